//
// Generated by NVIDIA NVVM Compiler
//
// Compiler Build ID: CL-36424714
// Cuda compilation tools, release 13.0, V13.0.88
// Based on NVVM 20.0.0
//

.version 9.0
.target sm_100
.address_size 64

	// .globl	_Z4GetCPdS_S_S_S_S_S_S_S_S_S_S_S_S_
.func  (.param .align 16 .b8 func_retval0[16]) __internal_trig_reduction_slowpathd
(
	.param .b64 __internal_trig_reduction_slowpathd_param_0
)
;
.func  (.param .b64 func_retval0) __internal_accurate_pow
(
	.param .b64 __internal_accurate_pow_param_0,
	.param .b64 __internal_accurate_pow_param_1
)
;
// _ZZ6OdeFunPdRdS_S_S_S_E3s_s has been demoted
.global .align 8 .b8 __cudart_i2opi_d[144] = {8, 93, 141, 31, 177, 95, 251, 107, 234, 146, 82, 138, 247, 57, 7, 61, 123, 241, 229, 235, 199, 186, 39, 117, 45, 234, 95, 158, 102, 63, 70, 79, 183, 9, 203, 39, 207, 126, 54, 109, 31, 109, 10, 90, 139, 17, 47, 239, 15, 152, 5, 222, 255, 151, 248, 31, 59, 40, 249, 189, 139, 95, 132, 156, 244, 57, 83, 131, 57, 214, 145, 57, 65, 126, 95, 180, 38, 112, 156, 233, 132, 68, 187, 46, 245, 53, 130, 232, 62, 167, 41, 177, 28, 235, 29, 254, 28, 146, 209, 9, 234, 46, 73, 6, 224, 210, 77, 66, 58, 110, 36, 183, 97, 197, 187, 222, 171, 99, 81, 254, 65, 144, 67, 60, 153, 149, 98, 219, 192, 221, 52, 245, 209, 87, 39, 252, 41, 21, 68, 78, 110, 131, 249, 162};
.global .align 16 .b8 __cudart_sin_cos_coeffs[128] = {70, 210, 176, 44, 241, 229, 90, 190, 146, 227, 172, 105, 227, 29, 199, 62, 161, 98, 219, 25, 160, 1, 42, 191, 24, 8, 17, 17, 17, 17, 129, 63, 84, 85, 85, 85, 85, 85, 197, 191, 0, 0, 0, 0, 0, 0, 0, 0, 0, 0, 0, 0, 0, 0, 0, 0, 100, 129, 253, 32, 131, 255, 168, 189, 40, 133, 239, 193, 167, 238, 33, 62, 217, 230, 6, 142, 79, 126, 146, 190, 233, 188, 221, 25, 160, 1, 250, 62, 71, 93, 193, 22, 108, 193, 86, 191, 81, 85, 85, 85, 85, 85, 165, 63, 0, 0, 0, 0, 0, 0, 224, 191, 0, 0, 0, 0, 0, 0, 240, 63};

.visible .entry _Z4GetCPdS_S_S_S_S_S_S_S_S_S_S_S_S_(
	.param .u64 .ptr .align 1 _Z4GetCPdS_S_S_S_S_S_S_S_S_S_S_S_S__param_0,
	.param .u64 .ptr .align 1 _Z4GetCPdS_S_S_S_S_S_S_S_S_S_S_S_S__param_1,
	.param .u64 .ptr .align 1 _Z4GetCPdS_S_S_S_S_S_S_S_S_S_S_S_S__param_2,
	.param .u64 .ptr .align 1 _Z4GetCPdS_S_S_S_S_S_S_S_S_S_S_S_S__param_3,
	.param .u64 .ptr .align 1 _Z4GetCPdS_S_S_S_S_S_S_S_S_S_S_S_S__param_4,
	.param .u64 .ptr .align 1 _Z4GetCPdS_S_S_S_S_S_S_S_S_S_S_S_S__param_5,
	.param .u64 .ptr .align 1 _Z4GetCPdS_S_S_S_S_S_S_S_S_S_S_S_S__param_6,
	.param .u64 .ptr .align 1 _Z4GetCPdS_S_S_S_S_S_S_S_S_S_S_S_S__param_7,
	.param .u64 .ptr .align 1 _Z4GetCPdS_S_S_S_S_S_S_S_S_S_S_S_S__param_8,
	.param .u64 .ptr .align 1 _Z4GetCPdS_S_S_S_S_S_S_S_S_S_S_S_S__param_9,
	.param .u64 .ptr .align 1 _Z4GetCPdS_S_S_S_S_S_S_S_S_S_S_S_S__param_10,
	.param .u64 .ptr .align 1 _Z4GetCPdS_S_S_S_S_S_S_S_S_S_S_S_S__param_11,
	.param .u64 .ptr .align 1 _Z4GetCPdS_S_S_S_S_S_S_S_S_S_S_S_S__param_12,
	.param .u64 .ptr .align 1 _Z4GetCPdS_S_S_S_S_S_S_S_S_S_S_S_S__param_13
)
{
	.reg .pred 	%p<3>;
	.reg .b32 	%r<5>;
	.reg .b64 	%rd<35>;
	.reg .b64 	%fd<99>;

	ld.param.u64 	%rd4, [_Z4GetCPdS_S_S_S_S_S_S_S_S_S_S_S_S__param_0];
	ld.param.u64 	%rd5, [_Z4GetCPdS_S_S_S_S_S_S_S_S_S_S_S_S__param_1];
	ld.param.u64 	%rd6, [_Z4GetCPdS_S_S_S_S_S_S_S_S_S_S_S_S__param_2];
	ld.param.u64 	%rd7, [_Z4GetCPdS_S_S_S_S_S_S_S_S_S_S_S_S__param_3];
	ld.param.u64 	%rd8, [_Z4GetCPdS_S_S_S_S_S_S_S_S_S_S_S_S__param_4];
	ld.param.u64 	%rd9, [_Z4GetCPdS_S_S_S_S_S_S_S_S_S_S_S_S__param_5];
	ld.param.u64 	%rd10, [_Z4GetCPdS_S_S_S_S_S_S_S_S_S_S_S_S__param_6];
	ld.param.u64 	%rd11, [_Z4GetCPdS_S_S_S_S_S_S_S_S_S_S_S_S__param_7];
	ld.param.u64 	%rd12, [_Z4GetCPdS_S_S_S_S_S_S_S_S_S_S_S_S__param_8];
	ld.param.u64 	%rd13, [_Z4GetCPdS_S_S_S_S_S_S_S_S_S_S_S_S__param_9];
	ld.param.u64 	%rd14, [_Z4GetCPdS_S_S_S_S_S_S_S_S_S_S_S_S__param_10];
	ld.param.u64 	%rd15, [_Z4GetCPdS_S_S_S_S_S_S_S_S_S_S_S_S__param_11];
	ld.param.u64 	%rd16, [_Z4GetCPdS_S_S_S_S_S_S_S_S_S_S_S_S__param_12];
	ld.param.u64 	%rd17, [_Z4GetCPdS_S_S_S_S_S_S_S_S_S_S_S_S__param_13];
	cvta.to.global.u64 	%rd18, %rd5;
	cvta.to.global.u64 	%rd19, %rd6;
	cvta.to.global.u64 	%rd20, %rd4;
	cvta.to.global.u64 	%rd21, %rd17;
	cvta.to.global.u64 	%rd22, %rd16;
	cvta.to.global.u64 	%rd23, %rd13;
	cvta.to.global.u64 	%rd24, %rd12;
	cvta.to.global.u64 	%rd25, %rd11;
	cvta.to.global.u64 	%rd26, %rd10;
	cvta.to.global.u64 	%rd27, %rd9;
	cvta.to.global.u64 	%rd28, %rd8;
	cvta.to.global.u64 	%rd29, %rd7;
	cvta.to.global.u64 	%rd30, %rd15;
	cvta.to.global.u64 	%rd31, %rd14;
	mov.u32 	%r1, %tid.x;
	mov.u32 	%r2, %ctaid.x;
	mov.u32 	%r3, %ntid.x;
	mad.lo.s32 	%r4, %r2, %r3, %r1;
	ld.global.f64 	%fd4, [%rd31];
	ld.global.f64 	%fd1, [%rd30];
	ld.global.f64 	%fd5, [%rd29];
	ld.global.f64 	%fd6, [%rd28];
	ld.global.f64 	%fd7, [%rd27];
	ld.global.f64 	%fd2, [%rd26];
	ld.global.f64 	%fd8, [%rd25];
	ld.global.f64 	%fd9, [%rd24];
	ld.global.f64 	%fd10, [%rd23];
	ld.global.f64 	%fd3, [%rd22];
	ld.global.f64 	%fd11, [%rd21];
	mul.f64 	%fd12, %fd7, %fd7;
	mul.wide.s32 	%rd32, %r4, 8;
	add.s64 	%rd1, %rd20, %rd32;
	ld.global.f64 	%fd13, [%rd1];
	mul.f64 	%fd14, %fd12, %fd13;
	mul.f64 	%fd15, %fd13, %fd14;
	mul.f64 	%fd16, %fd2, %fd15;
	mov.f64 	%fd17, 0d4043BD3CC9BE45DE;
	div.rn.f64 	%fd18, %fd17, %fd16;
	add.f64 	%fd19, %fd10, %fd10;
	div.rn.f64 	%fd20, %fd19, %fd7;
	add.f64 	%fd21, %fd5, %fd20;
	sub.f64 	%fd22, %fd21, %fd6;
	mul.f64 	%fd23, %fd22, %fd18;
	add.s64 	%rd2, %rd19, %rd32;
	st.global.f64 	[%rd2], %fd23;
	mul.f64 	%fd24, %fd9, 0d4008000000000000;
	mov.f64 	%fd25, 0d3FF0000000000000;
	sub.f64 	%fd26, %fd25, %fd24;
	mul.f64 	%fd27, %fd26, %fd22;
	mov.f64 	%fd28, 0d401921FB54442D18;
	div.rn.f64 	%fd29, %fd28, %fd7;
	ld.global.f64 	%fd30, [%rd1];
	div.rn.f64 	%fd31, %fd29, %fd30;
	mul.f64 	%fd32, %fd27, %fd31;
	div.rn.f64 	%fd33, %fd32, %fd8;
	div.rn.f64 	%fd34, %fd33, %fd2;
	st.global.f64 	[%rd2+131072], %fd34;
	sub.f64 	%fd35, %fd5, %fd6;
	mul.f64 	%fd36, %fd35, 0d4010000000000000;
	mul.f64 	%fd37, %fd36, 0d400921FB54442D18;
	mul.f64 	%fd38, %fd37, 0d400921FB54442D18;
	ld.global.f64 	%fd39, [%rd1];
	mul.f64 	%fd40, %fd12, %fd39;
	mul.f64 	%fd41, %fd39, %fd40;
	mul.f64 	%fd42, %fd2, %fd41;
	div.rn.f64 	%fd43, %fd38, %fd42;
	st.global.f64 	[%rd2+262144], %fd43;
	mul.f64 	%fd44, %fd10, 0d4053BD3CC9BE45DE;
	mul.f64 	%fd45, %fd7, %fd12;
	ld.global.f64 	%fd46, [%rd1];
	mul.f64 	%fd47, %fd45, %fd46;
	mul.f64 	%fd48, %fd46, %fd47;
	mul.f64 	%fd49, %fd2, %fd48;
	div.rn.f64 	%fd50, %fd44, %fd49;
	st.global.f64 	[%rd2+393216], %fd50;
	mul.f64 	%fd51, %fd3, 0d403921FB54442D18;
	ld.global.f64 	%fd52, [%rd1];
	mul.f64 	%fd53, %fd12, %fd52;
	mul.f64 	%fd54, %fd2, %fd53;
	div.rn.f64 	%fd55, %fd51, %fd54;
	st.global.f64 	[%rd2+524288], %fd55;
	mul.f64 	%fd56, %fd4, 0d4043BD3CC9BE45DE;
	ld.global.f64 	%fd57, [%rd1];
	mul.f64 	%fd58, %fd12, %fd57;
	mul.f64 	%fd59, %fd57, %fd58;
	mul.f64 	%fd60, %fd2, %fd59;
	div.rn.f64 	%fd61, %fd56, %fd60;
	st.global.f64 	[%rd2+655360], %fd61;
	mul.f64 	%fd62, %fd1, 0d4043BD3CC9BE45DE;
	ld.global.f64 	%fd63, [%rd1];
	mul.f64 	%fd64, %fd12, %fd63;
	mul.f64 	%fd65, %fd63, %fd64;
	mul.f64 	%fd66, %fd2, %fd65;
	div.rn.f64 	%fd67, %fd62, %fd66;
	st.global.f64 	[%rd2+786432], %fd67;
	ld.global.f64 	%fd68, [%rd1];
	mul.f64 	%fd69, %fd7, %fd68;
	mul.f64 	%fd70, %fd2, %fd69;
	mul.f64 	%fd71, %fd8, %fd70;
	div.rn.f64 	%fd72, %fd56, %fd71;
	st.global.f64 	[%rd2+917504], %fd72;
	add.s64 	%rd3, %rd18, %rd32;
	ld.global.f64 	%fd73, [%rd3];
	mul.f64 	%fd74, %fd73, 0d4043BD3CC9BE45DE;
	mul.f64 	%fd75, %fd1, %fd74;
	ld.global.f64 	%fd76, [%rd1];
	mul.f64 	%fd77, %fd7, %fd76;
	mul.f64 	%fd78, %fd76, %fd77;
	mul.f64 	%fd79, %fd2, %fd78;
	mul.f64 	%fd80, %fd8, %fd79;
	div.rn.f64 	%fd81, %fd75, %fd80;
	st.global.f64 	[%rd2+1048576], %fd81;
	ld.global.f64 	%fd82, [%rd1];
	mul.f64 	%fd83, %fd7, %fd82;
	mul.f64 	%fd84, %fd8, 0d401921FB54442D18;
	div.rn.f64 	%fd85, %fd83, %fd84;
	st.global.f64 	[%rd2+1179648], %fd85;
	st.global.f64 	[%rd2+1310720], %fd24;
	ld.global.f64 	%fd86, [%rd3];
	ld.global.f64 	%fd87, [%rd1];
	div.rn.f64 	%fd88, %fd86, %fd87;
	st.global.f64 	[%rd2+1441792], %fd88;
	st.global.f64 	[%rd2+1572864], %fd11;
	ld.global.f64 	%fd89, [%rd1];
	div.rn.f64 	%fd90, %fd28, %fd89;
	st.global.f64 	[%rd2+1703936], %fd90;
	st.global.f64 	[%rd2+1835008], %fd7;
	setp.eq.f64 	%p1, %fd4, 0d0000000000000000;
	@%p1 bra 	$L__BB0_2;
	div.rn.f64 	%fd91, %fd3, %fd2;
	ld.global.f64 	%fd92, [%rd1];
	div.rn.f64 	%fd93, %fd91, %fd92;
	sqrt.rn.f64 	%fd94, %fd93;
	st.global.f64 	[%rd2+1966080], %fd94;
	bra.uni 	$L__BB0_3;
$L__BB0_2:
	mov.b64 	%rd33, 0;
	st.global.u64 	[%rd2+1966080], %rd33;
$L__BB0_3:
	setp.eq.f64 	%p2, %fd1, 0d0000000000000000;
	@%p2 bra 	$L__BB0_5;
	div.rn.f64 	%fd95, %fd3, %fd2;
	ld.global.f64 	%fd96, [%rd3];
	div.rn.f64 	%fd97, %fd95, %fd96;
	sqrt.rn.f64 	%fd98, %fd97;
	st.global.f64 	[%rd2+2097152], %fd98;
	bra.uni 	$L__BB0_6;
$L__BB0_5:
	mov.b64 	%rd34, 0;
	st.global.u64 	[%rd2+2097152], %rd34;
$L__BB0_6:
	ret;

}
	// .globl	_Z9OdeSolverPdS_S_S_S_S_
.visible .entry _Z9OdeSolverPdS_S_S_S_S_(
	.param .u64 .ptr .align 1 _Z9OdeSolverPdS_S_S_S_S__param_0,
	.param .u64 .ptr .align 1 _Z9OdeSolverPdS_S_S_S_S__param_1,
	.param .u64 .ptr .align 1 _Z9OdeSolverPdS_S_S_S_S__param_2,
	.param .u64 .ptr .align 1 _Z9OdeSolverPdS_S_S_S_S__param_3,
	.param .u64 .ptr .align 1 _Z9OdeSolverPdS_S_S_S_S__param_4,
	.param .u64 .ptr .align 1 _Z9OdeSolverPdS_S_S_S_S__param_5
)
{
	.local .align 16 .b8 	__local_depot1[384];
	.reg .b64 	%SP;
	.reg .b64 	%SPL;
	.reg .pred 	%p<323>;
	.reg .b32 	%r<684>;
	.reg .b64 	%rd<288>;
	.reg .b64 	%fd<3290>;
	// demoted variable
	.shared .align 8 .b8 _ZZ6OdeFunPdRdS_S_S_S_E3s_s[200];
	mov.u64 	%SPL, __local_depot1;
	ld.param.u64 	%rd16, [_Z9OdeSolverPdS_S_S_S_S__param_1];
	cvta.to.global.u64 	%rd21, %rd16;
	add.u64 	%rd23, %SPL, 0;
	add.u64 	%rd25, %SPL, 96;
	add.u64 	%rd27, %SPL, 192;
	add.u64 	%rd29, %SPL, 288;
	mov.u32 	%r167, %tid.x;
	mov.u32 	%r168, %ctaid.x;
	mov.u32 	%r169, %ntid.x;
	mad.lo.s32 	%r170, %r168, %r169, %r167;
	mul.wide.s32 	%rd30, %r170, 8;
	add.s64 	%rd31, %rd21, %rd30;
	add.s64 	%rd1, %rd23, %rd30;
	mov.f64 	%fd517, 0d3FD0000000000000;
	{
	.reg .b32 %temp; 
	mov.b64 	{%temp, %r1}, %fd517;
	}
	and.b32  	%r171, %r1, 2146435072;
	setp.eq.s32 	%p21, %r171, 1072693248;
	and.b32  	%r172, %r1, 2147483647;
	setp.ne.s32 	%p22, %r172, 1071644672;
	and.pred  	%p1, %p21, %p22;
	mov.f64 	%fd518, 0d3FC999999999999A;
	{
	.reg .b32 %temp; 
	mov.b64 	{%temp, %r173}, %fd518;
	}
	and.b32  	%r174, %r173, 2146435072;
	setp.eq.s32 	%p23, %r174, 1126170624;
	setp.lt.s32 	%p24, %r173, 0;
	selp.b32 	%r2, 0, 2146435072, %p24;
	and.b32  	%r175, %r173, 2147483647;
	setp.ne.s32 	%p25, %r175, 1071644672;
	and.pred  	%p2, %p23, %p25;
	ld.global.f64 	%fd3207, [%rd31];
	add.s64 	%rd2, %rd25, %rd30;
	add.s64 	%rd3, %rd27, %rd30;
	add.s64 	%rd4, %rd29, %rd30;
	mov.f64 	%fd3274, 0d0000000000000000;
	mov.f64 	%fd3208, 0d3EC94CCF88E13201;
$L__BB1_1:
	ld.param.u64 	%rd260, [_Z9OdeSolverPdS_S_S_S_S__param_2];
	ld.param.u64 	%rd255, [_Z9OdeSolverPdS_S_S_S_S__param_1];
	ld.param.u64 	%rd249, [_Z9OdeSolverPdS_S_S_S_S__param_0];
	rcp.rn.f64 	%fd5, %fd3207;
	cvta.to.global.u64 	%rd32, %rd249;
	add.s64 	%rd5, %rd32, %rd30;
	ld.global.f64 	%fd519, [%rd5];
	mul.f64 	%fd6, %fd519, 0d401921FB54442D18;
	cvta.to.global.u64 	%rd34, %rd260;
	add.s64 	%rd6, %rd34, %rd30;
	ld.global.f64 	%fd520, [%rd6+1441792];
	mul.f64 	%fd521, %fd520, 0d401921FB54442D18;
	ld.global.f64 	%fd522, [%rd6+1572864];
	fma.rn.f64 	%fd7, %fd521, %fd519, %fd522;
	cvta.to.global.u64 	%rd35, %rd255;
	add.s64 	%rd7, %rd35, %rd30;
	ld.global.f64 	%fd8, [%rd7+131072];
	mul.f64 	%fd9, %fd3208, %fd8;
	ld.global.f64 	%fd523, [%rd6];
	ld.global.f64 	%fd524, [%rd6+131072];
	fma.rn.f64 	%fd10, %fd524, %fd8, %fd523;
	ld.global.f64 	%fd11, [%rd6+1310720];
	{
	.reg .b32 %temp; 
	mov.b64 	{%temp, %r4}, %fd5;
	}
	{
	.reg .b32 %temp; 
	mov.b64 	{%temp, %r5}, %fd11;
	}
	shr.u32 	%r179, %r5, 20;
	and.b32  	%r180, %r179, 2047;
	add.s32 	%r181, %r180, -1012;
	mov.b64 	%rd36, %fd11;
	shl.b64 	%rd8, %rd36, %r181;
	setp.eq.s64 	%p5, %rd8, -9223372036854775808;
	abs.f64 	%fd12, %fd5;
	setp.neu.f64 	%p26, %fd5, 0d0000000000000000;
	@%p26 bra 	$L__BB1_3;
	setp.eq.s64 	%p29, %rd8, -9223372036854775808;
	abs.f64 	%fd533, %fd11;
	setp.neu.f64 	%p30, %fd533, 0d3FE0000000000000;
	and.pred  	%p5, %p30, %p29;
	selp.b32 	%r182, %r4, 0, %p5;
	setp.lt.s32 	%p31, %r5, 0;
	or.b32  	%r183, %r182, 2146435072;
	selp.b32 	%r184, %r183, %r182, %p31;
	mov.b32 	%r185, 0;
	mov.b64 	%fd3211, {%r185, %r184};
	bra.uni 	$L__BB1_4;
$L__BB1_3:
	{ // callseq 0, 0
	.param .b64 param0;
	st.param.f64 	[param0], %fd12;
	.param .b64 param1;
	st.param.f64 	[param1], %fd11;
	.param .b64 retval0;
	call.uni (retval0), 
	__internal_accurate_pow, 
	(
	param0, 
	param1
	);
	ld.param.f64 	%fd525, [retval0];
	} // callseq 0
	setp.lt.s32 	%p27, %r4, 0;
	cvt.rzi.f64.f64 	%fd527, %fd11;
	setp.neu.f64 	%p28, %fd11, %fd527;
	neg.f64 	%fd529, %fd525;
	selp.f64 	%fd530, %fd529, %fd525, %p5;
	selp.f64 	%fd531, %fd530, %fd525, %p27;
	selp.f64 	%fd532, 0dFFF8000000000000, %fd531, %p28;
	selp.f64 	%fd3211, %fd532, %fd531, %p27;
$L__BB1_4:
	add.f64 	%fd534, %fd5, %fd11;
	{
	.reg .b32 %temp; 
	mov.b64 	{%temp, %r186}, %fd534;
	}
	and.b32  	%r187, %r186, 2146435072;
	setp.ne.s32 	%p32, %r187, 2146435072;
	@%p32 bra 	$L__BB1_11;
	setp.num.f64 	%p33, %fd5, %fd5;
	setp.num.f64 	%p34, %fd11, %fd11;
	and.pred  	%p35, %p33, %p34;
	@%p35 bra 	$L__BB1_7;
	add.rn.f64 	%fd3211, %fd5, %fd11;
	bra.uni 	$L__BB1_11;
$L__BB1_7:
	abs.f64 	%fd535, %fd11;
	setp.neu.f64 	%p36, %fd535, 0d7FF0000000000000;
	@%p36 bra 	$L__BB1_9;
	setp.gt.f64 	%p41, %fd12, 0d3FF0000000000000;
	selp.b32 	%r195, 2146435072, 0, %p41;
	setp.lt.s32 	%p42, %r5, 0;
	xor.b32  	%r196, %r195, 2146435072;
	selp.b32 	%r197, %r196, %r195, %p42;
	setp.eq.f64 	%p43, %fd5, 0dBFF0000000000000;
	selp.b32 	%r198, 1072693248, %r197, %p43;
	mov.b32 	%r199, 0;
	mov.b64 	%fd3211, {%r199, %r198};
	bra.uni 	$L__BB1_11;
$L__BB1_9:
	setp.neu.f64 	%p37, %fd12, 0d7FF0000000000000;
	@%p37 bra 	$L__BB1_11;
	setp.lt.s32 	%p38, %r4, 0;
	setp.lt.s32 	%p39, %r5, 0;
	selp.b32 	%r188, 0, 2146435072, %p39;
	and.b32  	%r189, %r5, 2147483647;
	setp.ne.s32 	%p40, %r189, 1071644672;
	or.b32  	%r190, %r188, -2147483648;
	selp.b32 	%r191, %r190, %r188, %p40;
	selp.b32 	%r192, %r191, %r188, %p5;
	selp.b32 	%r193, %r192, %r188, %p38;
	mov.b32 	%r194, 0;
	mov.b64 	%fd3211, {%r194, %r193};
$L__BB1_11:
	setp.eq.f64 	%p44, %fd5, 0d3FF0000000000000;
	setp.eq.f64 	%p45, %fd11, 0d0000000000000000;
	selp.f64 	%fd536, 0d3FF0000000000000, %fd3211, %p45;
	selp.f64 	%fd537, 0d3FF0000000000000, %fd536, %p44;
	mul.f64 	%fd538, %fd10, %fd537;
	ld.global.f64 	%fd539, [%rd6+262144];
	ld.global.f64 	%fd20, [%rd6+1179648];
	fma.rn.f64 	%fd21, %fd20, %fd8, 0d3FF0000000000000;
	mul.f64 	%fd540, %fd539, %fd21;
	sub.f64 	%fd541, %fd538, %fd540;
	ld.global.f64 	%fd542, [%rd6+393216];
	mul.f64 	%fd543, %fd5, %fd542;
	sub.f64 	%fd544, %fd541, %fd543;
	ld.global.f64 	%fd22, [%rd6+524288];
	mul.f64 	%fd545, %fd22, %fd8;
	mul.f64 	%fd546, %fd5, %fd545;
	sub.f64 	%fd23, %fd544, %fd546;
	ld.global.f64 	%fd24, [%rd6+655360];
	abs.f64 	%fd25, %fd6;
	setp.neu.f64 	%p46, %fd25, 0d7FF0000000000000;
	@%p46 bra 	$L__BB1_13;
	mov.f64 	%fd552, 0d0000000000000000;
	mul.rn.f64 	%fd3212, %fd6, %fd552;
	mov.b32 	%r628, 0;
	bra.uni 	$L__BB1_15;
$L__BB1_13:
	mul.f64 	%fd547, %fd6, 0d3FE45F306DC9C883;
	cvt.rni.s32.f64 	%r628, %fd547;
	cvt.rn.f64.s32 	%fd548, %r628;
	fma.rn.f64 	%fd549, %fd548, 0dBFF921FB54442D18, %fd6;
	fma.rn.f64 	%fd550, %fd548, 0dBC91A62633145C00, %fd549;
	fma.rn.f64 	%fd3212, %fd548, 0dB97B839A252049C0, %fd550;
	setp.ltu.f64 	%p47, %fd25, 0d41E0000000000000;
	@%p47 bra 	$L__BB1_15;
	{ // callseq 1, 0
	.param .b64 param0;
	st.param.f64 	[param0], %fd6;
	.param .align 16 .b8 retval0[16];
	call.uni (retval0), 
	__internal_trig_reduction_slowpathd, 
	(
	param0
	);
	ld.param.f64 	%fd3212, [retval0];
	ld.param.b32 	%r628, [retval0+8];
	} // callseq 1
$L__BB1_15:
	shl.b32 	%r202, %r628, 6;
	cvt.u64.u32 	%rd37, %r202;
	and.b64  	%rd38, %rd37, 64;
	mov.u64 	%rd39, __cudart_sin_cos_coeffs;
	add.s64 	%rd40, %rd39, %rd38;
	mul.rn.f64 	%fd553, %fd3212, %fd3212;
	and.b32  	%r203, %r628, 1;
	setp.eq.b32 	%p48, %r203, 1;
	selp.f64 	%fd554, 0dBDA8FF8320FD8164, 0d3DE5DB65F9785EBA, %p48;
	ld.global.nc.v2.f64 	{%fd555, %fd556}, [%rd40];
	fma.rn.f64 	%fd557, %fd554, %fd553, %fd555;
	fma.rn.f64 	%fd558, %fd557, %fd553, %fd556;
	ld.global.nc.v2.f64 	{%fd559, %fd560}, [%rd40+16];
	fma.rn.f64 	%fd561, %fd558, %fd553, %fd559;
	fma.rn.f64 	%fd562, %fd561, %fd553, %fd560;
	ld.global.nc.v2.f64 	{%fd563, %fd564}, [%rd40+32];
	fma.rn.f64 	%fd565, %fd562, %fd553, %fd563;
	fma.rn.f64 	%fd566, %fd565, %fd553, %fd564;
	fma.rn.f64 	%fd567, %fd566, %fd3212, %fd3212;
	fma.rn.f64 	%fd568, %fd566, %fd553, 0d3FF0000000000000;
	selp.f64 	%fd569, %fd568, %fd567, %p48;
	and.b32  	%r204, %r628, 2;
	setp.eq.s32 	%p49, %r204, 0;
	mov.f64 	%fd570, 0d0000000000000000;
	sub.f64 	%fd571, %fd570, %fd569;
	selp.f64 	%fd572, %fd569, %fd571, %p49;
	mul.f64 	%fd30, %fd24, %fd572;
	ld.global.f64 	%fd31, [%rd6+786432];
	abs.f64 	%fd32, %fd7;
	setp.neu.f64 	%p50, %fd32, 0d7FF0000000000000;
	@%p50 bra 	$L__BB1_17;
	mov.f64 	%fd578, 0d0000000000000000;
	mul.rn.f64 	%fd3213, %fd7, %fd578;
	mov.b32 	%r629, 0;
	bra.uni 	$L__BB1_19;
$L__BB1_17:
	mul.f64 	%fd573, %fd7, 0d3FE45F306DC9C883;
	cvt.rni.s32.f64 	%r629, %fd573;
	cvt.rn.f64.s32 	%fd574, %r629;
	fma.rn.f64 	%fd575, %fd574, 0dBFF921FB54442D18, %fd7;
	fma.rn.f64 	%fd576, %fd574, 0dBC91A62633145C00, %fd575;
	fma.rn.f64 	%fd3213, %fd574, 0dB97B839A252049C0, %fd576;
	setp.ltu.f64 	%p51, %fd32, 0d41E0000000000000;
	@%p51 bra 	$L__BB1_19;
	{ // callseq 2, 0
	.param .b64 param0;
	st.param.f64 	[param0], %fd7;
	.param .align 16 .b8 retval0[16];
	call.uni (retval0), 
	__internal_trig_reduction_slowpathd, 
	(
	param0
	);
	ld.param.f64 	%fd3213, [retval0];
	ld.param.b32 	%r629, [retval0+8];
	} // callseq 2
$L__BB1_19:
	setp.neu.f64 	%p52, %fd25, 0d7FF0000000000000;
	shl.b32 	%r207, %r629, 6;
	cvt.u64.u32 	%rd41, %r207;
	and.b64  	%rd42, %rd41, 64;
	add.s64 	%rd44, %rd39, %rd42;
	mul.rn.f64 	%fd579, %fd3213, %fd3213;
	and.b32  	%r208, %r629, 1;
	setp.eq.b32 	%p53, %r208, 1;
	selp.f64 	%fd580, 0dBDA8FF8320FD8164, 0d3DE5DB65F9785EBA, %p53;
	ld.global.nc.v2.f64 	{%fd581, %fd582}, [%rd44];
	fma.rn.f64 	%fd583, %fd580, %fd579, %fd581;
	fma.rn.f64 	%fd584, %fd583, %fd579, %fd582;
	ld.global.nc.v2.f64 	{%fd585, %fd586}, [%rd44+16];
	fma.rn.f64 	%fd587, %fd584, %fd579, %fd585;
	fma.rn.f64 	%fd588, %fd587, %fd579, %fd586;
	ld.global.nc.v2.f64 	{%fd589, %fd590}, [%rd44+32];
	fma.rn.f64 	%fd591, %fd588, %fd579, %fd589;
	fma.rn.f64 	%fd592, %fd591, %fd579, %fd590;
	fma.rn.f64 	%fd593, %fd592, %fd3213, %fd3213;
	fma.rn.f64 	%fd594, %fd592, %fd579, 0d3FF0000000000000;
	selp.f64 	%fd595, %fd594, %fd593, %p53;
	and.b32  	%r209, %r629, 2;
	setp.eq.s32 	%p54, %r209, 0;
	mov.f64 	%fd596, 0d0000000000000000;
	sub.f64 	%fd597, %fd596, %fd595;
	selp.f64 	%fd598, %fd595, %fd597, %p54;
	fma.rn.f64 	%fd599, %fd31, %fd598, %fd30;
	mul.f64 	%fd600, %fd21, %fd599;
	mul.f64 	%fd601, %fd20, 0dBFE0000000000000;
	fma.rn.f64 	%fd602, %fd8, %fd601, 0d3FF8000000000000;
	mul.f64 	%fd603, %fd8, %fd602;
	mul.f64 	%fd604, %fd8, %fd603;
	sub.f64 	%fd605, %fd23, %fd604;
	sub.f64 	%fd37, %fd605, %fd600;
	ld.global.f64 	%fd38, [%rd6+917504];
	@%p52 bra 	$L__BB1_21;
	mov.f64 	%fd611, 0d0000000000000000;
	mul.rn.f64 	%fd3215, %fd6, %fd611;
	mov.b32 	%r631, 1;
	bra.uni 	$L__BB1_24;
$L__BB1_21:
	mul.f64 	%fd606, %fd6, 0d3FE45F306DC9C883;
	cvt.rni.s32.f64 	%r630, %fd606;
	cvt.rn.f64.s32 	%fd607, %r630;
	fma.rn.f64 	%fd608, %fd607, 0dBFF921FB54442D18, %fd6;
	fma.rn.f64 	%fd609, %fd607, 0dBC91A62633145C00, %fd608;
	fma.rn.f64 	%fd3215, %fd607, 0dB97B839A252049C0, %fd609;
	setp.ltu.f64 	%p55, %fd25, 0d41E0000000000000;
	@%p55 bra 	$L__BB1_23;
	{ // callseq 3, 0
	.param .b64 param0;
	st.param.f64 	[param0], %fd6;
	.param .align 16 .b8 retval0[16];
	call.uni (retval0), 
	__internal_trig_reduction_slowpathd, 
	(
	param0
	);
	ld.param.f64 	%fd3215, [retval0];
	ld.param.b32 	%r630, [retval0+8];
	} // callseq 3
$L__BB1_23:
	add.s32 	%r631, %r630, 1;
$L__BB1_24:
	setp.neu.f64 	%p56, %fd32, 0d7FF0000000000000;
	shl.b32 	%r212, %r631, 6;
	cvt.u64.u32 	%rd45, %r212;
	and.b64  	%rd46, %rd45, 64;
	add.s64 	%rd48, %rd39, %rd46;
	mul.rn.f64 	%fd612, %fd3215, %fd3215;
	and.b32  	%r213, %r631, 1;
	setp.eq.b32 	%p57, %r213, 1;
	selp.f64 	%fd613, 0dBDA8FF8320FD8164, 0d3DE5DB65F9785EBA, %p57;
	ld.global.nc.v2.f64 	{%fd614, %fd615}, [%rd48];
	fma.rn.f64 	%fd616, %fd613, %fd612, %fd614;
	fma.rn.f64 	%fd617, %fd616, %fd612, %fd615;
	ld.global.nc.v2.f64 	{%fd618, %fd619}, [%rd48+16];
	fma.rn.f64 	%fd620, %fd617, %fd612, %fd618;
	fma.rn.f64 	%fd621, %fd620, %fd612, %fd619;
	ld.global.nc.v2.f64 	{%fd622, %fd623}, [%rd48+32];
	fma.rn.f64 	%fd624, %fd621, %fd612, %fd622;
	fma.rn.f64 	%fd625, %fd624, %fd612, %fd623;
	fma.rn.f64 	%fd626, %fd625, %fd3215, %fd3215;
	fma.rn.f64 	%fd627, %fd625, %fd612, 0d3FF0000000000000;
	selp.f64 	%fd628, %fd627, %fd626, %p57;
	and.b32  	%r214, %r631, 2;
	setp.eq.s32 	%p58, %r214, 0;
	mov.f64 	%fd629, 0d0000000000000000;
	sub.f64 	%fd630, %fd629, %fd628;
	selp.f64 	%fd631, %fd628, %fd630, %p58;
	mul.f64 	%fd44, %fd38, %fd631;
	ld.global.f64 	%fd45, [%rd6+1048576];
	@%p56 bra 	$L__BB1_26;
	mov.f64 	%fd637, 0d0000000000000000;
	mul.rn.f64 	%fd3217, %fd7, %fd637;
	mov.b32 	%r633, 1;
	bra.uni 	$L__BB1_29;
$L__BB1_26:
	mul.f64 	%fd632, %fd7, 0d3FE45F306DC9C883;
	cvt.rni.s32.f64 	%r632, %fd632;
	cvt.rn.f64.s32 	%fd633, %r632;
	fma.rn.f64 	%fd634, %fd633, 0dBFF921FB54442D18, %fd7;
	fma.rn.f64 	%fd635, %fd633, 0dBC91A62633145C00, %fd634;
	fma.rn.f64 	%fd3217, %fd633, 0dB97B839A252049C0, %fd635;
	setp.ltu.f64 	%p59, %fd32, 0d41E0000000000000;
	@%p59 bra 	$L__BB1_28;
	{ // callseq 4, 0
	.param .b64 param0;
	st.param.f64 	[param0], %fd7;
	.param .align 16 .b8 retval0[16];
	call.uni (retval0), 
	__internal_trig_reduction_slowpathd, 
	(
	param0
	);
	ld.param.f64 	%fd3217, [retval0];
	ld.param.b32 	%r632, [retval0+8];
	} // callseq 4
$L__BB1_28:
	add.s32 	%r633, %r632, 1;
$L__BB1_29:
	ld.param.u64 	%rd281, [_Z9OdeSolverPdS_S_S_S_S__param_3];
	cvta.to.global.u64 	%rd49, %rd281;
	mul.wide.u32 	%rd50, %r167, 8;
	add.s64 	%rd9, %rd49, %rd50;
	shl.b32 	%r217, %r167, 3;
	mov.u32 	%r218, _ZZ6OdeFunPdRdS_S_S_S_E3s_s;
	add.s32 	%r22, %r218, %r217;
	setp.gt.u32 	%p60, %r167, 24;
	shl.b32 	%r219, %r633, 6;
	cvt.u64.u32 	%rd51, %r219;
	and.b64  	%rd52, %rd51, 64;
	add.s64 	%rd54, %rd39, %rd52;
	mul.rn.f64 	%fd638, %fd3217, %fd3217;
	and.b32  	%r220, %r633, 1;
	setp.eq.b32 	%p61, %r220, 1;
	selp.f64 	%fd639, 0dBDA8FF8320FD8164, 0d3DE5DB65F9785EBA, %p61;
	ld.global.nc.v2.f64 	{%fd640, %fd641}, [%rd54];
	fma.rn.f64 	%fd642, %fd639, %fd638, %fd640;
	fma.rn.f64 	%fd643, %fd642, %fd638, %fd641;
	ld.global.nc.v2.f64 	{%fd644, %fd645}, [%rd54+16];
	fma.rn.f64 	%fd646, %fd643, %fd638, %fd644;
	fma.rn.f64 	%fd647, %fd646, %fd638, %fd645;
	ld.global.nc.v2.f64 	{%fd648, %fd649}, [%rd54+32];
	fma.rn.f64 	%fd650, %fd647, %fd638, %fd648;
	fma.rn.f64 	%fd651, %fd650, %fd638, %fd649;
	fma.rn.f64 	%fd652, %fd651, %fd3217, %fd3217;
	fma.rn.f64 	%fd653, %fd651, %fd638, 0d3FF0000000000000;
	selp.f64 	%fd654, %fd653, %fd652, %p61;
	and.b32  	%r221, %r633, 2;
	setp.eq.s32 	%p62, %r221, 0;
	mov.f64 	%fd655, 0d0000000000000000;
	sub.f64 	%fd656, %fd655, %fd654;
	selp.f64 	%fd657, %fd654, %fd656, %p62;
	fma.rn.f64 	%fd658, %fd45, %fd657, %fd44;
	mul.f64 	%fd659, %fd3207, %fd658;
	sub.f64 	%fd660, %fd37, %fd659;
	mul.f64 	%fd661, %fd3207, %fd20;
	mul.f64 	%fd662, %fd661, %fd8;
	sub.f64 	%fd663, %fd3207, %fd662;
	fma.rn.f64 	%fd664, %fd20, %fd22, %fd663;
	div.rn.f64 	%fd51, %fd660, %fd664;
	mul.f64 	%fd52, %fd3208, %fd51;
	@%p60 bra 	$L__BB1_31;
	ld.global.f64 	%fd665, [%rd9];
	st.shared.f64 	[%r22], %fd665;
$L__BB1_31:
	bar.sync 	0;
	ld.global.f64 	%fd666, [%rd7];
	ld.global.f64 	%fd667, [%rd6+1835008];
	mul.f64 	%fd668, %fd666, %fd667;
	ld.global.f64 	%fd669, [%rd6+1966080];
	ld.global.f64 	%fd670, [%rd6+2097152];
	max.f64 	%fd671, %fd669, %fd670;
	ld.shared.f64 	%fd672, [_ZZ6OdeFunPdRdS_S_S_S_E3s_s];
	add.f64 	%fd673, %fd672, %fd672;
	div.rn.f64 	%fd674, %fd668, %fd673;
	min.f64 	%fd675, %fd671, %fd674;
	add.f64 	%fd676, %fd675, %fd675;
	div.rn.f64 	%fd677, %fd676, %fd668;
	add.f64 	%fd678, %fd677, 0d3FF0000000000000;
	rcp.rn.f64 	%fd679, %fd678;
	ld.shared.f64 	%fd680, [_ZZ6OdeFunPdRdS_S_S_S_E3s_s+40];
	add.f64 	%fd681, %fd680, %fd680;
	div.rn.f64 	%fd682, %fd668, %fd681;
	min.f64 	%fd683, %fd671, %fd682;
	add.f64 	%fd684, %fd683, %fd683;
	div.rn.f64 	%fd685, %fd684, %fd668;
	add.f64 	%fd686, %fd685, 0d3FF0000000000000;
	rcp.rn.f64 	%fd687, %fd686;
	ld.shared.f64 	%fd688, [_ZZ6OdeFunPdRdS_S_S_S_E3s_s+80];
	add.f64 	%fd689, %fd688, %fd688;
	div.rn.f64 	%fd690, %fd668, %fd689;
	min.f64 	%fd691, %fd671, %fd690;
	add.f64 	%fd692, %fd691, %fd691;
	div.rn.f64 	%fd693, %fd692, %fd668;
	add.f64 	%fd694, %fd693, 0d3FF0000000000000;
	rcp.rn.f64 	%fd695, %fd694;
	ld.shared.f64 	%fd696, [_ZZ6OdeFunPdRdS_S_S_S_E3s_s+120];
	add.f64 	%fd697, %fd696, %fd696;
	div.rn.f64 	%fd698, %fd668, %fd697;
	min.f64 	%fd699, %fd671, %fd698;
	add.f64 	%fd700, %fd699, %fd699;
	div.rn.f64 	%fd701, %fd700, %fd668;
	add.f64 	%fd702, %fd701, 0d3FF0000000000000;
	rcp.rn.f64 	%fd703, %fd702;
	ld.shared.f64 	%fd704, [_ZZ6OdeFunPdRdS_S_S_S_E3s_s+160];
	add.f64 	%fd705, %fd704, %fd704;
	div.rn.f64 	%fd706, %fd668, %fd705;
	min.f64 	%fd707, %fd671, %fd706;
	add.f64 	%fd708, %fd707, %fd707;
	div.rn.f64 	%fd709, %fd708, %fd668;
	add.f64 	%fd710, %fd709, 0d3FF0000000000000;
	rcp.rn.f64 	%fd711, %fd710;
	ld.global.f64 	%fd53, [%rd6+524288];
	ld.global.f64 	%fd712, [%rd7+131072];
	mul.f64 	%fd713, %fd712, 0d4008000000000000;
	mul.f64 	%fd714, %fd5, %fd713;
	mul.f64 	%fd715, %fd53, 0d3FE0000000000000;
	mul.f64 	%fd716, %fd5, %fd715;
	mul.f64 	%fd717, %fd5, %fd716;
	ld.global.f64 	%fd54, [%rd6+393216];
	ld.shared.f64 	%fd718, [_ZZ6OdeFunPdRdS_S_S_S_E3s_s+8];
	mul.f64 	%fd719, %fd51, %fd718;
	mul.f64 	%fd720, %fd5, %fd719;
	ld.shared.f64 	%fd721, [_ZZ6OdeFunPdRdS_S_S_S_E3s_s+32];
	mul.f64 	%fd722, %fd721, %fd54;
	mul.f64 	%fd723, %fd722, 0d3FE0000000000000;
	mul.f64 	%fd724, %fd5, %fd723;
	mul.f64 	%fd725, %fd5, %fd724;
	mul.f64 	%fd726, %fd5, %fd725;
	sub.f64 	%fd727, %fd726, %fd720;
	ld.shared.f64 	%fd728, [_ZZ6OdeFunPdRdS_S_S_S_E3s_s+24];
	mul.f64 	%fd729, %fd728, %fd679;
	sub.f64 	%fd730, %fd721, %fd729;
	mul.f64 	%fd731, %fd715, %fd730;
	mul.f64 	%fd732, %fd712, %fd731;
	mul.f64 	%fd733, %fd5, %fd732;
	mul.f64 	%fd734, %fd5, %fd733;
	fma.rn.f64 	%fd735, %fd5, %fd734, %fd727;
	ld.shared.f64 	%fd736, [_ZZ6OdeFunPdRdS_S_S_S_E3s_s+16];
	mul.f64 	%fd737, %fd736, %fd679;
	sub.f64 	%fd738, %fd737, %fd721;
	fma.rn.f64 	%fd739, %fd717, %fd738, %fd714;
	ld.shared.f64 	%fd740, [_ZZ6OdeFunPdRdS_S_S_S_E3s_s+48];
	mul.f64 	%fd741, %fd51, %fd740;
	mul.f64 	%fd742, %fd5, %fd741;
	ld.shared.f64 	%fd743, [_ZZ6OdeFunPdRdS_S_S_S_E3s_s+72];
	mul.f64 	%fd744, %fd743, %fd54;
	mul.f64 	%fd745, %fd744, 0d3FE0000000000000;
	mul.f64 	%fd746, %fd5, %fd745;
	mul.f64 	%fd747, %fd5, %fd746;
	mul.f64 	%fd748, %fd5, %fd747;
	sub.f64 	%fd749, %fd748, %fd742;
	ld.shared.f64 	%fd750, [_ZZ6OdeFunPdRdS_S_S_S_E3s_s+64];
	mul.f64 	%fd751, %fd750, %fd687;
	sub.f64 	%fd752, %fd743, %fd751;
	mul.f64 	%fd753, %fd715, %fd752;
	mul.f64 	%fd754, %fd712, %fd753;
	mul.f64 	%fd755, %fd5, %fd754;
	mul.f64 	%fd756, %fd5, %fd755;
	fma.rn.f64 	%fd757, %fd5, %fd756, %fd749;
	ld.shared.f64 	%fd758, [_ZZ6OdeFunPdRdS_S_S_S_E3s_s+56];
	mul.f64 	%fd759, %fd758, %fd687;
	sub.f64 	%fd760, %fd759, %fd743;
	fma.rn.f64 	%fd761, %fd717, %fd760, %fd714;
	ld.shared.f64 	%fd762, [_ZZ6OdeFunPdRdS_S_S_S_E3s_s+88];
	mul.f64 	%fd763, %fd51, %fd762;
	mul.f64 	%fd764, %fd5, %fd763;
	ld.shared.f64 	%fd765, [_ZZ6OdeFunPdRdS_S_S_S_E3s_s+112];
	mul.f64 	%fd766, %fd765, %fd54;
	mul.f64 	%fd767, %fd766, 0d3FE0000000000000;
	mul.f64 	%fd768, %fd5, %fd767;
	mul.f64 	%fd769, %fd5, %fd768;
	mul.f64 	%fd770, %fd5, %fd769;
	sub.f64 	%fd771, %fd770, %fd764;
	ld.shared.f64 	%fd772, [_ZZ6OdeFunPdRdS_S_S_S_E3s_s+104];
	mul.f64 	%fd773, %fd772, %fd695;
	sub.f64 	%fd774, %fd765, %fd773;
	mul.f64 	%fd775, %fd715, %fd774;
	mul.f64 	%fd776, %fd712, %fd775;
	mul.f64 	%fd777, %fd5, %fd776;
	mul.f64 	%fd778, %fd5, %fd777;
	fma.rn.f64 	%fd779, %fd5, %fd778, %fd771;
	ld.shared.f64 	%fd780, [_ZZ6OdeFunPdRdS_S_S_S_E3s_s+96];
	mul.f64 	%fd781, %fd780, %fd695;
	sub.f64 	%fd782, %fd781, %fd765;
	fma.rn.f64 	%fd783, %fd717, %fd782, %fd714;
	ld.shared.f64 	%fd784, [_ZZ6OdeFunPdRdS_S_S_S_E3s_s+128];
	mul.f64 	%fd785, %fd51, %fd784;
	mul.f64 	%fd786, %fd5, %fd785;
	ld.shared.f64 	%fd787, [_ZZ6OdeFunPdRdS_S_S_S_E3s_s+152];
	mul.f64 	%fd788, %fd787, %fd54;
	mul.f64 	%fd789, %fd788, 0d3FE0000000000000;
	mul.f64 	%fd790, %fd5, %fd789;
	mul.f64 	%fd791, %fd5, %fd790;
	mul.f64 	%fd792, %fd5, %fd791;
	sub.f64 	%fd793, %fd792, %fd786;
	ld.shared.f64 	%fd794, [_ZZ6OdeFunPdRdS_S_S_S_E3s_s+144];
	mul.f64 	%fd795, %fd794, %fd703;
	sub.f64 	%fd796, %fd787, %fd795;
	mul.f64 	%fd797, %fd715, %fd796;
	mul.f64 	%fd798, %fd712, %fd797;
	mul.f64 	%fd799, %fd5, %fd798;
	mul.f64 	%fd800, %fd5, %fd799;
	fma.rn.f64 	%fd801, %fd5, %fd800, %fd793;
	ld.shared.f64 	%fd802, [_ZZ6OdeFunPdRdS_S_S_S_E3s_s+136];
	mul.f64 	%fd803, %fd802, %fd703;
	sub.f64 	%fd804, %fd803, %fd787;
	fma.rn.f64 	%fd805, %fd717, %fd804, %fd714;
	ld.shared.f64 	%fd806, [_ZZ6OdeFunPdRdS_S_S_S_E3s_s+168];
	mul.f64 	%fd807, %fd51, %fd806;
	mul.f64 	%fd808, %fd5, %fd807;
	ld.shared.f64 	%fd809, [_ZZ6OdeFunPdRdS_S_S_S_E3s_s+192];
	mul.f64 	%fd810, %fd809, %fd54;
	mul.f64 	%fd811, %fd810, 0d3FE0000000000000;
	mul.f64 	%fd812, %fd5, %fd811;
	mul.f64 	%fd813, %fd5, %fd812;
	mul.f64 	%fd814, %fd5, %fd813;
	sub.f64 	%fd815, %fd814, %fd808;
	ld.shared.f64 	%fd816, [_ZZ6OdeFunPdRdS_S_S_S_E3s_s+184];
	mul.f64 	%fd817, %fd816, %fd711;
	sub.f64 	%fd818, %fd809, %fd817;
	mul.f64 	%fd819, %fd715, %fd818;
	mul.f64 	%fd820, %fd712, %fd819;
	mul.f64 	%fd821, %fd5, %fd820;
	mul.f64 	%fd822, %fd5, %fd821;
	fma.rn.f64 	%fd823, %fd5, %fd822, %fd815;
	ld.shared.f64 	%fd824, [_ZZ6OdeFunPdRdS_S_S_S_E3s_s+176];
	mul.f64 	%fd825, %fd824, %fd711;
	sub.f64 	%fd826, %fd825, %fd809;
	fma.rn.f64 	%fd827, %fd717, %fd826, %fd714;
	ld.global.f64 	%fd828, [%rd7+393216];
	mul.f64 	%fd55, %fd3208, %fd828;
	neg.f64 	%fd829, %fd735;
	ld.global.f64 	%fd830, [%rd7+262144];
	mul.f64 	%fd831, %fd830, %fd829;
	mul.f64 	%fd832, %fd739, %fd828;
	sub.f64 	%fd833, %fd831, %fd832;
	mul.f64 	%fd56, %fd3208, %fd833;
	ld.global.f64 	%fd834, [%rd7+655360];
	mul.f64 	%fd57, %fd3208, %fd834;
	neg.f64 	%fd835, %fd757;
	ld.global.f64 	%fd836, [%rd7+524288];
	mul.f64 	%fd837, %fd836, %fd835;
	mul.f64 	%fd838, %fd761, %fd834;
	sub.f64 	%fd839, %fd837, %fd838;
	mul.f64 	%fd58, %fd3208, %fd839;
	ld.global.f64 	%fd840, [%rd7+917504];
	mul.f64 	%fd59, %fd3208, %fd840;
	neg.f64 	%fd841, %fd779;
	ld.global.f64 	%fd842, [%rd7+786432];
	mul.f64 	%fd843, %fd842, %fd841;
	mul.f64 	%fd844, %fd783, %fd840;
	sub.f64 	%fd845, %fd843, %fd844;
	mul.f64 	%fd60, %fd3208, %fd845;
	ld.global.f64 	%fd846, [%rd7+1179648];
	mul.f64 	%fd61, %fd3208, %fd846;
	neg.f64 	%fd847, %fd801;
	ld.global.f64 	%fd848, [%rd7+1048576];
	mul.f64 	%fd849, %fd848, %fd847;
	mul.f64 	%fd850, %fd805, %fd846;
	sub.f64 	%fd851, %fd849, %fd850;
	mul.f64 	%fd62, %fd3208, %fd851;
	ld.global.f64 	%fd852, [%rd7+1441792];
	mul.f64 	%fd63, %fd3208, %fd852;
	neg.f64 	%fd853, %fd823;
	ld.global.f64 	%fd854, [%rd7+1310720];
	mul.f64 	%fd855, %fd854, %fd853;
	mul.f64 	%fd856, %fd827, %fd852;
	sub.f64 	%fd857, %fd855, %fd856;
	mul.f64 	%fd64, %fd3208, %fd857;
	ld.global.f64 	%fd858, [%rd5];
	fma.rn.f64 	%fd859, %fd3208, 0d3FC999999999999A, %fd858;
	fma.rn.f64 	%fd65, %fd9, 0d3FC999999999999A, %fd666;
	st.local.f64 	[%rd1], %fd65;
	fma.rn.f64 	%fd66, %fd52, 0d3FC999999999999A, %fd712;
	st.local.f64 	[%rd1+131072], %fd66;
	fma.rn.f64 	%fd67, %fd55, 0d3FC999999999999A, %fd830;
	st.local.f64 	[%rd1+262144], %fd67;
	fma.rn.f64 	%fd68, %fd56, 0d3FC999999999999A, %fd828;
	st.local.f64 	[%rd1+393216], %fd68;
	fma.rn.f64 	%fd69, %fd57, 0d3FC999999999999A, %fd836;
	st.local.f64 	[%rd1+524288], %fd69;
	fma.rn.f64 	%fd70, %fd58, 0d3FC999999999999A, %fd834;
	st.local.f64 	[%rd1+655360], %fd70;
	fma.rn.f64 	%fd71, %fd59, 0d3FC999999999999A, %fd842;
	st.local.f64 	[%rd1+786432], %fd71;
	fma.rn.f64 	%fd72, %fd60, 0d3FC999999999999A, %fd840;
	st.local.f64 	[%rd1+917504], %fd72;
	fma.rn.f64 	%fd73, %fd61, 0d3FC999999999999A, %fd848;
	st.local.f64 	[%rd1+1048576], %fd73;
	fma.rn.f64 	%fd74, %fd62, 0d3FC999999999999A, %fd846;
	st.local.f64 	[%rd1+1179648], %fd74;
	fma.rn.f64 	%fd75, %fd63, 0d3FC999999999999A, %fd854;
	st.local.f64 	[%rd1+1310720], %fd75;
	fma.rn.f64 	%fd76, %fd64, 0d3FC999999999999A, %fd852;
	st.local.f64 	[%rd1+1441792], %fd76;
	rcp.rn.f64 	%fd77, %fd65;
	mul.f64 	%fd78, %fd859, 0d401921FB54442D18;
	ld.global.f64 	%fd860, [%rd6+1441792];
	mul.f64 	%fd861, %fd860, 0d401921FB54442D18;
	ld.global.f64 	%fd862, [%rd6+1572864];
	fma.rn.f64 	%fd79, %fd859, %fd861, %fd862;
	mul.f64 	%fd80, %fd3208, %fd66;
	ld.global.f64 	%fd863, [%rd6];
	ld.global.f64 	%fd864, [%rd6+131072];
	fma.rn.f64 	%fd81, %fd66, %fd864, %fd863;
	ld.global.f64 	%fd82, [%rd6+1310720];
	{
	.reg .b32 %temp; 
	mov.b64 	{%temp, %r23}, %fd77;
	}
	{
	.reg .b32 %temp; 
	mov.b64 	{%temp, %r24}, %fd82;
	}
	shr.u32 	%r222, %r24, 20;
	and.b32  	%r223, %r222, 2047;
	add.s32 	%r224, %r223, -1012;
	mov.b64 	%rd55, %fd82;
	shl.b64 	%rd10, %rd55, %r224;
	setp.eq.s64 	%p8, %rd10, -9223372036854775808;
	abs.f64 	%fd83, %fd77;
	setp.neu.f64 	%p63, %fd77, 0d0000000000000000;
	@%p63 bra 	$L__BB1_33;
	setp.eq.s64 	%p66, %rd10, -9223372036854775808;
	abs.f64 	%fd873, %fd82;
	setp.neu.f64 	%p67, %fd873, 0d3FE0000000000000;
	and.pred  	%p8, %p67, %p66;
	selp.b32 	%r225, %r23, 0, %p8;
	setp.lt.s32 	%p68, %r24, 0;
	or.b32  	%r226, %r225, 2146435072;
	selp.b32 	%r227, %r226, %r225, %p68;
	mov.b32 	%r228, 0;
	mov.b64 	%fd3219, {%r228, %r227};
	bra.uni 	$L__BB1_34;
$L__BB1_33:
	{ // callseq 5, 0
	.param .b64 param0;
	st.param.f64 	[param0], %fd83;
	.param .b64 param1;
	st.param.f64 	[param1], %fd82;
	.param .b64 retval0;
	call.uni (retval0), 
	__internal_accurate_pow, 
	(
	param0, 
	param1
	);
	ld.param.f64 	%fd865, [retval0];
	} // callseq 5
	setp.lt.s32 	%p64, %r23, 0;
	cvt.rzi.f64.f64 	%fd867, %fd82;
	setp.neu.f64 	%p65, %fd82, %fd867;
	neg.f64 	%fd869, %fd865;
	selp.f64 	%fd870, %fd869, %fd865, %p8;
	selp.f64 	%fd871, %fd870, %fd865, %p64;
	selp.f64 	%fd872, 0dFFF8000000000000, %fd871, %p65;
	selp.f64 	%fd3219, %fd872, %fd871, %p64;
$L__BB1_34:
	add.f64 	%fd874, %fd77, %fd82;
	{
	.reg .b32 %temp; 
	mov.b64 	{%temp, %r229}, %fd874;
	}
	and.b32  	%r230, %r229, 2146435072;
	setp.ne.s32 	%p69, %r230, 2146435072;
	@%p69 bra 	$L__BB1_41;
	setp.num.f64 	%p70, %fd77, %fd77;
	setp.num.f64 	%p71, %fd82, %fd82;
	and.pred  	%p72, %p70, %p71;
	@%p72 bra 	$L__BB1_37;
	add.rn.f64 	%fd3219, %fd77, %fd82;
	bra.uni 	$L__BB1_41;
$L__BB1_37:
	abs.f64 	%fd875, %fd82;
	setp.neu.f64 	%p73, %fd875, 0d7FF0000000000000;
	@%p73 bra 	$L__BB1_39;
	setp.gt.f64 	%p78, %fd83, 0d3FF0000000000000;
	selp.b32 	%r238, 2146435072, 0, %p78;
	setp.lt.s32 	%p79, %r24, 0;
	xor.b32  	%r239, %r238, 2146435072;
	selp.b32 	%r240, %r239, %r238, %p79;
	setp.eq.f64 	%p80, %fd77, 0dBFF0000000000000;
	selp.b32 	%r241, 1072693248, %r240, %p80;
	mov.b32 	%r242, 0;
	mov.b64 	%fd3219, {%r242, %r241};
	bra.uni 	$L__BB1_41;
$L__BB1_39:
	setp.neu.f64 	%p74, %fd83, 0d7FF0000000000000;
	@%p74 bra 	$L__BB1_41;
	setp.lt.s32 	%p75, %r23, 0;
	setp.lt.s32 	%p76, %r24, 0;
	selp.b32 	%r231, 0, 2146435072, %p76;
	and.b32  	%r232, %r24, 2147483647;
	setp.ne.s32 	%p77, %r232, 1071644672;
	or.b32  	%r233, %r231, -2147483648;
	selp.b32 	%r234, %r233, %r231, %p77;
	selp.b32 	%r235, %r234, %r231, %p8;
	selp.b32 	%r236, %r235, %r231, %p75;
	mov.b32 	%r237, 0;
	mov.b64 	%fd3219, {%r237, %r236};
$L__BB1_41:
	setp.eq.f64 	%p81, %fd77, 0d3FF0000000000000;
	setp.eq.f64 	%p82, %fd82, 0d0000000000000000;
	selp.f64 	%fd876, 0d3FF0000000000000, %fd3219, %p82;
	selp.f64 	%fd877, 0d3FF0000000000000, %fd876, %p81;
	mul.f64 	%fd878, %fd81, %fd877;
	ld.global.f64 	%fd879, [%rd6+262144];
	ld.global.f64 	%fd91, [%rd6+1179648];
	fma.rn.f64 	%fd92, %fd91, %fd66, 0d3FF0000000000000;
	mul.f64 	%fd880, %fd879, %fd92;
	sub.f64 	%fd881, %fd878, %fd880;
	mul.f64 	%fd882, %fd77, %fd54;
	sub.f64 	%fd883, %fd881, %fd882;
	mul.f64 	%fd884, %fd53, %fd66;
	mul.f64 	%fd885, %fd77, %fd884;
	sub.f64 	%fd93, %fd883, %fd885;
	ld.global.f64 	%fd94, [%rd6+655360];
	abs.f64 	%fd95, %fd78;
	setp.neu.f64 	%p83, %fd95, 0d7FF0000000000000;
	@%p83 bra 	$L__BB1_43;
	mov.f64 	%fd891, 0d0000000000000000;
	mul.rn.f64 	%fd3220, %fd78, %fd891;
	mov.b32 	%r634, 0;
	bra.uni 	$L__BB1_45;
$L__BB1_43:
	mul.f64 	%fd886, %fd78, 0d3FE45F306DC9C883;
	cvt.rni.s32.f64 	%r634, %fd886;
	cvt.rn.f64.s32 	%fd887, %r634;
	fma.rn.f64 	%fd888, %fd887, 0dBFF921FB54442D18, %fd78;
	fma.rn.f64 	%fd889, %fd887, 0dBC91A62633145C00, %fd888;
	fma.rn.f64 	%fd3220, %fd887, 0dB97B839A252049C0, %fd889;
	setp.ltu.f64 	%p84, %fd95, 0d41E0000000000000;
	@%p84 bra 	$L__BB1_45;
	{ // callseq 6, 0
	.param .b64 param0;
	st.param.f64 	[param0], %fd78;
	.param .align 16 .b8 retval0[16];
	call.uni (retval0), 
	__internal_trig_reduction_slowpathd, 
	(
	param0
	);
	ld.param.f64 	%fd3220, [retval0];
	ld.param.b32 	%r634, [retval0+8];
	} // callseq 6
$L__BB1_45:
	shl.b32 	%r245, %r634, 6;
	cvt.u64.u32 	%rd56, %r245;
	and.b64  	%rd57, %rd56, 64;
	add.s64 	%rd59, %rd39, %rd57;
	mul.rn.f64 	%fd892, %fd3220, %fd3220;
	and.b32  	%r246, %r634, 1;
	setp.eq.b32 	%p85, %r246, 1;
	selp.f64 	%fd893, 0dBDA8FF8320FD8164, 0d3DE5DB65F9785EBA, %p85;
	ld.global.nc.v2.f64 	{%fd894, %fd895}, [%rd59];
	fma.rn.f64 	%fd896, %fd893, %fd892, %fd894;
	fma.rn.f64 	%fd897, %fd896, %fd892, %fd895;
	ld.global.nc.v2.f64 	{%fd898, %fd899}, [%rd59+16];
	fma.rn.f64 	%fd900, %fd897, %fd892, %fd898;
	fma.rn.f64 	%fd901, %fd900, %fd892, %fd899;
	ld.global.nc.v2.f64 	{%fd902, %fd903}, [%rd59+32];
	fma.rn.f64 	%fd904, %fd901, %fd892, %fd902;
	fma.rn.f64 	%fd905, %fd904, %fd892, %fd903;
	fma.rn.f64 	%fd906, %fd905, %fd3220, %fd3220;
	fma.rn.f64 	%fd907, %fd905, %fd892, 0d3FF0000000000000;
	selp.f64 	%fd908, %fd907, %fd906, %p85;
	and.b32  	%r247, %r634, 2;
	setp.eq.s32 	%p86, %r247, 0;
	mov.f64 	%fd909, 0d0000000000000000;
	sub.f64 	%fd910, %fd909, %fd908;
	selp.f64 	%fd911, %fd908, %fd910, %p86;
	mul.f64 	%fd100, %fd94, %fd911;
	ld.global.f64 	%fd101, [%rd6+786432];
	abs.f64 	%fd102, %fd79;
	setp.neu.f64 	%p87, %fd102, 0d7FF0000000000000;
	@%p87 bra 	$L__BB1_47;
	mov.f64 	%fd917, 0d0000000000000000;
	mul.rn.f64 	%fd3221, %fd79, %fd917;
	mov.b32 	%r635, 0;
	bra.uni 	$L__BB1_49;
$L__BB1_47:
	mul.f64 	%fd912, %fd79, 0d3FE45F306DC9C883;
	cvt.rni.s32.f64 	%r635, %fd912;
	cvt.rn.f64.s32 	%fd913, %r635;
	fma.rn.f64 	%fd914, %fd913, 0dBFF921FB54442D18, %fd79;
	fma.rn.f64 	%fd915, %fd913, 0dBC91A62633145C00, %fd914;
	fma.rn.f64 	%fd3221, %fd913, 0dB97B839A252049C0, %fd915;
	setp.ltu.f64 	%p88, %fd102, 0d41E0000000000000;
	@%p88 bra 	$L__BB1_49;
	{ // callseq 7, 0
	.param .b64 param0;
	st.param.f64 	[param0], %fd79;
	.param .align 16 .b8 retval0[16];
	call.uni (retval0), 
	__internal_trig_reduction_slowpathd, 
	(
	param0
	);
	ld.param.f64 	%fd3221, [retval0];
	ld.param.b32 	%r635, [retval0+8];
	} // callseq 7
$L__BB1_49:
	setp.neu.f64 	%p89, %fd95, 0d7FF0000000000000;
	shl.b32 	%r250, %r635, 6;
	cvt.u64.u32 	%rd60, %r250;
	and.b64  	%rd61, %rd60, 64;
	add.s64 	%rd63, %rd39, %rd61;
	mul.rn.f64 	%fd918, %fd3221, %fd3221;
	and.b32  	%r251, %r635, 1;
	setp.eq.b32 	%p90, %r251, 1;
	selp.f64 	%fd919, 0dBDA8FF8320FD8164, 0d3DE5DB65F9785EBA, %p90;
	ld.global.nc.v2.f64 	{%fd920, %fd921}, [%rd63];
	fma.rn.f64 	%fd922, %fd919, %fd918, %fd920;
	fma.rn.f64 	%fd923, %fd922, %fd918, %fd921;
	ld.global.nc.v2.f64 	{%fd924, %fd925}, [%rd63+16];
	fma.rn.f64 	%fd926, %fd923, %fd918, %fd924;
	fma.rn.f64 	%fd927, %fd926, %fd918, %fd925;
	ld.global.nc.v2.f64 	{%fd928, %fd929}, [%rd63+32];
	fma.rn.f64 	%fd930, %fd927, %fd918, %fd928;
	fma.rn.f64 	%fd931, %fd930, %fd918, %fd929;
	fma.rn.f64 	%fd932, %fd931, %fd3221, %fd3221;
	fma.rn.f64 	%fd933, %fd931, %fd918, 0d3FF0000000000000;
	selp.f64 	%fd934, %fd933, %fd932, %p90;
	and.b32  	%r252, %r635, 2;
	setp.eq.s32 	%p91, %r252, 0;
	mov.f64 	%fd935, 0d0000000000000000;
	sub.f64 	%fd936, %fd935, %fd934;
	selp.f64 	%fd937, %fd934, %fd936, %p91;
	fma.rn.f64 	%fd938, %fd101, %fd937, %fd100;
	mul.f64 	%fd939, %fd92, %fd938;
	mul.f64 	%fd940, %fd91, 0dBFE0000000000000;
	fma.rn.f64 	%fd941, %fd66, %fd940, 0d3FF8000000000000;
	mul.f64 	%fd942, %fd66, %fd941;
	mul.f64 	%fd943, %fd66, %fd942;
	sub.f64 	%fd944, %fd93, %fd943;
	sub.f64 	%fd107, %fd944, %fd939;
	ld.global.f64 	%fd108, [%rd6+917504];
	@%p89 bra 	$L__BB1_51;
	mov.f64 	%fd950, 0d0000000000000000;
	mul.rn.f64 	%fd3223, %fd78, %fd950;
	mov.b32 	%r637, 1;
	bra.uni 	$L__BB1_54;
$L__BB1_51:
	mul.f64 	%fd945, %fd78, 0d3FE45F306DC9C883;
	cvt.rni.s32.f64 	%r636, %fd945;
	cvt.rn.f64.s32 	%fd946, %r636;
	fma.rn.f64 	%fd947, %fd946, 0dBFF921FB54442D18, %fd78;
	fma.rn.f64 	%fd948, %fd946, 0dBC91A62633145C00, %fd947;
	fma.rn.f64 	%fd3223, %fd946, 0dB97B839A252049C0, %fd948;
	setp.ltu.f64 	%p92, %fd95, 0d41E0000000000000;
	@%p92 bra 	$L__BB1_53;
	{ // callseq 8, 0
	.param .b64 param0;
	st.param.f64 	[param0], %fd78;
	.param .align 16 .b8 retval0[16];
	call.uni (retval0), 
	__internal_trig_reduction_slowpathd, 
	(
	param0
	);
	ld.param.f64 	%fd3223, [retval0];
	ld.param.b32 	%r636, [retval0+8];
	} // callseq 8
$L__BB1_53:
	add.s32 	%r637, %r636, 1;
$L__BB1_54:
	setp.neu.f64 	%p93, %fd102, 0d7FF0000000000000;
	shl.b32 	%r255, %r637, 6;
	cvt.u64.u32 	%rd64, %r255;
	and.b64  	%rd65, %rd64, 64;
	add.s64 	%rd67, %rd39, %rd65;
	mul.rn.f64 	%fd951, %fd3223, %fd3223;
	and.b32  	%r256, %r637, 1;
	setp.eq.b32 	%p94, %r256, 1;
	selp.f64 	%fd952, 0dBDA8FF8320FD8164, 0d3DE5DB65F9785EBA, %p94;
	ld.global.nc.v2.f64 	{%fd953, %fd954}, [%rd67];
	fma.rn.f64 	%fd955, %fd952, %fd951, %fd953;
	fma.rn.f64 	%fd956, %fd955, %fd951, %fd954;
	ld.global.nc.v2.f64 	{%fd957, %fd958}, [%rd67+16];
	fma.rn.f64 	%fd959, %fd956, %fd951, %fd957;
	fma.rn.f64 	%fd960, %fd959, %fd951, %fd958;
	ld.global.nc.v2.f64 	{%fd961, %fd962}, [%rd67+32];
	fma.rn.f64 	%fd963, %fd960, %fd951, %fd961;
	fma.rn.f64 	%fd964, %fd963, %fd951, %fd962;
	fma.rn.f64 	%fd965, %fd964, %fd3223, %fd3223;
	fma.rn.f64 	%fd966, %fd964, %fd951, 0d3FF0000000000000;
	selp.f64 	%fd967, %fd966, %fd965, %p94;
	and.b32  	%r257, %r637, 2;
	setp.eq.s32 	%p95, %r257, 0;
	mov.f64 	%fd968, 0d0000000000000000;
	sub.f64 	%fd969, %fd968, %fd967;
	selp.f64 	%fd970, %fd967, %fd969, %p95;
	mul.f64 	%fd114, %fd108, %fd970;
	ld.global.f64 	%fd115, [%rd6+1048576];
	@%p93 bra 	$L__BB1_56;
	mov.f64 	%fd976, 0d0000000000000000;
	mul.rn.f64 	%fd3225, %fd79, %fd976;
	mov.b32 	%r639, 1;
	bra.uni 	$L__BB1_59;
$L__BB1_56:
	mul.f64 	%fd971, %fd79, 0d3FE45F306DC9C883;
	cvt.rni.s32.f64 	%r638, %fd971;
	cvt.rn.f64.s32 	%fd972, %r638;
	fma.rn.f64 	%fd973, %fd972, 0dBFF921FB54442D18, %fd79;
	fma.rn.f64 	%fd974, %fd972, 0dBC91A62633145C00, %fd973;
	fma.rn.f64 	%fd3225, %fd972, 0dB97B839A252049C0, %fd974;
	setp.ltu.f64 	%p96, %fd102, 0d41E0000000000000;
	@%p96 bra 	$L__BB1_58;
	{ // callseq 9, 0
	.param .b64 param0;
	st.param.f64 	[param0], %fd79;
	.param .align 16 .b8 retval0[16];
	call.uni (retval0), 
	__internal_trig_reduction_slowpathd, 
	(
	param0
	);
	ld.param.f64 	%fd3225, [retval0];
	ld.param.b32 	%r638, [retval0+8];
	} // callseq 9
$L__BB1_58:
	add.s32 	%r639, %r638, 1;
$L__BB1_59:
	setp.gt.u32 	%p97, %r167, 24;
	shl.b32 	%r260, %r639, 6;
	cvt.u64.u32 	%rd68, %r260;
	and.b64  	%rd69, %rd68, 64;
	add.s64 	%rd71, %rd39, %rd69;
	mul.rn.f64 	%fd977, %fd3225, %fd3225;
	and.b32  	%r261, %r639, 1;
	setp.eq.b32 	%p98, %r261, 1;
	selp.f64 	%fd978, 0dBDA8FF8320FD8164, 0d3DE5DB65F9785EBA, %p98;
	ld.global.nc.v2.f64 	{%fd979, %fd980}, [%rd71];
	fma.rn.f64 	%fd981, %fd978, %fd977, %fd979;
	fma.rn.f64 	%fd982, %fd981, %fd977, %fd980;
	ld.global.nc.v2.f64 	{%fd983, %fd984}, [%rd71+16];
	fma.rn.f64 	%fd985, %fd982, %fd977, %fd983;
	fma.rn.f64 	%fd986, %fd985, %fd977, %fd984;
	ld.global.nc.v2.f64 	{%fd987, %fd988}, [%rd71+32];
	fma.rn.f64 	%fd989, %fd986, %fd977, %fd987;
	fma.rn.f64 	%fd990, %fd989, %fd977, %fd988;
	fma.rn.f64 	%fd991, %fd990, %fd3225, %fd3225;
	fma.rn.f64 	%fd992, %fd990, %fd977, 0d3FF0000000000000;
	selp.f64 	%fd993, %fd992, %fd991, %p98;
	and.b32  	%r262, %r639, 2;
	setp.eq.s32 	%p99, %r262, 0;
	mov.f64 	%fd994, 0d0000000000000000;
	sub.f64 	%fd995, %fd994, %fd993;
	selp.f64 	%fd996, %fd993, %fd995, %p99;
	fma.rn.f64 	%fd997, %fd115, %fd996, %fd114;
	mul.f64 	%fd998, %fd65, %fd997;
	sub.f64 	%fd999, %fd107, %fd998;
	mul.f64 	%fd1000, %fd65, %fd91;
	mul.f64 	%fd1001, %fd1000, %fd66;
	sub.f64 	%fd1002, %fd65, %fd1001;
	fma.rn.f64 	%fd1003, %fd91, %fd53, %fd1002;
	div.rn.f64 	%fd121, %fd999, %fd1003;
	mul.f64 	%fd122, %fd3208, %fd121;
	@%p97 bra 	$L__BB1_61;
	ld.global.f64 	%fd1004, [%rd9];
	st.shared.f64 	[%r22], %fd1004;
$L__BB1_61:
	ld.param.u64 	%rd250, [_Z9OdeSolverPdS_S_S_S_S__param_0];
	bar.sync 	0;
	ld.global.f64 	%fd1005, [%rd6+1835008];
	mul.f64 	%fd1006, %fd65, %fd1005;
	ld.global.f64 	%fd1007, [%rd6+1966080];
	ld.global.f64 	%fd1008, [%rd6+2097152];
	max.f64 	%fd1009, %fd1007, %fd1008;
	ld.shared.f64 	%fd1010, [_ZZ6OdeFunPdRdS_S_S_S_E3s_s];
	add.f64 	%fd1011, %fd1010, %fd1010;
	div.rn.f64 	%fd1012, %fd1006, %fd1011;
	min.f64 	%fd1013, %fd1009, %fd1012;
	add.f64 	%fd1014, %fd1013, %fd1013;
	div.rn.f64 	%fd1015, %fd1014, %fd1006;
	add.f64 	%fd1016, %fd1015, 0d3FF0000000000000;
	rcp.rn.f64 	%fd1017, %fd1016;
	ld.shared.f64 	%fd1018, [_ZZ6OdeFunPdRdS_S_S_S_E3s_s+40];
	add.f64 	%fd1019, %fd1018, %fd1018;
	div.rn.f64 	%fd1020, %fd1006, %fd1019;
	min.f64 	%fd1021, %fd1009, %fd1020;
	add.f64 	%fd1022, %fd1021, %fd1021;
	div.rn.f64 	%fd1023, %fd1022, %fd1006;
	add.f64 	%fd1024, %fd1023, 0d3FF0000000000000;
	rcp.rn.f64 	%fd1025, %fd1024;
	ld.shared.f64 	%fd1026, [_ZZ6OdeFunPdRdS_S_S_S_E3s_s+80];
	add.f64 	%fd1027, %fd1026, %fd1026;
	div.rn.f64 	%fd1028, %fd1006, %fd1027;
	min.f64 	%fd1029, %fd1009, %fd1028;
	add.f64 	%fd1030, %fd1029, %fd1029;
	div.rn.f64 	%fd1031, %fd1030, %fd1006;
	add.f64 	%fd1032, %fd1031, 0d3FF0000000000000;
	rcp.rn.f64 	%fd1033, %fd1032;
	ld.shared.f64 	%fd1034, [_ZZ6OdeFunPdRdS_S_S_S_E3s_s+120];
	add.f64 	%fd1035, %fd1034, %fd1034;
	div.rn.f64 	%fd1036, %fd1006, %fd1035;
	min.f64 	%fd1037, %fd1009, %fd1036;
	add.f64 	%fd1038, %fd1037, %fd1037;
	div.rn.f64 	%fd1039, %fd1038, %fd1006;
	add.f64 	%fd1040, %fd1039, 0d3FF0000000000000;
	rcp.rn.f64 	%fd1041, %fd1040;
	ld.shared.f64 	%fd1042, [_ZZ6OdeFunPdRdS_S_S_S_E3s_s+160];
	add.f64 	%fd1043, %fd1042, %fd1042;
	div.rn.f64 	%fd1044, %fd1006, %fd1043;
	min.f64 	%fd1045, %fd1009, %fd1044;
	add.f64 	%fd1046, %fd1045, %fd1045;
	div.rn.f64 	%fd1047, %fd1046, %fd1006;
	add.f64 	%fd1048, %fd1047, 0d3FF0000000000000;
	rcp.rn.f64 	%fd1049, %fd1048;
	ld.global.f64 	%fd123, [%rd6+524288];
	mul.f64 	%fd1050, %fd66, 0d4008000000000000;
	mul.f64 	%fd1051, %fd77, %fd1050;
	mul.f64 	%fd1052, %fd123, 0d3FE0000000000000;
	mul.f64 	%fd1053, %fd77, %fd1052;
	mul.f64 	%fd1054, %fd77, %fd1053;
	ld.global.f64 	%fd124, [%rd6+393216];
	ld.shared.f64 	%fd1055, [_ZZ6OdeFunPdRdS_S_S_S_E3s_s+8];
	mul.f64 	%fd1056, %fd121, %fd1055;
	mul.f64 	%fd1057, %fd77, %fd1056;
	ld.shared.f64 	%fd1058, [_ZZ6OdeFunPdRdS_S_S_S_E3s_s+32];
	mul.f64 	%fd1059, %fd1058, %fd124;
	mul.f64 	%fd1060, %fd1059, 0d3FE0000000000000;
	mul.f64 	%fd1061, %fd77, %fd1060;
	mul.f64 	%fd1062, %fd77, %fd1061;
	mul.f64 	%fd1063, %fd77, %fd1062;
	sub.f64 	%fd1064, %fd1063, %fd1057;
	ld.shared.f64 	%fd1065, [_ZZ6OdeFunPdRdS_S_S_S_E3s_s+24];
	mul.f64 	%fd1066, %fd1065, %fd1017;
	sub.f64 	%fd1067, %fd1058, %fd1066;
	mul.f64 	%fd1068, %fd1052, %fd1067;
	mul.f64 	%fd1069, %fd66, %fd1068;
	mul.f64 	%fd1070, %fd77, %fd1069;
	mul.f64 	%fd1071, %fd77, %fd1070;
	fma.rn.f64 	%fd1072, %fd77, %fd1071, %fd1064;
	ld.shared.f64 	%fd1073, [_ZZ6OdeFunPdRdS_S_S_S_E3s_s+16];
	mul.f64 	%fd1074, %fd1073, %fd1017;
	sub.f64 	%fd1075, %fd1074, %fd1058;
	fma.rn.f64 	%fd1076, %fd1054, %fd1075, %fd1051;
	ld.shared.f64 	%fd1077, [_ZZ6OdeFunPdRdS_S_S_S_E3s_s+48];
	mul.f64 	%fd1078, %fd121, %fd1077;
	mul.f64 	%fd1079, %fd77, %fd1078;
	ld.shared.f64 	%fd1080, [_ZZ6OdeFunPdRdS_S_S_S_E3s_s+72];
	mul.f64 	%fd1081, %fd1080, %fd124;
	mul.f64 	%fd1082, %fd1081, 0d3FE0000000000000;
	mul.f64 	%fd1083, %fd77, %fd1082;
	mul.f64 	%fd1084, %fd77, %fd1083;
	mul.f64 	%fd1085, %fd77, %fd1084;
	sub.f64 	%fd1086, %fd1085, %fd1079;
	ld.shared.f64 	%fd1087, [_ZZ6OdeFunPdRdS_S_S_S_E3s_s+64];
	mul.f64 	%fd1088, %fd1087, %fd1025;
	sub.f64 	%fd1089, %fd1080, %fd1088;
	mul.f64 	%fd1090, %fd1052, %fd1089;
	mul.f64 	%fd1091, %fd66, %fd1090;
	mul.f64 	%fd1092, %fd77, %fd1091;
	mul.f64 	%fd1093, %fd77, %fd1092;
	fma.rn.f64 	%fd1094, %fd77, %fd1093, %fd1086;
	ld.shared.f64 	%fd1095, [_ZZ6OdeFunPdRdS_S_S_S_E3s_s+56];
	mul.f64 	%fd1096, %fd1095, %fd1025;
	sub.f64 	%fd1097, %fd1096, %fd1080;
	fma.rn.f64 	%fd1098, %fd1054, %fd1097, %fd1051;
	ld.shared.f64 	%fd1099, [_ZZ6OdeFunPdRdS_S_S_S_E3s_s+88];
	mul.f64 	%fd1100, %fd121, %fd1099;
	mul.f64 	%fd1101, %fd77, %fd1100;
	ld.shared.f64 	%fd1102, [_ZZ6OdeFunPdRdS_S_S_S_E3s_s+112];
	mul.f64 	%fd1103, %fd1102, %fd124;
	mul.f64 	%fd1104, %fd1103, 0d3FE0000000000000;
	mul.f64 	%fd1105, %fd77, %fd1104;
	mul.f64 	%fd1106, %fd77, %fd1105;
	mul.f64 	%fd1107, %fd77, %fd1106;
	sub.f64 	%fd1108, %fd1107, %fd1101;
	ld.shared.f64 	%fd1109, [_ZZ6OdeFunPdRdS_S_S_S_E3s_s+104];
	mul.f64 	%fd1110, %fd1109, %fd1033;
	sub.f64 	%fd1111, %fd1102, %fd1110;
	mul.f64 	%fd1112, %fd1052, %fd1111;
	mul.f64 	%fd1113, %fd66, %fd1112;
	mul.f64 	%fd1114, %fd77, %fd1113;
	mul.f64 	%fd1115, %fd77, %fd1114;
	fma.rn.f64 	%fd1116, %fd77, %fd1115, %fd1108;
	ld.shared.f64 	%fd1117, [_ZZ6OdeFunPdRdS_S_S_S_E3s_s+96];
	mul.f64 	%fd1118, %fd1117, %fd1033;
	sub.f64 	%fd1119, %fd1118, %fd1102;
	fma.rn.f64 	%fd1120, %fd1054, %fd1119, %fd1051;
	ld.shared.f64 	%fd1121, [_ZZ6OdeFunPdRdS_S_S_S_E3s_s+128];
	mul.f64 	%fd1122, %fd121, %fd1121;
	mul.f64 	%fd1123, %fd77, %fd1122;
	ld.shared.f64 	%fd1124, [_ZZ6OdeFunPdRdS_S_S_S_E3s_s+152];
	mul.f64 	%fd1125, %fd1124, %fd124;
	mul.f64 	%fd1126, %fd1125, 0d3FE0000000000000;
	mul.f64 	%fd1127, %fd77, %fd1126;
	mul.f64 	%fd1128, %fd77, %fd1127;
	mul.f64 	%fd1129, %fd77, %fd1128;
	sub.f64 	%fd1130, %fd1129, %fd1123;
	ld.shared.f64 	%fd1131, [_ZZ6OdeFunPdRdS_S_S_S_E3s_s+144];
	mul.f64 	%fd1132, %fd1131, %fd1041;
	sub.f64 	%fd1133, %fd1124, %fd1132;
	mul.f64 	%fd1134, %fd1052, %fd1133;
	mul.f64 	%fd1135, %fd66, %fd1134;
	mul.f64 	%fd1136, %fd77, %fd1135;
	mul.f64 	%fd1137, %fd77, %fd1136;
	fma.rn.f64 	%fd1138, %fd77, %fd1137, %fd1130;
	ld.shared.f64 	%fd1139, [_ZZ6OdeFunPdRdS_S_S_S_E3s_s+136];
	mul.f64 	%fd1140, %fd1139, %fd1041;
	sub.f64 	%fd1141, %fd1140, %fd1124;
	fma.rn.f64 	%fd1142, %fd1054, %fd1141, %fd1051;
	ld.shared.f64 	%fd1143, [_ZZ6OdeFunPdRdS_S_S_S_E3s_s+168];
	mul.f64 	%fd1144, %fd121, %fd1143;
	mul.f64 	%fd1145, %fd77, %fd1144;
	ld.shared.f64 	%fd1146, [_ZZ6OdeFunPdRdS_S_S_S_E3s_s+192];
	mul.f64 	%fd1147, %fd1146, %fd124;
	mul.f64 	%fd1148, %fd1147, 0d3FE0000000000000;
	mul.f64 	%fd1149, %fd77, %fd1148;
	mul.f64 	%fd1150, %fd77, %fd1149;
	mul.f64 	%fd1151, %fd77, %fd1150;
	sub.f64 	%fd1152, %fd1151, %fd1145;
	ld.shared.f64 	%fd1153, [_ZZ6OdeFunPdRdS_S_S_S_E3s_s+184];
	mul.f64 	%fd1154, %fd1153, %fd1049;
	sub.f64 	%fd1155, %fd1146, %fd1154;
	mul.f64 	%fd1156, %fd1052, %fd1155;
	mul.f64 	%fd1157, %fd66, %fd1156;
	mul.f64 	%fd1158, %fd77, %fd1157;
	mul.f64 	%fd1159, %fd77, %fd1158;
	fma.rn.f64 	%fd1160, %fd77, %fd1159, %fd1152;
	ld.shared.f64 	%fd1161, [_ZZ6OdeFunPdRdS_S_S_S_E3s_s+176];
	mul.f64 	%fd1162, %fd1161, %fd1049;
	sub.f64 	%fd1163, %fd1162, %fd1146;
	fma.rn.f64 	%fd1164, %fd1054, %fd1163, %fd1051;
	mul.f64 	%fd125, %fd3208, %fd68;
	neg.f64 	%fd1165, %fd1072;
	mul.f64 	%fd1166, %fd67, %fd1165;
	mul.f64 	%fd1167, %fd1076, %fd68;
	sub.f64 	%fd1168, %fd1166, %fd1167;
	mul.f64 	%fd126, %fd3208, %fd1168;
	mul.f64 	%fd127, %fd3208, %fd70;
	neg.f64 	%fd1169, %fd1094;
	mul.f64 	%fd1170, %fd69, %fd1169;
	mul.f64 	%fd1171, %fd1098, %fd70;
	sub.f64 	%fd1172, %fd1170, %fd1171;
	mul.f64 	%fd128, %fd3208, %fd1172;
	mul.f64 	%fd129, %fd3208, %fd72;
	neg.f64 	%fd1173, %fd1116;
	mul.f64 	%fd1174, %fd71, %fd1173;
	mul.f64 	%fd1175, %fd1120, %fd72;
	sub.f64 	%fd1176, %fd1174, %fd1175;
	mul.f64 	%fd130, %fd3208, %fd1176;
	mul.f64 	%fd131, %fd3208, %fd74;
	neg.f64 	%fd1177, %fd1138;
	mul.f64 	%fd1178, %fd73, %fd1177;
	mul.f64 	%fd1179, %fd1142, %fd74;
	sub.f64 	%fd1180, %fd1178, %fd1179;
	mul.f64 	%fd132, %fd3208, %fd1180;
	mul.f64 	%fd133, %fd3208, %fd76;
	neg.f64 	%fd1181, %fd1160;
	mul.f64 	%fd1182, %fd75, %fd1181;
	mul.f64 	%fd1183, %fd1164, %fd76;
	sub.f64 	%fd1184, %fd1182, %fd1183;
	mul.f64 	%fd134, %fd3208, %fd1184;
	cvta.to.global.u64 	%rd72, %rd250;
	mov.u32 	%r263, %ctaid.x;
	mov.u32 	%r264, %ntid.x;
	mad.lo.s32 	%r265, %r263, %r264, %r167;
	mul.wide.s32 	%rd73, %r265, 8;
	add.s64 	%rd74, %rd72, %rd73;
	ld.global.f64 	%fd1185, [%rd74];
	fma.rn.f64 	%fd1186, %fd3208, 0d3FD3333333333333, %fd1185;
	ld.global.f64 	%fd1187, [%rd7];
	fma.rn.f64 	%fd1188, %fd9, 0d3FB3333333333333, %fd1187;
	fma.rn.f64 	%fd135, %fd80, 0d3FCCCCCCCCCCCCCD, %fd1188;
	ld.global.f64 	%fd1189, [%rd7+131072];
	fma.rn.f64 	%fd1190, %fd52, 0d3FB3333333333333, %fd1189;
	fma.rn.f64 	%fd136, %fd122, 0d3FCCCCCCCCCCCCCD, %fd1190;
	ld.global.f64 	%fd1191, [%rd7+262144];
	fma.rn.f64 	%fd1192, %fd55, 0d3FB3333333333333, %fd1191;
	fma.rn.f64 	%fd137, %fd125, 0d3FCCCCCCCCCCCCCD, %fd1192;
	ld.global.f64 	%fd1193, [%rd7+393216];
	fma.rn.f64 	%fd1194, %fd56, 0d3FB3333333333333, %fd1193;
	fma.rn.f64 	%fd138, %fd126, 0d3FCCCCCCCCCCCCCD, %fd1194;
	ld.global.f64 	%fd1195, [%rd7+524288];
	fma.rn.f64 	%fd1196, %fd57, 0d3FB3333333333333, %fd1195;
	fma.rn.f64 	%fd139, %fd127, 0d3FCCCCCCCCCCCCCD, %fd1196;
	ld.global.f64 	%fd1197, [%rd7+655360];
	fma.rn.f64 	%fd1198, %fd58, 0d3FB3333333333333, %fd1197;
	fma.rn.f64 	%fd140, %fd128, 0d3FCCCCCCCCCCCCCD, %fd1198;
	ld.global.f64 	%fd1199, [%rd7+786432];
	fma.rn.f64 	%fd1200, %fd59, 0d3FB3333333333333, %fd1199;
	fma.rn.f64 	%fd141, %fd129, 0d3FCCCCCCCCCCCCCD, %fd1200;
	ld.global.f64 	%fd1201, [%rd7+917504];
	fma.rn.f64 	%fd1202, %fd60, 0d3FB3333333333333, %fd1201;
	fma.rn.f64 	%fd142, %fd130, 0d3FCCCCCCCCCCCCCD, %fd1202;
	ld.global.f64 	%fd1203, [%rd7+1048576];
	fma.rn.f64 	%fd1204, %fd61, 0d3FB3333333333333, %fd1203;
	fma.rn.f64 	%fd143, %fd131, 0d3FCCCCCCCCCCCCCD, %fd1204;
	ld.global.f64 	%fd1205, [%rd7+1179648];
	fma.rn.f64 	%fd1206, %fd62, 0d3FB3333333333333, %fd1205;
	fma.rn.f64 	%fd144, %fd132, 0d3FCCCCCCCCCCCCCD, %fd1206;
	ld.global.f64 	%fd1207, [%rd7+1310720];
	fma.rn.f64 	%fd1208, %fd63, 0d3FB3333333333333, %fd1207;
	fma.rn.f64 	%fd145, %fd133, 0d3FCCCCCCCCCCCCCD, %fd1208;
	ld.global.f64 	%fd1209, [%rd7+1441792];
	fma.rn.f64 	%fd1210, %fd64, 0d3FB3333333333333, %fd1209;
	fma.rn.f64 	%fd146, %fd134, 0d3FCCCCCCCCCCCCCD, %fd1210;
	rcp.rn.f64 	%fd147, %fd135;
	mul.f64 	%fd148, %fd1186, 0d401921FB54442D18;
	ld.global.f64 	%fd1211, [%rd6+1441792];
	mul.f64 	%fd1212, %fd1211, 0d401921FB54442D18;
	ld.global.f64 	%fd1213, [%rd6+1572864];
	fma.rn.f64 	%fd149, %fd1186, %fd1212, %fd1213;
	mul.f64 	%fd150, %fd3208, %fd136;
	ld.global.f64 	%fd1214, [%rd6];
	ld.global.f64 	%fd1215, [%rd6+131072];
	fma.rn.f64 	%fd151, %fd136, %fd1215, %fd1214;
	ld.global.f64 	%fd152, [%rd6+1310720];
	{
	.reg .b32 %temp; 
	mov.b64 	{%temp, %r41}, %fd147;
	}
	{
	.reg .b32 %temp; 
	mov.b64 	{%temp, %r42}, %fd152;
	}
	shr.u32 	%r266, %r42, 20;
	and.b32  	%r267, %r266, 2047;
	add.s32 	%r268, %r267, -1012;
	mov.b64 	%rd75, %fd152;
	shl.b64 	%rd11, %rd75, %r268;
	setp.eq.s64 	%p11, %rd11, -9223372036854775808;
	abs.f64 	%fd153, %fd147;
	setp.neu.f64 	%p100, %fd147, 0d0000000000000000;
	@%p100 bra 	$L__BB1_63;
	setp.eq.s64 	%p103, %rd11, -9223372036854775808;
	abs.f64 	%fd1224, %fd152;
	setp.neu.f64 	%p104, %fd1224, 0d3FE0000000000000;
	and.pred  	%p11, %p104, %p103;
	selp.b32 	%r269, %r41, 0, %p11;
	setp.lt.s32 	%p105, %r42, 0;
	or.b32  	%r270, %r269, 2146435072;
	selp.b32 	%r271, %r270, %r269, %p105;
	mov.b32 	%r272, 0;
	mov.b64 	%fd3227, {%r272, %r271};
	bra.uni 	$L__BB1_64;
$L__BB1_63:
	{ // callseq 10, 0
	.param .b64 param0;
	st.param.f64 	[param0], %fd153;
	.param .b64 param1;
	st.param.f64 	[param1], %fd152;
	.param .b64 retval0;
	call.uni (retval0), 
	__internal_accurate_pow, 
	(
	param0, 
	param1
	);
	ld.param.f64 	%fd1216, [retval0];
	} // callseq 10
	setp.lt.s32 	%p101, %r41, 0;
	cvt.rzi.f64.f64 	%fd1218, %fd152;
	setp.neu.f64 	%p102, %fd152, %fd1218;
	neg.f64 	%fd1220, %fd1216;
	selp.f64 	%fd1221, %fd1220, %fd1216, %p11;
	selp.f64 	%fd1222, %fd1221, %fd1216, %p101;
	selp.f64 	%fd1223, 0dFFF8000000000000, %fd1222, %p102;
	selp.f64 	%fd3227, %fd1223, %fd1222, %p101;
$L__BB1_64:
	add.f64 	%fd1225, %fd147, %fd152;
	{
	.reg .b32 %temp; 
	mov.b64 	{%temp, %r273}, %fd1225;
	}
	and.b32  	%r274, %r273, 2146435072;
	setp.ne.s32 	%p106, %r274, 2146435072;
	@%p106 bra 	$L__BB1_71;
	setp.num.f64 	%p107, %fd147, %fd147;
	setp.num.f64 	%p108, %fd152, %fd152;
	and.pred  	%p109, %p107, %p108;
	@%p109 bra 	$L__BB1_67;
	add.rn.f64 	%fd3227, %fd147, %fd152;
	bra.uni 	$L__BB1_71;
$L__BB1_67:
	abs.f64 	%fd1226, %fd152;
	setp.neu.f64 	%p110, %fd1226, 0d7FF0000000000000;
	@%p110 bra 	$L__BB1_69;
	setp.gt.f64 	%p115, %fd153, 0d3FF0000000000000;
	selp.b32 	%r282, 2146435072, 0, %p115;
	setp.lt.s32 	%p116, %r42, 0;
	xor.b32  	%r283, %r282, 2146435072;
	selp.b32 	%r284, %r283, %r282, %p116;
	setp.eq.f64 	%p117, %fd147, 0dBFF0000000000000;
	selp.b32 	%r285, 1072693248, %r284, %p117;
	mov.b32 	%r286, 0;
	mov.b64 	%fd3227, {%r286, %r285};
	bra.uni 	$L__BB1_71;
$L__BB1_69:
	setp.neu.f64 	%p111, %fd153, 0d7FF0000000000000;
	@%p111 bra 	$L__BB1_71;
	setp.lt.s32 	%p112, %r41, 0;
	setp.lt.s32 	%p113, %r42, 0;
	selp.b32 	%r275, 0, 2146435072, %p113;
	and.b32  	%r276, %r42, 2147483647;
	setp.ne.s32 	%p114, %r276, 1071644672;
	or.b32  	%r277, %r275, -2147483648;
	selp.b32 	%r278, %r277, %r275, %p114;
	selp.b32 	%r279, %r278, %r275, %p11;
	selp.b32 	%r280, %r279, %r275, %p112;
	mov.b32 	%r281, 0;
	mov.b64 	%fd3227, {%r281, %r280};
$L__BB1_71:
	ld.param.u64 	%rd261, [_Z9OdeSolverPdS_S_S_S_S__param_2];
	setp.eq.f64 	%p118, %fd147, 0d3FF0000000000000;
	setp.eq.f64 	%p119, %fd152, 0d0000000000000000;
	selp.f64 	%fd1227, 0d3FF0000000000000, %fd3227, %p119;
	selp.f64 	%fd1228, 0d3FF0000000000000, %fd1227, %p118;
	mul.f64 	%fd1229, %fd151, %fd1228;
	cvta.to.global.u64 	%rd76, %rd261;
	mov.u32 	%r289, %tid.x;
	mad.lo.s32 	%r290, %r263, %r264, %r289;
	mul.wide.s32 	%rd77, %r290, 8;
	add.s64 	%rd78, %rd76, %rd77;
	ld.global.f64 	%fd1230, [%rd78+262144];
	ld.global.f64 	%fd161, [%rd78+1179648];
	fma.rn.f64 	%fd1231, %fd161, %fd136, 0d3FF0000000000000;
	mul.f64 	%fd1232, %fd1230, %fd1231;
	sub.f64 	%fd1233, %fd1229, %fd1232;
	mul.f64 	%fd1234, %fd147, %fd124;
	sub.f64 	%fd1235, %fd1233, %fd1234;
	mul.f64 	%fd1236, %fd123, %fd136;
	mul.f64 	%fd1237, %fd147, %fd1236;
	sub.f64 	%fd162, %fd1235, %fd1237;
	ld.global.f64 	%fd163, [%rd78+655360];
	abs.f64 	%fd164, %fd148;
	setp.neu.f64 	%p120, %fd164, 0d7FF0000000000000;
	@%p120 bra 	$L__BB1_73;
	mov.f64 	%fd1243, 0d0000000000000000;
	mul.rn.f64 	%fd3228, %fd148, %fd1243;
	mov.b32 	%r640, 0;
	bra.uni 	$L__BB1_75;
$L__BB1_73:
	mul.f64 	%fd1238, %fd148, 0d3FE45F306DC9C883;
	cvt.rni.s32.f64 	%r640, %fd1238;
	cvt.rn.f64.s32 	%fd1239, %r640;
	fma.rn.f64 	%fd1240, %fd1239, 0dBFF921FB54442D18, %fd148;
	fma.rn.f64 	%fd1241, %fd1239, 0dBC91A62633145C00, %fd1240;
	fma.rn.f64 	%fd3228, %fd1239, 0dB97B839A252049C0, %fd1241;
	setp.ltu.f64 	%p121, %fd164, 0d41E0000000000000;
	@%p121 bra 	$L__BB1_75;
	{ // callseq 11, 0
	.param .b64 param0;
	st.param.f64 	[param0], %fd148;
	.param .align 16 .b8 retval0[16];
	call.uni (retval0), 
	__internal_trig_reduction_slowpathd, 
	(
	param0
	);
	ld.param.f64 	%fd3228, [retval0];
	ld.param.b32 	%r640, [retval0+8];
	} // callseq 11
$L__BB1_75:
	ld.param.u64 	%rd262, [_Z9OdeSolverPdS_S_S_S_S__param_2];
	shl.b32 	%r293, %r640, 6;
	cvt.u64.u32 	%rd79, %r293;
	and.b64  	%rd80, %rd79, 64;
	add.s64 	%rd82, %rd39, %rd80;
	mul.rn.f64 	%fd1244, %fd3228, %fd3228;
	and.b32  	%r294, %r640, 1;
	setp.eq.b32 	%p122, %r294, 1;
	selp.f64 	%fd1245, 0dBDA8FF8320FD8164, 0d3DE5DB65F9785EBA, %p122;
	ld.global.nc.v2.f64 	{%fd1246, %fd1247}, [%rd82];
	fma.rn.f64 	%fd1248, %fd1245, %fd1244, %fd1246;
	fma.rn.f64 	%fd1249, %fd1248, %fd1244, %fd1247;
	ld.global.nc.v2.f64 	{%fd1250, %fd1251}, [%rd82+16];
	fma.rn.f64 	%fd1252, %fd1249, %fd1244, %fd1250;
	fma.rn.f64 	%fd1253, %fd1252, %fd1244, %fd1251;
	ld.global.nc.v2.f64 	{%fd1254, %fd1255}, [%rd82+32];
	fma.rn.f64 	%fd1256, %fd1253, %fd1244, %fd1254;
	fma.rn.f64 	%fd1257, %fd1256, %fd1244, %fd1255;
	fma.rn.f64 	%fd1258, %fd1257, %fd3228, %fd3228;
	fma.rn.f64 	%fd1259, %fd1257, %fd1244, 0d3FF0000000000000;
	selp.f64 	%fd1260, %fd1259, %fd1258, %p122;
	and.b32  	%r295, %r640, 2;
	setp.eq.s32 	%p123, %r295, 0;
	mov.f64 	%fd1261, 0d0000000000000000;
	sub.f64 	%fd1262, %fd1261, %fd1260;
	selp.f64 	%fd1263, %fd1260, %fd1262, %p123;
	mul.f64 	%fd169, %fd163, %fd1263;
	cvta.to.global.u64 	%rd83, %rd262;
	mov.u32 	%r298, %tid.x;
	mad.lo.s32 	%r299, %r263, %r264, %r298;
	mul.wide.s32 	%rd84, %r299, 8;
	add.s64 	%rd85, %rd83, %rd84;
	ld.global.f64 	%fd170, [%rd85+786432];
	abs.f64 	%fd171, %fd149;
	setp.neu.f64 	%p124, %fd171, 0d7FF0000000000000;
	@%p124 bra 	$L__BB1_77;
	mov.f64 	%fd1269, 0d0000000000000000;
	mul.rn.f64 	%fd3229, %fd149, %fd1269;
	mov.b32 	%r641, 0;
	bra.uni 	$L__BB1_79;
$L__BB1_77:
	mul.f64 	%fd1264, %fd149, 0d3FE45F306DC9C883;
	cvt.rni.s32.f64 	%r641, %fd1264;
	cvt.rn.f64.s32 	%fd1265, %r641;
	fma.rn.f64 	%fd1266, %fd1265, 0dBFF921FB54442D18, %fd149;
	fma.rn.f64 	%fd1267, %fd1265, 0dBC91A62633145C00, %fd1266;
	fma.rn.f64 	%fd3229, %fd1265, 0dB97B839A252049C0, %fd1267;
	setp.ltu.f64 	%p125, %fd171, 0d41E0000000000000;
	@%p125 bra 	$L__BB1_79;
	{ // callseq 12, 0
	.param .b64 param0;
	st.param.f64 	[param0], %fd149;
	.param .align 16 .b8 retval0[16];
	call.uni (retval0), 
	__internal_trig_reduction_slowpathd, 
	(
	param0
	);
	ld.param.f64 	%fd3229, [retval0];
	ld.param.b32 	%r641, [retval0+8];
	} // callseq 12
$L__BB1_79:
	ld.param.u64 	%rd263, [_Z9OdeSolverPdS_S_S_S_S__param_2];
	shl.b32 	%r302, %r641, 6;
	cvt.u64.u32 	%rd86, %r302;
	and.b64  	%rd87, %rd86, 64;
	mov.u64 	%rd88, __cudart_sin_cos_coeffs;
	add.s64 	%rd89, %rd88, %rd87;
	mul.rn.f64 	%fd1270, %fd3229, %fd3229;
	and.b32  	%r303, %r641, 1;
	setp.eq.b32 	%p127, %r303, 1;
	selp.f64 	%fd1271, 0dBDA8FF8320FD8164, 0d3DE5DB65F9785EBA, %p127;
	ld.global.nc.v2.f64 	{%fd1272, %fd1273}, [%rd89];
	fma.rn.f64 	%fd1274, %fd1271, %fd1270, %fd1272;
	fma.rn.f64 	%fd1275, %fd1274, %fd1270, %fd1273;
	ld.global.nc.v2.f64 	{%fd1276, %fd1277}, [%rd89+16];
	fma.rn.f64 	%fd1278, %fd1275, %fd1270, %fd1276;
	fma.rn.f64 	%fd1279, %fd1278, %fd1270, %fd1277;
	ld.global.nc.v2.f64 	{%fd1280, %fd1281}, [%rd89+32];
	fma.rn.f64 	%fd1282, %fd1279, %fd1270, %fd1280;
	fma.rn.f64 	%fd1283, %fd1282, %fd1270, %fd1281;
	fma.rn.f64 	%fd1284, %fd1283, %fd3229, %fd3229;
	fma.rn.f64 	%fd1285, %fd1283, %fd1270, 0d3FF0000000000000;
	selp.f64 	%fd1286, %fd1285, %fd1284, %p127;
	and.b32  	%r304, %r641, 2;
	setp.eq.s32 	%p128, %r304, 0;
	mov.f64 	%fd1287, 0d0000000000000000;
	sub.f64 	%fd1288, %fd1287, %fd1286;
	selp.f64 	%fd1289, %fd1286, %fd1288, %p128;
	fma.rn.f64 	%fd1290, %fd170, %fd1289, %fd169;
	fma.rn.f64 	%fd1291, %fd161, %fd136, 0d3FF0000000000000;
	mul.f64 	%fd1292, %fd1291, %fd1290;
	mul.f64 	%fd1293, %fd161, 0dBFE0000000000000;
	fma.rn.f64 	%fd1294, %fd136, %fd1293, 0d3FF8000000000000;
	mul.f64 	%fd1295, %fd136, %fd1294;
	mul.f64 	%fd1296, %fd136, %fd1295;
	sub.f64 	%fd1297, %fd162, %fd1296;
	sub.f64 	%fd176, %fd1297, %fd1292;
	cvta.to.global.u64 	%rd90, %rd263;
	mov.u32 	%r305, %ctaid.x;
	mov.u32 	%r306, %ntid.x;
	mov.u32 	%r307, %tid.x;
	mad.lo.s32 	%r308, %r305, %r306, %r307;
	mul.wide.s32 	%rd91, %r308, 8;
	add.s64 	%rd92, %rd90, %rd91;
	ld.global.f64 	%fd177, [%rd92+917504];
	@%p120 bra 	$L__BB1_81;
	mov.f64 	%fd1303, 0d0000000000000000;
	mul.rn.f64 	%fd3231, %fd148, %fd1303;
	mov.b32 	%r643, 1;
	bra.uni 	$L__BB1_84;
$L__BB1_81:
	mul.f64 	%fd1298, %fd148, 0d3FE45F306DC9C883;
	cvt.rni.s32.f64 	%r642, %fd1298;
	cvt.rn.f64.s32 	%fd1299, %r642;
	fma.rn.f64 	%fd1300, %fd1299, 0dBFF921FB54442D18, %fd148;
	fma.rn.f64 	%fd1301, %fd1299, 0dBC91A62633145C00, %fd1300;
	fma.rn.f64 	%fd3231, %fd1299, 0dB97B839A252049C0, %fd1301;
	setp.ltu.f64 	%p129, %fd164, 0d41E0000000000000;
	@%p129 bra 	$L__BB1_83;
	{ // callseq 13, 0
	.param .b64 param0;
	st.param.f64 	[param0], %fd148;
	.param .align 16 .b8 retval0[16];
	call.uni (retval0), 
	__internal_trig_reduction_slowpathd, 
	(
	param0
	);
	ld.param.f64 	%fd3231, [retval0];
	ld.param.b32 	%r642, [retval0+8];
	} // callseq 13
$L__BB1_83:
	add.s32 	%r643, %r642, 1;
$L__BB1_84:
	ld.param.u64 	%rd264, [_Z9OdeSolverPdS_S_S_S_S__param_2];
	shl.b32 	%r311, %r643, 6;
	cvt.u64.u32 	%rd93, %r311;
	and.b64  	%rd94, %rd93, 64;
	add.s64 	%rd96, %rd88, %rd94;
	mul.rn.f64 	%fd1304, %fd3231, %fd3231;
	and.b32  	%r312, %r643, 1;
	setp.eq.b32 	%p131, %r312, 1;
	selp.f64 	%fd1305, 0dBDA8FF8320FD8164, 0d3DE5DB65F9785EBA, %p131;
	ld.global.nc.v2.f64 	{%fd1306, %fd1307}, [%rd96];
	fma.rn.f64 	%fd1308, %fd1305, %fd1304, %fd1306;
	fma.rn.f64 	%fd1309, %fd1308, %fd1304, %fd1307;
	ld.global.nc.v2.f64 	{%fd1310, %fd1311}, [%rd96+16];
	fma.rn.f64 	%fd1312, %fd1309, %fd1304, %fd1310;
	fma.rn.f64 	%fd1313, %fd1312, %fd1304, %fd1311;
	ld.global.nc.v2.f64 	{%fd1314, %fd1315}, [%rd96+32];
	fma.rn.f64 	%fd1316, %fd1313, %fd1304, %fd1314;
	fma.rn.f64 	%fd1317, %fd1316, %fd1304, %fd1315;
	fma.rn.f64 	%fd1318, %fd1317, %fd3231, %fd3231;
	fma.rn.f64 	%fd1319, %fd1317, %fd1304, 0d3FF0000000000000;
	selp.f64 	%fd1320, %fd1319, %fd1318, %p131;
	and.b32  	%r313, %r643, 2;
	setp.eq.s32 	%p132, %r313, 0;
	mov.f64 	%fd1321, 0d0000000000000000;
	sub.f64 	%fd1322, %fd1321, %fd1320;
	selp.f64 	%fd1323, %fd1320, %fd1322, %p132;
	mul.f64 	%fd183, %fd177, %fd1323;
	cvta.to.global.u64 	%rd97, %rd264;
	add.s64 	%rd99, %rd97, %rd91;
	ld.global.f64 	%fd184, [%rd99+1048576];
	@%p124 bra 	$L__BB1_86;
	mov.f64 	%fd1329, 0d0000000000000000;
	mul.rn.f64 	%fd3233, %fd149, %fd1329;
	mov.b32 	%r645, 1;
	bra.uni 	$L__BB1_89;
$L__BB1_86:
	mul.f64 	%fd1324, %fd149, 0d3FE45F306DC9C883;
	cvt.rni.s32.f64 	%r644, %fd1324;
	cvt.rn.f64.s32 	%fd1325, %r644;
	fma.rn.f64 	%fd1326, %fd1325, 0dBFF921FB54442D18, %fd149;
	fma.rn.f64 	%fd1327, %fd1325, 0dBC91A62633145C00, %fd1326;
	fma.rn.f64 	%fd3233, %fd1325, 0dB97B839A252049C0, %fd1327;
	setp.ltu.f64 	%p133, %fd171, 0d41E0000000000000;
	@%p133 bra 	$L__BB1_88;
	{ // callseq 14, 0
	.param .b64 param0;
	st.param.f64 	[param0], %fd149;
	.param .align 16 .b8 retval0[16];
	call.uni (retval0), 
	__internal_trig_reduction_slowpathd, 
	(
	param0
	);
	ld.param.f64 	%fd3233, [retval0];
	ld.param.b32 	%r644, [retval0+8];
	} // callseq 14
$L__BB1_88:
	add.s32 	%r645, %r644, 1;
$L__BB1_89:
	setp.gt.u32 	%p134, %r307, 24;
	shl.b32 	%r320, %r645, 6;
	cvt.u64.u32 	%rd100, %r320;
	and.b64  	%rd101, %rd100, 64;
	add.s64 	%rd103, %rd88, %rd101;
	mul.rn.f64 	%fd1330, %fd3233, %fd3233;
	and.b32  	%r321, %r645, 1;
	setp.eq.b32 	%p135, %r321, 1;
	selp.f64 	%fd1331, 0dBDA8FF8320FD8164, 0d3DE5DB65F9785EBA, %p135;
	ld.global.nc.v2.f64 	{%fd1332, %fd1333}, [%rd103];
	fma.rn.f64 	%fd1334, %fd1331, %fd1330, %fd1332;
	fma.rn.f64 	%fd1335, %fd1334, %fd1330, %fd1333;
	ld.global.nc.v2.f64 	{%fd1336, %fd1337}, [%rd103+16];
	fma.rn.f64 	%fd1338, %fd1335, %fd1330, %fd1336;
	fma.rn.f64 	%fd1339, %fd1338, %fd1330, %fd1337;
	ld.global.nc.v2.f64 	{%fd1340, %fd1341}, [%rd103+32];
	fma.rn.f64 	%fd1342, %fd1339, %fd1330, %fd1340;
	fma.rn.f64 	%fd1343, %fd1342, %fd1330, %fd1341;
	fma.rn.f64 	%fd1344, %fd1343, %fd3233, %fd3233;
	fma.rn.f64 	%fd1345, %fd1343, %fd1330, 0d3FF0000000000000;
	selp.f64 	%fd1346, %fd1345, %fd1344, %p135;
	and.b32  	%r322, %r645, 2;
	setp.eq.s32 	%p136, %r322, 0;
	mov.f64 	%fd1347, 0d0000000000000000;
	sub.f64 	%fd1348, %fd1347, %fd1346;
	selp.f64 	%fd1349, %fd1346, %fd1348, %p136;
	fma.rn.f64 	%fd1350, %fd184, %fd1349, %fd183;
	mul.f64 	%fd1351, %fd135, %fd1350;
	sub.f64 	%fd1352, %fd176, %fd1351;
	mul.f64 	%fd1353, %fd135, %fd161;
	mul.f64 	%fd1354, %fd1353, %fd136;
	sub.f64 	%fd1355, %fd135, %fd1354;
	fma.rn.f64 	%fd1356, %fd161, %fd123, %fd1355;
	div.rn.f64 	%fd190, %fd1352, %fd1356;
	mul.f64 	%fd191, %fd3208, %fd190;
	@%p134 bra 	$L__BB1_91;
	ld.param.u64 	%rd282, [_Z9OdeSolverPdS_S_S_S_S__param_3];
	cvta.to.global.u64 	%rd104, %rd282;
	mul.wide.u32 	%rd105, %r307, 8;
	add.s64 	%rd106, %rd104, %rd105;
	ld.global.f64 	%fd1357, [%rd106];
	shl.b32 	%r323, %r307, 3;
	mov.u32 	%r324, _ZZ6OdeFunPdRdS_S_S_S_E3s_s;
	add.s32 	%r325, %r324, %r323;
	st.shared.f64 	[%r325], %fd1357;
$L__BB1_91:
	ld.param.u64 	%rd265, [_Z9OdeSolverPdS_S_S_S_S__param_2];
	ld.param.u64 	%rd256, [_Z9OdeSolverPdS_S_S_S_S__param_1];
	ld.param.u64 	%rd251, [_Z9OdeSolverPdS_S_S_S_S__param_0];
	bar.sync 	0;
	cvta.to.global.u64 	%rd107, %rd265;
	mov.u32 	%r327, %ntid.x;
	mad.lo.s32 	%r329, %r305, %r327, %r307;
	mul.wide.s32 	%rd108, %r329, 8;
	add.s64 	%rd109, %rd107, %rd108;
	ld.global.f64 	%fd1358, [%rd109+1835008];
	mul.f64 	%fd1359, %fd135, %fd1358;
	ld.global.f64 	%fd1360, [%rd109+1966080];
	ld.global.f64 	%fd1361, [%rd109+2097152];
	max.f64 	%fd1362, %fd1360, %fd1361;
	ld.shared.f64 	%fd1363, [_ZZ6OdeFunPdRdS_S_S_S_E3s_s];
	add.f64 	%fd1364, %fd1363, %fd1363;
	div.rn.f64 	%fd1365, %fd1359, %fd1364;
	min.f64 	%fd1366, %fd1362, %fd1365;
	add.f64 	%fd1367, %fd1366, %fd1366;
	div.rn.f64 	%fd1368, %fd1367, %fd1359;
	add.f64 	%fd1369, %fd1368, 0d3FF0000000000000;
	rcp.rn.f64 	%fd1370, %fd1369;
	ld.shared.f64 	%fd1371, [_ZZ6OdeFunPdRdS_S_S_S_E3s_s+40];
	add.f64 	%fd1372, %fd1371, %fd1371;
	div.rn.f64 	%fd1373, %fd1359, %fd1372;
	min.f64 	%fd1374, %fd1362, %fd1373;
	add.f64 	%fd1375, %fd1374, %fd1374;
	div.rn.f64 	%fd1376, %fd1375, %fd1359;
	add.f64 	%fd1377, %fd1376, 0d3FF0000000000000;
	rcp.rn.f64 	%fd1378, %fd1377;
	ld.shared.f64 	%fd1379, [_ZZ6OdeFunPdRdS_S_S_S_E3s_s+80];
	add.f64 	%fd1380, %fd1379, %fd1379;
	div.rn.f64 	%fd1381, %fd1359, %fd1380;
	min.f64 	%fd1382, %fd1362, %fd1381;
	add.f64 	%fd1383, %fd1382, %fd1382;
	div.rn.f64 	%fd1384, %fd1383, %fd1359;
	add.f64 	%fd1385, %fd1384, 0d3FF0000000000000;
	rcp.rn.f64 	%fd1386, %fd1385;
	ld.shared.f64 	%fd1387, [_ZZ6OdeFunPdRdS_S_S_S_E3s_s+120];
	add.f64 	%fd1388, %fd1387, %fd1387;
	div.rn.f64 	%fd1389, %fd1359, %fd1388;
	min.f64 	%fd1390, %fd1362, %fd1389;
	add.f64 	%fd1391, %fd1390, %fd1390;
	div.rn.f64 	%fd1392, %fd1391, %fd1359;
	add.f64 	%fd1393, %fd1392, 0d3FF0000000000000;
	rcp.rn.f64 	%fd1394, %fd1393;
	ld.shared.f64 	%fd1395, [_ZZ6OdeFunPdRdS_S_S_S_E3s_s+160];
	add.f64 	%fd1396, %fd1395, %fd1395;
	div.rn.f64 	%fd1397, %fd1359, %fd1396;
	min.f64 	%fd1398, %fd1362, %fd1397;
	add.f64 	%fd1399, %fd1398, %fd1398;
	div.rn.f64 	%fd1400, %fd1399, %fd1359;
	add.f64 	%fd1401, %fd1400, 0d3FF0000000000000;
	rcp.rn.f64 	%fd1402, %fd1401;
	ld.global.f64 	%fd192, [%rd109+524288];
	mul.f64 	%fd1403, %fd136, 0d4008000000000000;
	mul.f64 	%fd1404, %fd147, %fd1403;
	mul.f64 	%fd1405, %fd192, 0d3FE0000000000000;
	mul.f64 	%fd1406, %fd147, %fd1405;
	mul.f64 	%fd1407, %fd147, %fd1406;
	ld.global.f64 	%fd193, [%rd109+393216];
	ld.shared.f64 	%fd1408, [_ZZ6OdeFunPdRdS_S_S_S_E3s_s+8];
	mul.f64 	%fd1409, %fd190, %fd1408;
	mul.f64 	%fd1410, %fd147, %fd1409;
	ld.shared.f64 	%fd1411, [_ZZ6OdeFunPdRdS_S_S_S_E3s_s+32];
	mul.f64 	%fd1412, %fd1411, %fd193;
	mul.f64 	%fd1413, %fd1412, 0d3FE0000000000000;
	mul.f64 	%fd1414, %fd147, %fd1413;
	mul.f64 	%fd1415, %fd147, %fd1414;
	mul.f64 	%fd1416, %fd147, %fd1415;
	sub.f64 	%fd1417, %fd1416, %fd1410;
	ld.shared.f64 	%fd1418, [_ZZ6OdeFunPdRdS_S_S_S_E3s_s+24];
	mul.f64 	%fd1419, %fd1418, %fd1370;
	sub.f64 	%fd1420, %fd1411, %fd1419;
	mul.f64 	%fd1421, %fd1405, %fd1420;
	mul.f64 	%fd1422, %fd136, %fd1421;
	mul.f64 	%fd1423, %fd147, %fd1422;
	mul.f64 	%fd1424, %fd147, %fd1423;
	fma.rn.f64 	%fd1425, %fd147, %fd1424, %fd1417;
	ld.shared.f64 	%fd1426, [_ZZ6OdeFunPdRdS_S_S_S_E3s_s+16];
	mul.f64 	%fd1427, %fd1426, %fd1370;
	sub.f64 	%fd1428, %fd1427, %fd1411;
	fma.rn.f64 	%fd1429, %fd1407, %fd1428, %fd1404;
	ld.shared.f64 	%fd1430, [_ZZ6OdeFunPdRdS_S_S_S_E3s_s+48];
	mul.f64 	%fd1431, %fd190, %fd1430;
	mul.f64 	%fd1432, %fd147, %fd1431;
	ld.shared.f64 	%fd1433, [_ZZ6OdeFunPdRdS_S_S_S_E3s_s+72];
	mul.f64 	%fd1434, %fd1433, %fd193;
	mul.f64 	%fd1435, %fd1434, 0d3FE0000000000000;
	mul.f64 	%fd1436, %fd147, %fd1435;
	mul.f64 	%fd1437, %fd147, %fd1436;
	mul.f64 	%fd1438, %fd147, %fd1437;
	sub.f64 	%fd1439, %fd1438, %fd1432;
	ld.shared.f64 	%fd1440, [_ZZ6OdeFunPdRdS_S_S_S_E3s_s+64];
	mul.f64 	%fd1441, %fd1440, %fd1378;
	sub.f64 	%fd1442, %fd1433, %fd1441;
	mul.f64 	%fd1443, %fd1405, %fd1442;
	mul.f64 	%fd1444, %fd136, %fd1443;
	mul.f64 	%fd1445, %fd147, %fd1444;
	mul.f64 	%fd1446, %fd147, %fd1445;
	fma.rn.f64 	%fd1447, %fd147, %fd1446, %fd1439;
	ld.shared.f64 	%fd1448, [_ZZ6OdeFunPdRdS_S_S_S_E3s_s+56];
	mul.f64 	%fd1449, %fd1448, %fd1378;
	sub.f64 	%fd1450, %fd1449, %fd1433;
	fma.rn.f64 	%fd1451, %fd1407, %fd1450, %fd1404;
	ld.shared.f64 	%fd1452, [_ZZ6OdeFunPdRdS_S_S_S_E3s_s+88];
	mul.f64 	%fd1453, %fd190, %fd1452;
	mul.f64 	%fd1454, %fd147, %fd1453;
	ld.shared.f64 	%fd1455, [_ZZ6OdeFunPdRdS_S_S_S_E3s_s+112];
	mul.f64 	%fd1456, %fd1455, %fd193;
	mul.f64 	%fd1457, %fd1456, 0d3FE0000000000000;
	mul.f64 	%fd1458, %fd147, %fd1457;
	mul.f64 	%fd1459, %fd147, %fd1458;
	mul.f64 	%fd1460, %fd147, %fd1459;
	sub.f64 	%fd1461, %fd1460, %fd1454;
	ld.shared.f64 	%fd1462, [_ZZ6OdeFunPdRdS_S_S_S_E3s_s+104];
	mul.f64 	%fd1463, %fd1462, %fd1386;
	sub.f64 	%fd1464, %fd1455, %fd1463;
	mul.f64 	%fd1465, %fd1405, %fd1464;
	mul.f64 	%fd1466, %fd136, %fd1465;
	mul.f64 	%fd1467, %fd147, %fd1466;
	mul.f64 	%fd1468, %fd147, %fd1467;
	fma.rn.f64 	%fd1469, %fd147, %fd1468, %fd1461;
	ld.shared.f64 	%fd1470, [_ZZ6OdeFunPdRdS_S_S_S_E3s_s+96];
	mul.f64 	%fd1471, %fd1470, %fd1386;
	sub.f64 	%fd1472, %fd1471, %fd1455;
	fma.rn.f64 	%fd1473, %fd1407, %fd1472, %fd1404;
	ld.shared.f64 	%fd1474, [_ZZ6OdeFunPdRdS_S_S_S_E3s_s+128];
	mul.f64 	%fd1475, %fd190, %fd1474;
	mul.f64 	%fd1476, %fd147, %fd1475;
	ld.shared.f64 	%fd1477, [_ZZ6OdeFunPdRdS_S_S_S_E3s_s+152];
	mul.f64 	%fd1478, %fd1477, %fd193;
	mul.f64 	%fd1479, %fd1478, 0d3FE0000000000000;
	mul.f64 	%fd1480, %fd147, %fd1479;
	mul.f64 	%fd1481, %fd147, %fd1480;
	mul.f64 	%fd1482, %fd147, %fd1481;
	sub.f64 	%fd1483, %fd1482, %fd1476;
	ld.shared.f64 	%fd1484, [_ZZ6OdeFunPdRdS_S_S_S_E3s_s+144];
	mul.f64 	%fd1485, %fd1484, %fd1394;
	sub.f64 	%fd1486, %fd1477, %fd1485;
	mul.f64 	%fd1487, %fd1405, %fd1486;
	mul.f64 	%fd1488, %fd136, %fd1487;
	mul.f64 	%fd1489, %fd147, %fd1488;
	mul.f64 	%fd1490, %fd147, %fd1489;
	fma.rn.f64 	%fd1491, %fd147, %fd1490, %fd1483;
	ld.shared.f64 	%fd1492, [_ZZ6OdeFunPdRdS_S_S_S_E3s_s+136];
	mul.f64 	%fd1493, %fd1492, %fd1394;
	sub.f64 	%fd1494, %fd1493, %fd1477;
	fma.rn.f64 	%fd1495, %fd1407, %fd1494, %fd1404;
	ld.shared.f64 	%fd1496, [_ZZ6OdeFunPdRdS_S_S_S_E3s_s+168];
	mul.f64 	%fd1497, %fd190, %fd1496;
	mul.f64 	%fd1498, %fd147, %fd1497;
	ld.shared.f64 	%fd1499, [_ZZ6OdeFunPdRdS_S_S_S_E3s_s+192];
	mul.f64 	%fd1500, %fd1499, %fd193;
	mul.f64 	%fd1501, %fd1500, 0d3FE0000000000000;
	mul.f64 	%fd1502, %fd147, %fd1501;
	mul.f64 	%fd1503, %fd147, %fd1502;
	mul.f64 	%fd1504, %fd147, %fd1503;
	sub.f64 	%fd1505, %fd1504, %fd1498;
	ld.shared.f64 	%fd1506, [_ZZ6OdeFunPdRdS_S_S_S_E3s_s+184];
	mul.f64 	%fd1507, %fd1506, %fd1402;
	sub.f64 	%fd1508, %fd1499, %fd1507;
	mul.f64 	%fd1509, %fd1405, %fd1508;
	mul.f64 	%fd1510, %fd136, %fd1509;
	mul.f64 	%fd1511, %fd147, %fd1510;
	mul.f64 	%fd1512, %fd147, %fd1511;
	fma.rn.f64 	%fd1513, %fd147, %fd1512, %fd1505;
	ld.shared.f64 	%fd1514, [_ZZ6OdeFunPdRdS_S_S_S_E3s_s+176];
	mul.f64 	%fd1515, %fd1514, %fd1402;
	sub.f64 	%fd1516, %fd1515, %fd1499;
	fma.rn.f64 	%fd1517, %fd1407, %fd1516, %fd1404;
	mul.f64 	%fd194, %fd3208, %fd138;
	neg.f64 	%fd1518, %fd1425;
	mul.f64 	%fd1519, %fd137, %fd1518;
	mul.f64 	%fd1520, %fd1429, %fd138;
	sub.f64 	%fd1521, %fd1519, %fd1520;
	mul.f64 	%fd195, %fd3208, %fd1521;
	mul.f64 	%fd196, %fd3208, %fd140;
	neg.f64 	%fd1522, %fd1447;
	mul.f64 	%fd1523, %fd139, %fd1522;
	mul.f64 	%fd1524, %fd1451, %fd140;
	sub.f64 	%fd1525, %fd1523, %fd1524;
	mul.f64 	%fd197, %fd3208, %fd1525;
	mul.f64 	%fd198, %fd3208, %fd142;
	neg.f64 	%fd1526, %fd1469;
	mul.f64 	%fd1527, %fd141, %fd1526;
	mul.f64 	%fd1528, %fd1473, %fd142;
	sub.f64 	%fd1529, %fd1527, %fd1528;
	mul.f64 	%fd199, %fd3208, %fd1529;
	mul.f64 	%fd200, %fd3208, %fd144;
	neg.f64 	%fd1530, %fd1491;
	mul.f64 	%fd1531, %fd143, %fd1530;
	mul.f64 	%fd1532, %fd1495, %fd144;
	sub.f64 	%fd1533, %fd1531, %fd1532;
	mul.f64 	%fd201, %fd3208, %fd1533;
	mul.f64 	%fd202, %fd3208, %fd146;
	neg.f64 	%fd1534, %fd1513;
	mul.f64 	%fd1535, %fd145, %fd1534;
	mul.f64 	%fd1536, %fd1517, %fd146;
	sub.f64 	%fd1537, %fd1535, %fd1536;
	mul.f64 	%fd203, %fd3208, %fd1537;
	cvta.to.global.u64 	%rd110, %rd251;
	add.s64 	%rd111, %rd110, %rd108;
	ld.global.f64 	%fd1538, [%rd111];
	fma.rn.f64 	%fd1539, %fd3208, 0d3FE3333333333333, %fd1538;
	cvta.to.global.u64 	%rd112, %rd256;
	add.s64 	%rd113, %rd112, %rd108;
	ld.global.f64 	%fd1540, [%rd113];
	fma.rn.f64 	%fd1541, %fd9, 0d3FD3333333333333, %fd1540;
	mul.f64 	%fd1542, %fd80, 0d3FECCCCCCCCCCCCD;
	sub.f64 	%fd1543, %fd1541, %fd1542;
	fma.rn.f64 	%fd204, %fd150, 0d3FF3333333333333, %fd1543;
	st.local.f64 	[%rd1], %fd204;
	ld.global.f64 	%fd1544, [%rd113+131072];
	fma.rn.f64 	%fd1545, %fd52, 0d3FD3333333333333, %fd1544;
	mul.f64 	%fd1546, %fd122, 0d3FECCCCCCCCCCCCD;
	sub.f64 	%fd1547, %fd1545, %fd1546;
	fma.rn.f64 	%fd205, %fd191, 0d3FF3333333333333, %fd1547;
	st.local.f64 	[%rd1+131072], %fd205;
	ld.global.f64 	%fd1548, [%rd113+262144];
	fma.rn.f64 	%fd1549, %fd55, 0d3FD3333333333333, %fd1548;
	mul.f64 	%fd1550, %fd125, 0d3FECCCCCCCCCCCCD;
	sub.f64 	%fd1551, %fd1549, %fd1550;
	fma.rn.f64 	%fd206, %fd194, 0d3FF3333333333333, %fd1551;
	st.local.f64 	[%rd1+262144], %fd206;
	ld.global.f64 	%fd1552, [%rd113+393216];
	fma.rn.f64 	%fd1553, %fd56, 0d3FD3333333333333, %fd1552;
	mul.f64 	%fd1554, %fd126, 0d3FECCCCCCCCCCCCD;
	sub.f64 	%fd1555, %fd1553, %fd1554;
	fma.rn.f64 	%fd207, %fd195, 0d3FF3333333333333, %fd1555;
	st.local.f64 	[%rd1+393216], %fd207;
	ld.global.f64 	%fd1556, [%rd113+524288];
	fma.rn.f64 	%fd1557, %fd57, 0d3FD3333333333333, %fd1556;
	mul.f64 	%fd1558, %fd127, 0d3FECCCCCCCCCCCCD;
	sub.f64 	%fd1559, %fd1557, %fd1558;
	fma.rn.f64 	%fd208, %fd196, 0d3FF3333333333333, %fd1559;
	st.local.f64 	[%rd1+524288], %fd208;
	ld.global.f64 	%fd1560, [%rd113+655360];
	fma.rn.f64 	%fd1561, %fd58, 0d3FD3333333333333, %fd1560;
	mul.f64 	%fd1562, %fd128, 0d3FECCCCCCCCCCCCD;
	sub.f64 	%fd1563, %fd1561, %fd1562;
	fma.rn.f64 	%fd209, %fd197, 0d3FF3333333333333, %fd1563;
	st.local.f64 	[%rd1+655360], %fd209;
	ld.global.f64 	%fd1564, [%rd113+786432];
	fma.rn.f64 	%fd1565, %fd59, 0d3FD3333333333333, %fd1564;
	mul.f64 	%fd1566, %fd129, 0d3FECCCCCCCCCCCCD;
	sub.f64 	%fd1567, %fd1565, %fd1566;
	fma.rn.f64 	%fd210, %fd198, 0d3FF3333333333333, %fd1567;
	st.local.f64 	[%rd1+786432], %fd210;
	ld.global.f64 	%fd1568, [%rd113+917504];
	fma.rn.f64 	%fd1569, %fd60, 0d3FD3333333333333, %fd1568;
	mul.f64 	%fd1570, %fd130, 0d3FECCCCCCCCCCCCD;
	sub.f64 	%fd1571, %fd1569, %fd1570;
	fma.rn.f64 	%fd211, %fd199, 0d3FF3333333333333, %fd1571;
	st.local.f64 	[%rd1+917504], %fd211;
	ld.global.f64 	%fd1572, [%rd113+1048576];
	fma.rn.f64 	%fd1573, %fd61, 0d3FD3333333333333, %fd1572;
	mul.f64 	%fd1574, %fd131, 0d3FECCCCCCCCCCCCD;
	sub.f64 	%fd1575, %fd1573, %fd1574;
	fma.rn.f64 	%fd212, %fd200, 0d3FF3333333333333, %fd1575;
	st.local.f64 	[%rd1+1048576], %fd212;
	ld.global.f64 	%fd1576, [%rd113+1179648];
	fma.rn.f64 	%fd1577, %fd62, 0d3FD3333333333333, %fd1576;
	mul.f64 	%fd1578, %fd132, 0d3FECCCCCCCCCCCCD;
	sub.f64 	%fd1579, %fd1577, %fd1578;
	fma.rn.f64 	%fd213, %fd201, 0d3FF3333333333333, %fd1579;
	st.local.f64 	[%rd1+1179648], %fd213;
	ld.global.f64 	%fd1580, [%rd113+1310720];
	fma.rn.f64 	%fd1581, %fd63, 0d3FD3333333333333, %fd1580;
	mul.f64 	%fd1582, %fd133, 0d3FECCCCCCCCCCCCD;
	sub.f64 	%fd1583, %fd1581, %fd1582;
	fma.rn.f64 	%fd214, %fd202, 0d3FF3333333333333, %fd1583;
	st.local.f64 	[%rd1+1310720], %fd214;
	ld.global.f64 	%fd1584, [%rd113+1441792];
	fma.rn.f64 	%fd1585, %fd64, 0d3FD3333333333333, %fd1584;
	mul.f64 	%fd1586, %fd134, 0d3FECCCCCCCCCCCCD;
	sub.f64 	%fd1587, %fd1585, %fd1586;
	fma.rn.f64 	%fd215, %fd203, 0d3FF3333333333333, %fd1587;
	st.local.f64 	[%rd1+1441792], %fd215;
	rcp.rn.f64 	%fd216, %fd204;
	mul.f64 	%fd217, %fd1539, 0d401921FB54442D18;
	ld.global.f64 	%fd1588, [%rd109+1441792];
	mul.f64 	%fd1589, %fd1588, 0d401921FB54442D18;
	ld.global.f64 	%fd1590, [%rd109+1572864];
	fma.rn.f64 	%fd218, %fd1539, %fd1589, %fd1590;
	mul.f64 	%fd219, %fd3208, %fd205;
	ld.global.f64 	%fd1591, [%rd109];
	ld.global.f64 	%fd1592, [%rd109+131072];
	fma.rn.f64 	%fd220, %fd205, %fd1592, %fd1591;
	ld.global.f64 	%fd221, [%rd109+1310720];
	{
	.reg .b32 %temp; 
	mov.b64 	{%temp, %r60}, %fd216;
	}
	{
	.reg .b32 %temp; 
	mov.b64 	{%temp, %r61}, %fd221;
	}
	shr.u32 	%r330, %r61, 20;
	and.b32  	%r331, %r330, 2047;
	add.s32 	%r332, %r331, -1012;
	mov.b64 	%rd114, %fd221;
	shl.b64 	%rd115, %rd114, %r332;
	setp.eq.s64 	%p14, %rd115, -9223372036854775808;
	abs.f64 	%fd222, %fd216;
	setp.neu.f64 	%p137, %fd216, 0d0000000000000000;
	@%p137 bra 	$L__BB1_93;
	mov.b64 	%rd116, %fd221;
	shr.u32 	%r333, %r61, 20;
	and.b32  	%r334, %r333, 2047;
	add.s32 	%r335, %r334, -1012;
	shl.b64 	%rd117, %rd116, %r335;
	setp.eq.s64 	%p140, %rd117, -9223372036854775808;
	abs.f64 	%fd1601, %fd221;
	setp.neu.f64 	%p141, %fd1601, 0d3FE0000000000000;
	and.pred  	%p14, %p141, %p140;
	selp.b32 	%r336, %r60, 0, %p14;
	setp.lt.s32 	%p142, %r61, 0;
	or.b32  	%r337, %r336, 2146435072;
	selp.b32 	%r338, %r337, %r336, %p142;
	mov.b32 	%r339, 0;
	mov.b64 	%fd3235, {%r339, %r338};
	bra.uni 	$L__BB1_94;
$L__BB1_93:
	{ // callseq 15, 0
	.param .b64 param0;
	st.param.f64 	[param0], %fd222;
	.param .b64 param1;
	st.param.f64 	[param1], %fd221;
	.param .b64 retval0;
	call.uni (retval0), 
	__internal_accurate_pow, 
	(
	param0, 
	param1
	);
	ld.param.f64 	%fd1593, [retval0];
	} // callseq 15
	setp.lt.s32 	%p138, %r60, 0;
	cvt.rzi.f64.f64 	%fd1595, %fd221;
	setp.neu.f64 	%p139, %fd221, %fd1595;
	neg.f64 	%fd1597, %fd1593;
	selp.f64 	%fd1598, %fd1597, %fd1593, %p14;
	selp.f64 	%fd1599, %fd1598, %fd1593, %p138;
	selp.f64 	%fd1600, 0dFFF8000000000000, %fd1599, %p139;
	selp.f64 	%fd3235, %fd1600, %fd1599, %p138;
$L__BB1_94:
	add.f64 	%fd1602, %fd216, %fd221;
	{
	.reg .b32 %temp; 
	mov.b64 	{%temp, %r340}, %fd1602;
	}
	and.b32  	%r341, %r340, 2146435072;
	setp.ne.s32 	%p143, %r341, 2146435072;
	@%p143 bra 	$L__BB1_101;
	setp.num.f64 	%p144, %fd216, %fd216;
	setp.num.f64 	%p145, %fd221, %fd221;
	and.pred  	%p146, %p144, %p145;
	@%p146 bra 	$L__BB1_97;
	add.rn.f64 	%fd3235, %fd216, %fd221;
	bra.uni 	$L__BB1_101;
$L__BB1_97:
	abs.f64 	%fd1603, %fd221;
	setp.neu.f64 	%p147, %fd1603, 0d7FF0000000000000;
	@%p147 bra 	$L__BB1_99;
	setp.gt.f64 	%p152, %fd222, 0d3FF0000000000000;
	selp.b32 	%r349, 2146435072, 0, %p152;
	setp.lt.s32 	%p153, %r61, 0;
	xor.b32  	%r350, %r349, 2146435072;
	selp.b32 	%r351, %r350, %r349, %p153;
	setp.eq.f64 	%p154, %fd216, 0dBFF0000000000000;
	selp.b32 	%r352, 1072693248, %r351, %p154;
	mov.b32 	%r353, 0;
	mov.b64 	%fd3235, {%r353, %r352};
	bra.uni 	$L__BB1_101;
$L__BB1_99:
	setp.neu.f64 	%p148, %fd222, 0d7FF0000000000000;
	@%p148 bra 	$L__BB1_101;
	setp.lt.s32 	%p149, %r60, 0;
	setp.lt.s32 	%p150, %r61, 0;
	selp.b32 	%r342, 0, 2146435072, %p150;
	and.b32  	%r343, %r61, 2147483647;
	setp.ne.s32 	%p151, %r343, 1071644672;
	or.b32  	%r344, %r342, -2147483648;
	selp.b32 	%r345, %r344, %r342, %p151;
	selp.b32 	%r346, %r345, %r342, %p14;
	selp.b32 	%r347, %r346, %r342, %p149;
	mov.b32 	%r348, 0;
	mov.b64 	%fd3235, {%r348, %r347};
$L__BB1_101:
	ld.param.u64 	%rd266, [_Z9OdeSolverPdS_S_S_S_S__param_2];
	setp.eq.f64 	%p155, %fd216, 0d3FF0000000000000;
	setp.eq.f64 	%p156, %fd221, 0d0000000000000000;
	selp.f64 	%fd1604, 0d3FF0000000000000, %fd3235, %p156;
	selp.f64 	%fd1605, 0d3FF0000000000000, %fd1604, %p155;
	mul.f64 	%fd1606, %fd220, %fd1605;
	cvta.to.global.u64 	%rd119, %rd266;
	mov.u32 	%r354, %ctaid.x;
	mov.u32 	%r355, %ntid.x;
	mov.u32 	%r356, %tid.x;
	mad.lo.s32 	%r357, %r354, %r355, %r356;
	mul.wide.s32 	%rd120, %r357, 8;
	add.s64 	%rd121, %rd119, %rd120;
	ld.global.f64 	%fd1607, [%rd121+262144];
	ld.global.f64 	%fd230, [%rd121+1179648];
	fma.rn.f64 	%fd1608, %fd230, %fd205, 0d3FF0000000000000;
	mul.f64 	%fd1609, %fd1607, %fd1608;
	sub.f64 	%fd1610, %fd1606, %fd1609;
	mul.f64 	%fd1611, %fd216, %fd193;
	sub.f64 	%fd1612, %fd1610, %fd1611;
	mul.f64 	%fd1613, %fd192, %fd205;
	mul.f64 	%fd1614, %fd216, %fd1613;
	sub.f64 	%fd231, %fd1612, %fd1614;
	ld.global.f64 	%fd232, [%rd121+655360];
	abs.f64 	%fd233, %fd217;
	setp.neu.f64 	%p157, %fd233, 0d7FF0000000000000;
	@%p157 bra 	$L__BB1_103;
	mov.f64 	%fd1620, 0d0000000000000000;
	mul.rn.f64 	%fd3236, %fd217, %fd1620;
	mov.b32 	%r646, 0;
	bra.uni 	$L__BB1_105;
$L__BB1_103:
	mul.f64 	%fd1615, %fd217, 0d3FE45F306DC9C883;
	cvt.rni.s32.f64 	%r646, %fd1615;
	cvt.rn.f64.s32 	%fd1616, %r646;
	fma.rn.f64 	%fd1617, %fd1616, 0dBFF921FB54442D18, %fd217;
	fma.rn.f64 	%fd1618, %fd1616, 0dBC91A62633145C00, %fd1617;
	fma.rn.f64 	%fd3236, %fd1616, 0dB97B839A252049C0, %fd1618;
	setp.ltu.f64 	%p158, %fd233, 0d41E0000000000000;
	@%p158 bra 	$L__BB1_105;
	{ // callseq 16, 0
	.param .b64 param0;
	st.param.f64 	[param0], %fd217;
	.param .align 16 .b8 retval0[16];
	call.uni (retval0), 
	__internal_trig_reduction_slowpathd, 
	(
	param0
	);
	ld.param.f64 	%fd3236, [retval0];
	ld.param.b32 	%r646, [retval0+8];
	} // callseq 16
$L__BB1_105:
	ld.param.u64 	%rd267, [_Z9OdeSolverPdS_S_S_S_S__param_2];
	shl.b32 	%r360, %r646, 6;
	cvt.u64.u32 	%rd122, %r360;
	and.b64  	%rd123, %rd122, 64;
	mov.u64 	%rd124, __cudart_sin_cos_coeffs;
	add.s64 	%rd125, %rd124, %rd123;
	mul.rn.f64 	%fd1621, %fd3236, %fd3236;
	and.b32  	%r361, %r646, 1;
	setp.eq.b32 	%p159, %r361, 1;
	selp.f64 	%fd1622, 0dBDA8FF8320FD8164, 0d3DE5DB65F9785EBA, %p159;
	ld.global.nc.v2.f64 	{%fd1623, %fd1624}, [%rd125];
	fma.rn.f64 	%fd1625, %fd1622, %fd1621, %fd1623;
	fma.rn.f64 	%fd1626, %fd1625, %fd1621, %fd1624;
	ld.global.nc.v2.f64 	{%fd1627, %fd1628}, [%rd125+16];
	fma.rn.f64 	%fd1629, %fd1626, %fd1621, %fd1627;
	fma.rn.f64 	%fd1630, %fd1629, %fd1621, %fd1628;
	ld.global.nc.v2.f64 	{%fd1631, %fd1632}, [%rd125+32];
	fma.rn.f64 	%fd1633, %fd1630, %fd1621, %fd1631;
	fma.rn.f64 	%fd1634, %fd1633, %fd1621, %fd1632;
	fma.rn.f64 	%fd1635, %fd1634, %fd3236, %fd3236;
	fma.rn.f64 	%fd1636, %fd1634, %fd1621, 0d3FF0000000000000;
	selp.f64 	%fd1637, %fd1636, %fd1635, %p159;
	and.b32  	%r362, %r646, 2;
	setp.eq.s32 	%p160, %r362, 0;
	mov.f64 	%fd1638, 0d0000000000000000;
	sub.f64 	%fd1639, %fd1638, %fd1637;
	selp.f64 	%fd1640, %fd1637, %fd1639, %p160;
	mul.f64 	%fd238, %fd232, %fd1640;
	cvta.to.global.u64 	%rd126, %rd267;
	mov.u32 	%r363, %ctaid.x;
	mov.u32 	%r364, %ntid.x;
	mov.u32 	%r365, %tid.x;
	mad.lo.s32 	%r366, %r363, %r364, %r365;
	mul.wide.s32 	%rd127, %r366, 8;
	add.s64 	%rd128, %rd126, %rd127;
	ld.global.f64 	%fd239, [%rd128+786432];
	abs.f64 	%fd240, %fd218;
	setp.neu.f64 	%p161, %fd240, 0d7FF0000000000000;
	@%p161 bra 	$L__BB1_107;
	mov.f64 	%fd1646, 0d0000000000000000;
	mul.rn.f64 	%fd3237, %fd218, %fd1646;
	mov.b32 	%r647, 0;
	bra.uni 	$L__BB1_109;
$L__BB1_107:
	mul.f64 	%fd1641, %fd218, 0d3FE45F306DC9C883;
	cvt.rni.s32.f64 	%r647, %fd1641;
	cvt.rn.f64.s32 	%fd1642, %r647;
	fma.rn.f64 	%fd1643, %fd1642, 0dBFF921FB54442D18, %fd218;
	fma.rn.f64 	%fd1644, %fd1642, 0dBC91A62633145C00, %fd1643;
	fma.rn.f64 	%fd3237, %fd1642, 0dB97B839A252049C0, %fd1644;
	setp.ltu.f64 	%p162, %fd240, 0d41E0000000000000;
	@%p162 bra 	$L__BB1_109;
	{ // callseq 17, 0
	.param .b64 param0;
	st.param.f64 	[param0], %fd218;
	.param .align 16 .b8 retval0[16];
	call.uni (retval0), 
	__internal_trig_reduction_slowpathd, 
	(
	param0
	);
	ld.param.f64 	%fd3237, [retval0];
	ld.param.b32 	%r647, [retval0+8];
	} // callseq 17
$L__BB1_109:
	ld.param.u64 	%rd268, [_Z9OdeSolverPdS_S_S_S_S__param_2];
	shl.b32 	%r369, %r647, 6;
	cvt.u64.u32 	%rd129, %r369;
	and.b64  	%rd130, %rd129, 64;
	mov.u64 	%rd131, __cudart_sin_cos_coeffs;
	add.s64 	%rd132, %rd131, %rd130;
	mul.rn.f64 	%fd1647, %fd3237, %fd3237;
	and.b32  	%r370, %r647, 1;
	setp.eq.b32 	%p164, %r370, 1;
	selp.f64 	%fd1648, 0dBDA8FF8320FD8164, 0d3DE5DB65F9785EBA, %p164;
	ld.global.nc.v2.f64 	{%fd1649, %fd1650}, [%rd132];
	fma.rn.f64 	%fd1651, %fd1648, %fd1647, %fd1649;
	fma.rn.f64 	%fd1652, %fd1651, %fd1647, %fd1650;
	ld.global.nc.v2.f64 	{%fd1653, %fd1654}, [%rd132+16];
	fma.rn.f64 	%fd1655, %fd1652, %fd1647, %fd1653;
	fma.rn.f64 	%fd1656, %fd1655, %fd1647, %fd1654;
	ld.global.nc.v2.f64 	{%fd1657, %fd1658}, [%rd132+32];
	fma.rn.f64 	%fd1659, %fd1656, %fd1647, %fd1657;
	fma.rn.f64 	%fd1660, %fd1659, %fd1647, %fd1658;
	fma.rn.f64 	%fd1661, %fd1660, %fd3237, %fd3237;
	fma.rn.f64 	%fd1662, %fd1660, %fd1647, 0d3FF0000000000000;
	selp.f64 	%fd1663, %fd1662, %fd1661, %p164;
	and.b32  	%r371, %r647, 2;
	setp.eq.s32 	%p165, %r371, 0;
	mov.f64 	%fd1664, 0d0000000000000000;
	sub.f64 	%fd1665, %fd1664, %fd1663;
	selp.f64 	%fd1666, %fd1663, %fd1665, %p165;
	fma.rn.f64 	%fd1667, %fd239, %fd1666, %fd238;
	fma.rn.f64 	%fd1668, %fd230, %fd205, 0d3FF0000000000000;
	mul.f64 	%fd1669, %fd1668, %fd1667;
	mul.f64 	%fd1670, %fd230, 0dBFE0000000000000;
	fma.rn.f64 	%fd1671, %fd205, %fd1670, 0d3FF8000000000000;
	mul.f64 	%fd1672, %fd205, %fd1671;
	mul.f64 	%fd1673, %fd205, %fd1672;
	sub.f64 	%fd1674, %fd231, %fd1673;
	sub.f64 	%fd245, %fd1674, %fd1669;
	cvta.to.global.u64 	%rd133, %rd268;
	mov.u32 	%r372, %ctaid.x;
	mov.u32 	%r373, %ntid.x;
	mov.u32 	%r374, %tid.x;
	mad.lo.s32 	%r375, %r372, %r373, %r374;
	mul.wide.s32 	%rd134, %r375, 8;
	add.s64 	%rd135, %rd133, %rd134;
	ld.global.f64 	%fd246, [%rd135+917504];
	@%p157 bra 	$L__BB1_111;
	mov.f64 	%fd1680, 0d0000000000000000;
	mul.rn.f64 	%fd3239, %fd217, %fd1680;
	mov.b32 	%r649, 1;
	bra.uni 	$L__BB1_114;
$L__BB1_111:
	mul.f64 	%fd1675, %fd217, 0d3FE45F306DC9C883;
	cvt.rni.s32.f64 	%r648, %fd1675;
	cvt.rn.f64.s32 	%fd1676, %r648;
	fma.rn.f64 	%fd1677, %fd1676, 0dBFF921FB54442D18, %fd217;
	fma.rn.f64 	%fd1678, %fd1676, 0dBC91A62633145C00, %fd1677;
	fma.rn.f64 	%fd3239, %fd1676, 0dB97B839A252049C0, %fd1678;
	setp.ltu.f64 	%p166, %fd233, 0d41E0000000000000;
	@%p166 bra 	$L__BB1_113;
	{ // callseq 18, 0
	.param .b64 param0;
	st.param.f64 	[param0], %fd217;
	.param .align 16 .b8 retval0[16];
	call.uni (retval0), 
	__internal_trig_reduction_slowpathd, 
	(
	param0
	);
	ld.param.f64 	%fd3239, [retval0];
	ld.param.b32 	%r648, [retval0+8];
	} // callseq 18
$L__BB1_113:
	add.s32 	%r649, %r648, 1;
$L__BB1_114:
	ld.param.u64 	%rd269, [_Z9OdeSolverPdS_S_S_S_S__param_2];
	shl.b32 	%r378, %r649, 6;
	cvt.u64.u32 	%rd136, %r378;
	and.b64  	%rd137, %rd136, 64;
	mov.u64 	%rd138, __cudart_sin_cos_coeffs;
	add.s64 	%rd139, %rd138, %rd137;
	mul.rn.f64 	%fd1681, %fd3239, %fd3239;
	and.b32  	%r379, %r649, 1;
	setp.eq.b32 	%p168, %r379, 1;
	selp.f64 	%fd1682, 0dBDA8FF8320FD8164, 0d3DE5DB65F9785EBA, %p168;
	ld.global.nc.v2.f64 	{%fd1683, %fd1684}, [%rd139];
	fma.rn.f64 	%fd1685, %fd1682, %fd1681, %fd1683;
	fma.rn.f64 	%fd1686, %fd1685, %fd1681, %fd1684;
	ld.global.nc.v2.f64 	{%fd1687, %fd1688}, [%rd139+16];
	fma.rn.f64 	%fd1689, %fd1686, %fd1681, %fd1687;
	fma.rn.f64 	%fd1690, %fd1689, %fd1681, %fd1688;
	ld.global.nc.v2.f64 	{%fd1691, %fd1692}, [%rd139+32];
	fma.rn.f64 	%fd1693, %fd1690, %fd1681, %fd1691;
	fma.rn.f64 	%fd1694, %fd1693, %fd1681, %fd1692;
	fma.rn.f64 	%fd1695, %fd1694, %fd3239, %fd3239;
	fma.rn.f64 	%fd1696, %fd1694, %fd1681, 0d3FF0000000000000;
	selp.f64 	%fd1697, %fd1696, %fd1695, %p168;
	and.b32  	%r380, %r649, 2;
	setp.eq.s32 	%p169, %r380, 0;
	mov.f64 	%fd1698, 0d0000000000000000;
	sub.f64 	%fd1699, %fd1698, %fd1697;
	selp.f64 	%fd1700, %fd1697, %fd1699, %p169;
	mul.f64 	%fd252, %fd246, %fd1700;
	cvta.to.global.u64 	%rd140, %rd269;
	mov.u32 	%r381, %ctaid.x;
	mov.u32 	%r382, %ntid.x;
	mov.u32 	%r383, %tid.x;
	mad.lo.s32 	%r384, %r381, %r382, %r383;
	mul.wide.s32 	%rd141, %r384, 8;
	add.s64 	%rd142, %rd140, %rd141;
	ld.global.f64 	%fd253, [%rd142+1048576];
	@%p161 bra 	$L__BB1_116;
	mov.f64 	%fd1706, 0d0000000000000000;
	mul.rn.f64 	%fd3241, %fd218, %fd1706;
	mov.b32 	%r651, 1;
	bra.uni 	$L__BB1_119;
$L__BB1_116:
	mul.f64 	%fd1701, %fd218, 0d3FE45F306DC9C883;
	cvt.rni.s32.f64 	%r650, %fd1701;
	cvt.rn.f64.s32 	%fd1702, %r650;
	fma.rn.f64 	%fd1703, %fd1702, 0dBFF921FB54442D18, %fd218;
	fma.rn.f64 	%fd1704, %fd1702, 0dBC91A62633145C00, %fd1703;
	fma.rn.f64 	%fd3241, %fd1702, 0dB97B839A252049C0, %fd1704;
	setp.ltu.f64 	%p170, %fd240, 0d41E0000000000000;
	@%p170 bra 	$L__BB1_118;
	{ // callseq 19, 0
	.param .b64 param0;
	st.param.f64 	[param0], %fd218;
	.param .align 16 .b8 retval0[16];
	call.uni (retval0), 
	__internal_trig_reduction_slowpathd, 
	(
	param0
	);
	ld.param.f64 	%fd3241, [retval0];
	ld.param.b32 	%r650, [retval0+8];
	} // callseq 19
$L__BB1_118:
	add.s32 	%r651, %r650, 1;
$L__BB1_119:
	mov.u32 	%r387, %tid.x;
	setp.gt.u32 	%p171, %r387, 24;
	shl.b32 	%r388, %r651, 6;
	cvt.u64.u32 	%rd143, %r388;
	and.b64  	%rd144, %rd143, 64;
	mov.u64 	%rd145, __cudart_sin_cos_coeffs;
	add.s64 	%rd146, %rd145, %rd144;
	mul.rn.f64 	%fd1707, %fd3241, %fd3241;
	and.b32  	%r389, %r651, 1;
	setp.eq.b32 	%p172, %r389, 1;
	selp.f64 	%fd1708, 0dBDA8FF8320FD8164, 0d3DE5DB65F9785EBA, %p172;
	ld.global.nc.v2.f64 	{%fd1709, %fd1710}, [%rd146];
	fma.rn.f64 	%fd1711, %fd1708, %fd1707, %fd1709;
	fma.rn.f64 	%fd1712, %fd1711, %fd1707, %fd1710;
	ld.global.nc.v2.f64 	{%fd1713, %fd1714}, [%rd146+16];
	fma.rn.f64 	%fd1715, %fd1712, %fd1707, %fd1713;
	fma.rn.f64 	%fd1716, %fd1715, %fd1707, %fd1714;
	ld.global.nc.v2.f64 	{%fd1717, %fd1718}, [%rd146+32];
	fma.rn.f64 	%fd1719, %fd1716, %fd1707, %fd1717;
	fma.rn.f64 	%fd1720, %fd1719, %fd1707, %fd1718;
	fma.rn.f64 	%fd1721, %fd1720, %fd3241, %fd3241;
	fma.rn.f64 	%fd1722, %fd1720, %fd1707, 0d3FF0000000000000;
	selp.f64 	%fd1723, %fd1722, %fd1721, %p172;
	and.b32  	%r390, %r651, 2;
	setp.eq.s32 	%p173, %r390, 0;
	mov.f64 	%fd1724, 0d0000000000000000;
	sub.f64 	%fd1725, %fd1724, %fd1723;
	selp.f64 	%fd1726, %fd1723, %fd1725, %p173;
	fma.rn.f64 	%fd1727, %fd253, %fd1726, %fd252;
	mul.f64 	%fd1728, %fd204, %fd1727;
	sub.f64 	%fd1729, %fd245, %fd1728;
	mul.f64 	%fd1730, %fd204, %fd230;
	mul.f64 	%fd1731, %fd1730, %fd205;
	sub.f64 	%fd1732, %fd204, %fd1731;
	fma.rn.f64 	%fd1733, %fd230, %fd192, %fd1732;
	div.rn.f64 	%fd259, %fd1729, %fd1733;
	mul.f64 	%fd260, %fd3208, %fd259;
	@%p171 bra 	$L__BB1_121;
	ld.param.u64 	%rd283, [_Z9OdeSolverPdS_S_S_S_S__param_3];
	cvta.to.global.u64 	%rd147, %rd283;
	mov.u32 	%r391, %tid.x;
	mul.wide.u32 	%rd148, %r391, 8;
	add.s64 	%rd149, %rd147, %rd148;
	ld.global.f64 	%fd1734, [%rd149];
	shl.b32 	%r392, %r391, 3;
	mov.u32 	%r393, _ZZ6OdeFunPdRdS_S_S_S_E3s_s;
	add.s32 	%r394, %r393, %r392;
	st.shared.f64 	[%r394], %fd1734;
$L__BB1_121:
	ld.param.u64 	%rd270, [_Z9OdeSolverPdS_S_S_S_S__param_2];
	ld.param.u64 	%rd257, [_Z9OdeSolverPdS_S_S_S_S__param_1];
	ld.param.u64 	%rd252, [_Z9OdeSolverPdS_S_S_S_S__param_0];
	bar.sync 	0;
	cvta.to.global.u64 	%rd150, %rd270;
	mov.u32 	%r395, %ctaid.x;
	mov.u32 	%r396, %ntid.x;
	mov.u32 	%r397, %tid.x;
	mad.lo.s32 	%r398, %r395, %r396, %r397;
	mul.wide.s32 	%rd151, %r398, 8;
	add.s64 	%rd152, %rd150, %rd151;
	ld.global.f64 	%fd1735, [%rd152+1835008];
	mul.f64 	%fd1736, %fd204, %fd1735;
	ld.global.f64 	%fd1737, [%rd152+1966080];
	ld.global.f64 	%fd1738, [%rd152+2097152];
	max.f64 	%fd1739, %fd1737, %fd1738;
	ld.shared.f64 	%fd1740, [_ZZ6OdeFunPdRdS_S_S_S_E3s_s];
	add.f64 	%fd1741, %fd1740, %fd1740;
	div.rn.f64 	%fd1742, %fd1736, %fd1741;
	min.f64 	%fd1743, %fd1739, %fd1742;
	add.f64 	%fd1744, %fd1743, %fd1743;
	div.rn.f64 	%fd1745, %fd1744, %fd1736;
	add.f64 	%fd1746, %fd1745, 0d3FF0000000000000;
	rcp.rn.f64 	%fd1747, %fd1746;
	ld.shared.f64 	%fd1748, [_ZZ6OdeFunPdRdS_S_S_S_E3s_s+40];
	add.f64 	%fd1749, %fd1748, %fd1748;
	div.rn.f64 	%fd1750, %fd1736, %fd1749;
	min.f64 	%fd1751, %fd1739, %fd1750;
	add.f64 	%fd1752, %fd1751, %fd1751;
	div.rn.f64 	%fd1753, %fd1752, %fd1736;
	add.f64 	%fd1754, %fd1753, 0d3FF0000000000000;
	rcp.rn.f64 	%fd1755, %fd1754;
	ld.shared.f64 	%fd1756, [_ZZ6OdeFunPdRdS_S_S_S_E3s_s+80];
	add.f64 	%fd1757, %fd1756, %fd1756;
	div.rn.f64 	%fd1758, %fd1736, %fd1757;
	min.f64 	%fd1759, %fd1739, %fd1758;
	add.f64 	%fd1760, %fd1759, %fd1759;
	div.rn.f64 	%fd1761, %fd1760, %fd1736;
	add.f64 	%fd1762, %fd1761, 0d3FF0000000000000;
	rcp.rn.f64 	%fd1763, %fd1762;
	ld.shared.f64 	%fd1764, [_ZZ6OdeFunPdRdS_S_S_S_E3s_s+120];
	add.f64 	%fd1765, %fd1764, %fd1764;
	div.rn.f64 	%fd1766, %fd1736, %fd1765;
	min.f64 	%fd1767, %fd1739, %fd1766;
	add.f64 	%fd1768, %fd1767, %fd1767;
	div.rn.f64 	%fd1769, %fd1768, %fd1736;
	add.f64 	%fd1770, %fd1769, 0d3FF0000000000000;
	rcp.rn.f64 	%fd1771, %fd1770;
	ld.shared.f64 	%fd1772, [_ZZ6OdeFunPdRdS_S_S_S_E3s_s+160];
	add.f64 	%fd1773, %fd1772, %fd1772;
	div.rn.f64 	%fd1774, %fd1736, %fd1773;
	min.f64 	%fd1775, %fd1739, %fd1774;
	add.f64 	%fd1776, %fd1775, %fd1775;
	div.rn.f64 	%fd1777, %fd1776, %fd1736;
	add.f64 	%fd1778, %fd1777, 0d3FF0000000000000;
	rcp.rn.f64 	%fd1779, %fd1778;
	ld.global.f64 	%fd261, [%rd152+524288];
	mul.f64 	%fd1780, %fd205, 0d4008000000000000;
	mul.f64 	%fd1781, %fd216, %fd1780;
	mul.f64 	%fd1782, %fd261, 0d3FE0000000000000;
	mul.f64 	%fd1783, %fd216, %fd1782;
	mul.f64 	%fd1784, %fd216, %fd1783;
	ld.global.f64 	%fd262, [%rd152+393216];
	ld.shared.f64 	%fd1785, [_ZZ6OdeFunPdRdS_S_S_S_E3s_s+8];
	mul.f64 	%fd1786, %fd259, %fd1785;
	mul.f64 	%fd1787, %fd216, %fd1786;
	ld.shared.f64 	%fd1788, [_ZZ6OdeFunPdRdS_S_S_S_E3s_s+32];
	mul.f64 	%fd1789, %fd1788, %fd262;
	mul.f64 	%fd1790, %fd1789, 0d3FE0000000000000;
	mul.f64 	%fd1791, %fd216, %fd1790;
	mul.f64 	%fd1792, %fd216, %fd1791;
	mul.f64 	%fd1793, %fd216, %fd1792;
	sub.f64 	%fd1794, %fd1793, %fd1787;
	ld.shared.f64 	%fd1795, [_ZZ6OdeFunPdRdS_S_S_S_E3s_s+24];
	mul.f64 	%fd1796, %fd1795, %fd1747;
	sub.f64 	%fd1797, %fd1788, %fd1796;
	mul.f64 	%fd1798, %fd1782, %fd1797;
	mul.f64 	%fd1799, %fd205, %fd1798;
	mul.f64 	%fd1800, %fd216, %fd1799;
	mul.f64 	%fd1801, %fd216, %fd1800;
	fma.rn.f64 	%fd1802, %fd216, %fd1801, %fd1794;
	ld.shared.f64 	%fd1803, [_ZZ6OdeFunPdRdS_S_S_S_E3s_s+16];
	mul.f64 	%fd1804, %fd1803, %fd1747;
	sub.f64 	%fd1805, %fd1804, %fd1788;
	fma.rn.f64 	%fd1806, %fd1784, %fd1805, %fd1781;
	ld.shared.f64 	%fd1807, [_ZZ6OdeFunPdRdS_S_S_S_E3s_s+48];
	mul.f64 	%fd1808, %fd259, %fd1807;
	mul.f64 	%fd1809, %fd216, %fd1808;
	ld.shared.f64 	%fd1810, [_ZZ6OdeFunPdRdS_S_S_S_E3s_s+72];
	mul.f64 	%fd1811, %fd1810, %fd262;
	mul.f64 	%fd1812, %fd1811, 0d3FE0000000000000;
	mul.f64 	%fd1813, %fd216, %fd1812;
	mul.f64 	%fd1814, %fd216, %fd1813;
	mul.f64 	%fd1815, %fd216, %fd1814;
	sub.f64 	%fd1816, %fd1815, %fd1809;
	ld.shared.f64 	%fd1817, [_ZZ6OdeFunPdRdS_S_S_S_E3s_s+64];
	mul.f64 	%fd1818, %fd1817, %fd1755;
	sub.f64 	%fd1819, %fd1810, %fd1818;
	mul.f64 	%fd1820, %fd1782, %fd1819;
	mul.f64 	%fd1821, %fd205, %fd1820;
	mul.f64 	%fd1822, %fd216, %fd1821;
	mul.f64 	%fd1823, %fd216, %fd1822;
	fma.rn.f64 	%fd1824, %fd216, %fd1823, %fd1816;
	ld.shared.f64 	%fd1825, [_ZZ6OdeFunPdRdS_S_S_S_E3s_s+56];
	mul.f64 	%fd1826, %fd1825, %fd1755;
	sub.f64 	%fd1827, %fd1826, %fd1810;
	fma.rn.f64 	%fd1828, %fd1784, %fd1827, %fd1781;
	ld.shared.f64 	%fd1829, [_ZZ6OdeFunPdRdS_S_S_S_E3s_s+88];
	mul.f64 	%fd1830, %fd259, %fd1829;
	mul.f64 	%fd1831, %fd216, %fd1830;
	ld.shared.f64 	%fd1832, [_ZZ6OdeFunPdRdS_S_S_S_E3s_s+112];
	mul.f64 	%fd1833, %fd1832, %fd262;
	mul.f64 	%fd1834, %fd1833, 0d3FE0000000000000;
	mul.f64 	%fd1835, %fd216, %fd1834;
	mul.f64 	%fd1836, %fd216, %fd1835;
	mul.f64 	%fd1837, %fd216, %fd1836;
	sub.f64 	%fd1838, %fd1837, %fd1831;
	ld.shared.f64 	%fd1839, [_ZZ6OdeFunPdRdS_S_S_S_E3s_s+104];
	mul.f64 	%fd1840, %fd1839, %fd1763;
	sub.f64 	%fd1841, %fd1832, %fd1840;
	mul.f64 	%fd1842, %fd1782, %fd1841;
	mul.f64 	%fd1843, %fd205, %fd1842;
	mul.f64 	%fd1844, %fd216, %fd1843;
	mul.f64 	%fd1845, %fd216, %fd1844;
	fma.rn.f64 	%fd1846, %fd216, %fd1845, %fd1838;
	ld.shared.f64 	%fd1847, [_ZZ6OdeFunPdRdS_S_S_S_E3s_s+96];
	mul.f64 	%fd1848, %fd1847, %fd1763;
	sub.f64 	%fd1849, %fd1848, %fd1832;
	fma.rn.f64 	%fd1850, %fd1784, %fd1849, %fd1781;
	ld.shared.f64 	%fd1851, [_ZZ6OdeFunPdRdS_S_S_S_E3s_s+128];
	mul.f64 	%fd1852, %fd259, %fd1851;
	mul.f64 	%fd1853, %fd216, %fd1852;
	ld.shared.f64 	%fd1854, [_ZZ6OdeFunPdRdS_S_S_S_E3s_s+152];
	mul.f64 	%fd1855, %fd1854, %fd262;
	mul.f64 	%fd1856, %fd1855, 0d3FE0000000000000;
	mul.f64 	%fd1857, %fd216, %fd1856;
	mul.f64 	%fd1858, %fd216, %fd1857;
	mul.f64 	%fd1859, %fd216, %fd1858;
	sub.f64 	%fd1860, %fd1859, %fd1853;
	ld.shared.f64 	%fd1861, [_ZZ6OdeFunPdRdS_S_S_S_E3s_s+144];
	mul.f64 	%fd1862, %fd1861, %fd1771;
	sub.f64 	%fd1863, %fd1854, %fd1862;
	mul.f64 	%fd1864, %fd1782, %fd1863;
	mul.f64 	%fd1865, %fd205, %fd1864;
	mul.f64 	%fd1866, %fd216, %fd1865;
	mul.f64 	%fd1867, %fd216, %fd1866;
	fma.rn.f64 	%fd1868, %fd216, %fd1867, %fd1860;
	ld.shared.f64 	%fd1869, [_ZZ6OdeFunPdRdS_S_S_S_E3s_s+136];
	mul.f64 	%fd1870, %fd1869, %fd1771;
	sub.f64 	%fd1871, %fd1870, %fd1854;
	fma.rn.f64 	%fd1872, %fd1784, %fd1871, %fd1781;
	ld.shared.f64 	%fd1873, [_ZZ6OdeFunPdRdS_S_S_S_E3s_s+168];
	mul.f64 	%fd1874, %fd259, %fd1873;
	mul.f64 	%fd1875, %fd216, %fd1874;
	ld.shared.f64 	%fd1876, [_ZZ6OdeFunPdRdS_S_S_S_E3s_s+192];
	mul.f64 	%fd1877, %fd1876, %fd262;
	mul.f64 	%fd1878, %fd1877, 0d3FE0000000000000;
	mul.f64 	%fd1879, %fd216, %fd1878;
	mul.f64 	%fd1880, %fd216, %fd1879;
	mul.f64 	%fd1881, %fd216, %fd1880;
	sub.f64 	%fd1882, %fd1881, %fd1875;
	ld.shared.f64 	%fd1883, [_ZZ6OdeFunPdRdS_S_S_S_E3s_s+184];
	mul.f64 	%fd1884, %fd1883, %fd1779;
	sub.f64 	%fd1885, %fd1876, %fd1884;
	mul.f64 	%fd1886, %fd1782, %fd1885;
	mul.f64 	%fd1887, %fd205, %fd1886;
	mul.f64 	%fd1888, %fd216, %fd1887;
	mul.f64 	%fd1889, %fd216, %fd1888;
	fma.rn.f64 	%fd1890, %fd216, %fd1889, %fd1882;
	ld.shared.f64 	%fd1891, [_ZZ6OdeFunPdRdS_S_S_S_E3s_s+176];
	mul.f64 	%fd1892, %fd1891, %fd1779;
	sub.f64 	%fd1893, %fd1892, %fd1876;
	fma.rn.f64 	%fd1894, %fd1784, %fd1893, %fd1781;
	mul.f64 	%fd263, %fd3208, %fd207;
	neg.f64 	%fd1895, %fd1802;
	mul.f64 	%fd1896, %fd206, %fd1895;
	mul.f64 	%fd1897, %fd1806, %fd207;
	sub.f64 	%fd1898, %fd1896, %fd1897;
	mul.f64 	%fd264, %fd3208, %fd1898;
	mul.f64 	%fd265, %fd3208, %fd209;
	neg.f64 	%fd1899, %fd1824;
	mul.f64 	%fd1900, %fd208, %fd1899;
	mul.f64 	%fd1901, %fd1828, %fd209;
	sub.f64 	%fd1902, %fd1900, %fd1901;
	mul.f64 	%fd266, %fd3208, %fd1902;
	mul.f64 	%fd267, %fd3208, %fd211;
	neg.f64 	%fd1903, %fd1846;
	mul.f64 	%fd1904, %fd210, %fd1903;
	mul.f64 	%fd1905, %fd1850, %fd211;
	sub.f64 	%fd1906, %fd1904, %fd1905;
	mul.f64 	%fd268, %fd3208, %fd1906;
	mul.f64 	%fd269, %fd3208, %fd213;
	neg.f64 	%fd1907, %fd1868;
	mul.f64 	%fd1908, %fd212, %fd1907;
	mul.f64 	%fd1909, %fd1872, %fd213;
	sub.f64 	%fd1910, %fd1908, %fd1909;
	mul.f64 	%fd270, %fd3208, %fd1910;
	mul.f64 	%fd271, %fd3208, %fd215;
	neg.f64 	%fd1911, %fd1890;
	mul.f64 	%fd1912, %fd214, %fd1911;
	mul.f64 	%fd1913, %fd1894, %fd215;
	sub.f64 	%fd1914, %fd1912, %fd1913;
	mul.f64 	%fd272, %fd3208, %fd1914;
	cvta.to.global.u64 	%rd153, %rd252;
	add.s64 	%rd154, %rd153, %rd151;
	ld.global.f64 	%fd1915, [%rd154];
	add.f64 	%fd1916, %fd3208, %fd1915;
	cvta.to.global.u64 	%rd155, %rd257;
	add.s64 	%rd156, %rd155, %rd151;
	ld.global.f64 	%fd1917, [%rd156];
	mul.f64 	%fd1918, %fd9, 0d3FCA12F684BDA12F;
	sub.f64 	%fd1919, %fd1917, %fd1918;
	fma.rn.f64 	%fd1920, %fd80, 0d4004000000000000, %fd1919;
	mul.f64 	%fd1921, %fd150, 0d4004BDA12F684BDA;
	sub.f64 	%fd1922, %fd1920, %fd1921;
	fma.rn.f64 	%fd273, %fd219, 0d3FF4BDA12F684BDA, %fd1922;
	ld.global.f64 	%fd1923, [%rd156+131072];
	mul.f64 	%fd1924, %fd52, 0d3FCA12F684BDA12F;
	sub.f64 	%fd1925, %fd1923, %fd1924;
	fma.rn.f64 	%fd1926, %fd122, 0d4004000000000000, %fd1925;
	mul.f64 	%fd1927, %fd191, 0d4004BDA12F684BDA;
	sub.f64 	%fd1928, %fd1926, %fd1927;
	fma.rn.f64 	%fd274, %fd260, 0d3FF4BDA12F684BDA, %fd1928;
	ld.global.f64 	%fd1929, [%rd156+262144];
	mul.f64 	%fd1930, %fd55, 0d3FCA12F684BDA12F;
	sub.f64 	%fd1931, %fd1929, %fd1930;
	fma.rn.f64 	%fd1932, %fd125, 0d4004000000000000, %fd1931;
	mul.f64 	%fd1933, %fd194, 0d4004BDA12F684BDA;
	sub.f64 	%fd1934, %fd1932, %fd1933;
	fma.rn.f64 	%fd275, %fd263, 0d3FF4BDA12F684BDA, %fd1934;
	ld.global.f64 	%fd1935, [%rd156+393216];
	mul.f64 	%fd1936, %fd56, 0d3FCA12F684BDA12F;
	sub.f64 	%fd1937, %fd1935, %fd1936;
	fma.rn.f64 	%fd1938, %fd126, 0d4004000000000000, %fd1937;
	mul.f64 	%fd1939, %fd195, 0d4004BDA12F684BDA;
	sub.f64 	%fd1940, %fd1938, %fd1939;
	fma.rn.f64 	%fd276, %fd264, 0d3FF4BDA12F684BDA, %fd1940;
	ld.global.f64 	%fd1941, [%rd156+524288];
	mul.f64 	%fd1942, %fd57, 0d3FCA12F684BDA12F;
	sub.f64 	%fd1943, %fd1941, %fd1942;
	fma.rn.f64 	%fd1944, %fd127, 0d4004000000000000, %fd1943;
	mul.f64 	%fd1945, %fd196, 0d4004BDA12F684BDA;
	sub.f64 	%fd1946, %fd1944, %fd1945;
	fma.rn.f64 	%fd277, %fd265, 0d3FF4BDA12F684BDA, %fd1946;
	ld.global.f64 	%fd1947, [%rd156+655360];
	mul.f64 	%fd1948, %fd58, 0d3FCA12F684BDA12F;
	sub.f64 	%fd1949, %fd1947, %fd1948;
	fma.rn.f64 	%fd1950, %fd128, 0d4004000000000000, %fd1949;
	mul.f64 	%fd1951, %fd197, 0d4004BDA12F684BDA;
	sub.f64 	%fd1952, %fd1950, %fd1951;
	fma.rn.f64 	%fd278, %fd266, 0d3FF4BDA12F684BDA, %fd1952;
	ld.global.f64 	%fd1953, [%rd156+786432];
	mul.f64 	%fd1954, %fd59, 0d3FCA12F684BDA12F;
	sub.f64 	%fd1955, %fd1953, %fd1954;
	fma.rn.f64 	%fd1956, %fd129, 0d4004000000000000, %fd1955;
	mul.f64 	%fd1957, %fd198, 0d4004BDA12F684BDA;
	sub.f64 	%fd1958, %fd1956, %fd1957;
	fma.rn.f64 	%fd279, %fd267, 0d3FF4BDA12F684BDA, %fd1958;
	ld.global.f64 	%fd1959, [%rd156+917504];
	mul.f64 	%fd1960, %fd60, 0d3FCA12F684BDA12F;
	sub.f64 	%fd1961, %fd1959, %fd1960;
	fma.rn.f64 	%fd1962, %fd130, 0d4004000000000000, %fd1961;
	mul.f64 	%fd1963, %fd199, 0d4004BDA12F684BDA;
	sub.f64 	%fd1964, %fd1962, %fd1963;
	fma.rn.f64 	%fd280, %fd268, 0d3FF4BDA12F684BDA, %fd1964;
	ld.global.f64 	%fd1965, [%rd156+1048576];
	mul.f64 	%fd1966, %fd61, 0d3FCA12F684BDA12F;
	sub.f64 	%fd1967, %fd1965, %fd1966;
	fma.rn.f64 	%fd1968, %fd131, 0d4004000000000000, %fd1967;
	mul.f64 	%fd1969, %fd200, 0d4004BDA12F684BDA;
	sub.f64 	%fd1970, %fd1968, %fd1969;
	fma.rn.f64 	%fd281, %fd269, 0d3FF4BDA12F684BDA, %fd1970;
	ld.global.f64 	%fd1971, [%rd156+1179648];
	mul.f64 	%fd1972, %fd62, 0d3FCA12F684BDA12F;
	sub.f64 	%fd1973, %fd1971, %fd1972;
	fma.rn.f64 	%fd1974, %fd132, 0d4004000000000000, %fd1973;
	mul.f64 	%fd1975, %fd201, 0d4004BDA12F684BDA;
	sub.f64 	%fd1976, %fd1974, %fd1975;
	fma.rn.f64 	%fd282, %fd270, 0d3FF4BDA12F684BDA, %fd1976;
	ld.global.f64 	%fd1977, [%rd156+1310720];
	mul.f64 	%fd1978, %fd63, 0d3FCA12F684BDA12F;
	sub.f64 	%fd1979, %fd1977, %fd1978;
	fma.rn.f64 	%fd1980, %fd133, 0d4004000000000000, %fd1979;
	mul.f64 	%fd1981, %fd202, 0d4004BDA12F684BDA;
	sub.f64 	%fd1982, %fd1980, %fd1981;
	fma.rn.f64 	%fd283, %fd271, 0d3FF4BDA12F684BDA, %fd1982;
	ld.global.f64 	%fd1983, [%rd156+1441792];
	mul.f64 	%fd1984, %fd64, 0d3FCA12F684BDA12F;
	sub.f64 	%fd1985, %fd1983, %fd1984;
	fma.rn.f64 	%fd1986, %fd134, 0d4004000000000000, %fd1985;
	mul.f64 	%fd1987, %fd203, 0d4004BDA12F684BDA;
	sub.f64 	%fd1988, %fd1986, %fd1987;
	fma.rn.f64 	%fd284, %fd272, 0d3FF4BDA12F684BDA, %fd1988;
	rcp.rn.f64 	%fd285, %fd273;
	mul.f64 	%fd286, %fd1916, 0d401921FB54442D18;
	ld.global.f64 	%fd1989, [%rd152+1441792];
	mul.f64 	%fd1990, %fd1989, 0d401921FB54442D18;
	ld.global.f64 	%fd1991, [%rd152+1572864];
	fma.rn.f64 	%fd287, %fd1916, %fd1990, %fd1991;
	mul.f64 	%fd288, %fd3208, %fd274;
	ld.global.f64 	%fd1992, [%rd152];
	ld.global.f64 	%fd1993, [%rd152+131072];
	fma.rn.f64 	%fd289, %fd274, %fd1993, %fd1992;
	ld.global.f64 	%fd290, [%rd152+1310720];
	{
	.reg .b32 %temp; 
	mov.b64 	{%temp, %r78}, %fd285;
	}
	{
	.reg .b32 %temp; 
	mov.b64 	{%temp, %r79}, %fd290;
	}
	shr.u32 	%r399, %r79, 20;
	and.b32  	%r400, %r399, 2047;
	add.s32 	%r401, %r400, -1012;
	mov.b64 	%rd157, %fd290;
	shl.b64 	%rd158, %rd157, %r401;
	setp.eq.s64 	%p17, %rd158, -9223372036854775808;
	abs.f64 	%fd291, %fd285;
	setp.neu.f64 	%p174, %fd285, 0d0000000000000000;
	@%p174 bra 	$L__BB1_123;
	mov.b64 	%rd159, %fd290;
	shr.u32 	%r402, %r79, 20;
	and.b32  	%r403, %r402, 2047;
	add.s32 	%r404, %r403, -1012;
	shl.b64 	%rd160, %rd159, %r404;
	setp.eq.s64 	%p177, %rd160, -9223372036854775808;
	abs.f64 	%fd2002, %fd290;
	setp.neu.f64 	%p178, %fd2002, 0d3FE0000000000000;
	and.pred  	%p17, %p178, %p177;
	selp.b32 	%r405, %r78, 0, %p17;
	setp.lt.s32 	%p179, %r79, 0;
	or.b32  	%r406, %r405, 2146435072;
	selp.b32 	%r407, %r406, %r405, %p179;
	mov.b32 	%r408, 0;
	mov.b64 	%fd3243, {%r408, %r407};
	bra.uni 	$L__BB1_124;
$L__BB1_123:
	{ // callseq 20, 0
	.param .b64 param0;
	st.param.f64 	[param0], %fd291;
	.param .b64 param1;
	st.param.f64 	[param1], %fd290;
	.param .b64 retval0;
	call.uni (retval0), 
	__internal_accurate_pow, 
	(
	param0, 
	param1
	);
	ld.param.f64 	%fd1994, [retval0];
	} // callseq 20
	setp.lt.s32 	%p175, %r78, 0;
	cvt.rzi.f64.f64 	%fd1996, %fd290;
	setp.neu.f64 	%p176, %fd290, %fd1996;
	neg.f64 	%fd1998, %fd1994;
	selp.f64 	%fd1999, %fd1998, %fd1994, %p17;
	selp.f64 	%fd2000, %fd1999, %fd1994, %p175;
	selp.f64 	%fd2001, 0dFFF8000000000000, %fd2000, %p176;
	selp.f64 	%fd3243, %fd2001, %fd2000, %p175;
$L__BB1_124:
	add.f64 	%fd2003, %fd285, %fd290;
	{
	.reg .b32 %temp; 
	mov.b64 	{%temp, %r409}, %fd2003;
	}
	and.b32  	%r410, %r409, 2146435072;
	setp.ne.s32 	%p180, %r410, 2146435072;
	@%p180 bra 	$L__BB1_131;
	setp.num.f64 	%p181, %fd285, %fd285;
	setp.num.f64 	%p182, %fd290, %fd290;
	and.pred  	%p183, %p181, %p182;
	@%p183 bra 	$L__BB1_127;
	add.rn.f64 	%fd3243, %fd285, %fd290;
	bra.uni 	$L__BB1_131;
$L__BB1_127:
	abs.f64 	%fd2004, %fd290;
	setp.neu.f64 	%p184, %fd2004, 0d7FF0000000000000;
	@%p184 bra 	$L__BB1_129;
	setp.gt.f64 	%p189, %fd291, 0d3FF0000000000000;
	selp.b32 	%r418, 2146435072, 0, %p189;
	setp.lt.s32 	%p190, %r79, 0;
	xor.b32  	%r419, %r418, 2146435072;
	selp.b32 	%r420, %r419, %r418, %p190;
	setp.eq.f64 	%p191, %fd285, 0dBFF0000000000000;
	selp.b32 	%r421, 1072693248, %r420, %p191;
	mov.b32 	%r422, 0;
	mov.b64 	%fd3243, {%r422, %r421};
	bra.uni 	$L__BB1_131;
$L__BB1_129:
	setp.neu.f64 	%p185, %fd291, 0d7FF0000000000000;
	@%p185 bra 	$L__BB1_131;
	setp.lt.s32 	%p186, %r78, 0;
	setp.lt.s32 	%p187, %r79, 0;
	selp.b32 	%r411, 0, 2146435072, %p187;
	and.b32  	%r412, %r79, 2147483647;
	setp.ne.s32 	%p188, %r412, 1071644672;
	or.b32  	%r413, %r411, -2147483648;
	selp.b32 	%r414, %r413, %r411, %p188;
	selp.b32 	%r415, %r414, %r411, %p17;
	selp.b32 	%r416, %r415, %r411, %p186;
	mov.b32 	%r417, 0;
	mov.b64 	%fd3243, {%r417, %r416};
$L__BB1_131:
	ld.param.u64 	%rd271, [_Z9OdeSolverPdS_S_S_S_S__param_2];
	setp.eq.f64 	%p192, %fd285, 0d3FF0000000000000;
	setp.eq.f64 	%p193, %fd290, 0d0000000000000000;
	selp.f64 	%fd2005, 0d3FF0000000000000, %fd3243, %p193;
	selp.f64 	%fd2006, 0d3FF0000000000000, %fd2005, %p192;
	mul.f64 	%fd2007, %fd289, %fd2006;
	cvta.to.global.u64 	%rd162, %rd271;
	mov.u32 	%r423, %ctaid.x;
	mov.u32 	%r424, %ntid.x;
	mov.u32 	%r425, %tid.x;
	mad.lo.s32 	%r426, %r423, %r424, %r425;
	mul.wide.s32 	%rd163, %r426, 8;
	add.s64 	%rd164, %rd162, %rd163;
	ld.global.f64 	%fd2008, [%rd164+262144];
	ld.global.f64 	%fd299, [%rd164+1179648];
	fma.rn.f64 	%fd2009, %fd299, %fd274, 0d3FF0000000000000;
	mul.f64 	%fd2010, %fd2008, %fd2009;
	sub.f64 	%fd2011, %fd2007, %fd2010;
	mul.f64 	%fd2012, %fd285, %fd262;
	sub.f64 	%fd2013, %fd2011, %fd2012;
	mul.f64 	%fd2014, %fd261, %fd274;
	mul.f64 	%fd2015, %fd285, %fd2014;
	sub.f64 	%fd300, %fd2013, %fd2015;
	ld.global.f64 	%fd301, [%rd164+655360];
	abs.f64 	%fd302, %fd286;
	setp.neu.f64 	%p194, %fd302, 0d7FF0000000000000;
	@%p194 bra 	$L__BB1_133;
	mov.f64 	%fd2021, 0d0000000000000000;
	mul.rn.f64 	%fd3244, %fd286, %fd2021;
	mov.b32 	%r652, 0;
	bra.uni 	$L__BB1_135;
$L__BB1_133:
	mul.f64 	%fd2016, %fd286, 0d3FE45F306DC9C883;
	cvt.rni.s32.f64 	%r652, %fd2016;
	cvt.rn.f64.s32 	%fd2017, %r652;
	fma.rn.f64 	%fd2018, %fd2017, 0dBFF921FB54442D18, %fd286;
	fma.rn.f64 	%fd2019, %fd2017, 0dBC91A62633145C00, %fd2018;
	fma.rn.f64 	%fd3244, %fd2017, 0dB97B839A252049C0, %fd2019;
	setp.ltu.f64 	%p195, %fd302, 0d41E0000000000000;
	@%p195 bra 	$L__BB1_135;
	{ // callseq 21, 0
	.param .b64 param0;
	st.param.f64 	[param0], %fd286;
	.param .align 16 .b8 retval0[16];
	call.uni (retval0), 
	__internal_trig_reduction_slowpathd, 
	(
	param0
	);
	ld.param.f64 	%fd3244, [retval0];
	ld.param.b32 	%r652, [retval0+8];
	} // callseq 21
$L__BB1_135:
	ld.param.u64 	%rd272, [_Z9OdeSolverPdS_S_S_S_S__param_2];
	shl.b32 	%r429, %r652, 6;
	cvt.u64.u32 	%rd165, %r429;
	and.b64  	%rd166, %rd165, 64;
	mov.u64 	%rd167, __cudart_sin_cos_coeffs;
	add.s64 	%rd168, %rd167, %rd166;
	mul.rn.f64 	%fd2022, %fd3244, %fd3244;
	and.b32  	%r430, %r652, 1;
	setp.eq.b32 	%p196, %r430, 1;
	selp.f64 	%fd2023, 0dBDA8FF8320FD8164, 0d3DE5DB65F9785EBA, %p196;
	ld.global.nc.v2.f64 	{%fd2024, %fd2025}, [%rd168];
	fma.rn.f64 	%fd2026, %fd2023, %fd2022, %fd2024;
	fma.rn.f64 	%fd2027, %fd2026, %fd2022, %fd2025;
	ld.global.nc.v2.f64 	{%fd2028, %fd2029}, [%rd168+16];
	fma.rn.f64 	%fd2030, %fd2027, %fd2022, %fd2028;
	fma.rn.f64 	%fd2031, %fd2030, %fd2022, %fd2029;
	ld.global.nc.v2.f64 	{%fd2032, %fd2033}, [%rd168+32];
	fma.rn.f64 	%fd2034, %fd2031, %fd2022, %fd2032;
	fma.rn.f64 	%fd2035, %fd2034, %fd2022, %fd2033;
	fma.rn.f64 	%fd2036, %fd2035, %fd3244, %fd3244;
	fma.rn.f64 	%fd2037, %fd2035, %fd2022, 0d3FF0000000000000;
	selp.f64 	%fd2038, %fd2037, %fd2036, %p196;
	and.b32  	%r431, %r652, 2;
	setp.eq.s32 	%p197, %r431, 0;
	mov.f64 	%fd2039, 0d0000000000000000;
	sub.f64 	%fd2040, %fd2039, %fd2038;
	selp.f64 	%fd2041, %fd2038, %fd2040, %p197;
	mul.f64 	%fd307, %fd301, %fd2041;
	cvta.to.global.u64 	%rd169, %rd272;
	mov.u32 	%r432, %ctaid.x;
	mov.u32 	%r433, %ntid.x;
	mov.u32 	%r434, %tid.x;
	mad.lo.s32 	%r435, %r432, %r433, %r434;
	mul.wide.s32 	%rd170, %r435, 8;
	add.s64 	%rd171, %rd169, %rd170;
	ld.global.f64 	%fd308, [%rd171+786432];
	abs.f64 	%fd309, %fd287;
	setp.neu.f64 	%p198, %fd309, 0d7FF0000000000000;
	@%p198 bra 	$L__BB1_137;
	mov.f64 	%fd2047, 0d0000000000000000;
	mul.rn.f64 	%fd3245, %fd287, %fd2047;
	mov.b32 	%r653, 0;
	bra.uni 	$L__BB1_139;
$L__BB1_137:
	mul.f64 	%fd2042, %fd287, 0d3FE45F306DC9C883;
	cvt.rni.s32.f64 	%r653, %fd2042;
	cvt.rn.f64.s32 	%fd2043, %r653;
	fma.rn.f64 	%fd2044, %fd2043, 0dBFF921FB54442D18, %fd287;
	fma.rn.f64 	%fd2045, %fd2043, 0dBC91A62633145C00, %fd2044;
	fma.rn.f64 	%fd3245, %fd2043, 0dB97B839A252049C0, %fd2045;
	setp.ltu.f64 	%p199, %fd309, 0d41E0000000000000;
	@%p199 bra 	$L__BB1_139;
	{ // callseq 22, 0
	.param .b64 param0;
	st.param.f64 	[param0], %fd287;
	.param .align 16 .b8 retval0[16];
	call.uni (retval0), 
	__internal_trig_reduction_slowpathd, 
	(
	param0
	);
	ld.param.f64 	%fd3245, [retval0];
	ld.param.b32 	%r653, [retval0+8];
	} // callseq 22
$L__BB1_139:
	ld.param.u64 	%rd273, [_Z9OdeSolverPdS_S_S_S_S__param_2];
	shl.b32 	%r438, %r653, 6;
	cvt.u64.u32 	%rd172, %r438;
	and.b64  	%rd173, %rd172, 64;
	mov.u64 	%rd174, __cudart_sin_cos_coeffs;
	add.s64 	%rd175, %rd174, %rd173;
	mul.rn.f64 	%fd2048, %fd3245, %fd3245;
	and.b32  	%r439, %r653, 1;
	setp.eq.b32 	%p201, %r439, 1;
	selp.f64 	%fd2049, 0dBDA8FF8320FD8164, 0d3DE5DB65F9785EBA, %p201;
	ld.global.nc.v2.f64 	{%fd2050, %fd2051}, [%rd175];
	fma.rn.f64 	%fd2052, %fd2049, %fd2048, %fd2050;
	fma.rn.f64 	%fd2053, %fd2052, %fd2048, %fd2051;
	ld.global.nc.v2.f64 	{%fd2054, %fd2055}, [%rd175+16];
	fma.rn.f64 	%fd2056, %fd2053, %fd2048, %fd2054;
	fma.rn.f64 	%fd2057, %fd2056, %fd2048, %fd2055;
	ld.global.nc.v2.f64 	{%fd2058, %fd2059}, [%rd175+32];
	fma.rn.f64 	%fd2060, %fd2057, %fd2048, %fd2058;
	fma.rn.f64 	%fd2061, %fd2060, %fd2048, %fd2059;
	fma.rn.f64 	%fd2062, %fd2061, %fd3245, %fd3245;
	fma.rn.f64 	%fd2063, %fd2061, %fd2048, 0d3FF0000000000000;
	selp.f64 	%fd2064, %fd2063, %fd2062, %p201;
	and.b32  	%r440, %r653, 2;
	setp.eq.s32 	%p202, %r440, 0;
	mov.f64 	%fd2065, 0d0000000000000000;
	sub.f64 	%fd2066, %fd2065, %fd2064;
	selp.f64 	%fd2067, %fd2064, %fd2066, %p202;
	fma.rn.f64 	%fd2068, %fd308, %fd2067, %fd307;
	fma.rn.f64 	%fd2069, %fd299, %fd274, 0d3FF0000000000000;
	mul.f64 	%fd2070, %fd2069, %fd2068;
	mul.f64 	%fd2071, %fd299, 0dBFE0000000000000;
	fma.rn.f64 	%fd2072, %fd274, %fd2071, 0d3FF8000000000000;
	mul.f64 	%fd2073, %fd274, %fd2072;
	mul.f64 	%fd2074, %fd274, %fd2073;
	sub.f64 	%fd2075, %fd300, %fd2074;
	sub.f64 	%fd314, %fd2075, %fd2070;
	cvta.to.global.u64 	%rd176, %rd273;
	mov.u32 	%r441, %ctaid.x;
	mov.u32 	%r442, %ntid.x;
	mov.u32 	%r443, %tid.x;
	mad.lo.s32 	%r444, %r441, %r442, %r443;
	mul.wide.s32 	%rd177, %r444, 8;
	add.s64 	%rd178, %rd176, %rd177;
	ld.global.f64 	%fd315, [%rd178+917504];
	@%p194 bra 	$L__BB1_141;
	mov.f64 	%fd2081, 0d0000000000000000;
	mul.rn.f64 	%fd3247, %fd286, %fd2081;
	mov.b32 	%r655, 1;
	bra.uni 	$L__BB1_144;
$L__BB1_141:
	mul.f64 	%fd2076, %fd286, 0d3FE45F306DC9C883;
	cvt.rni.s32.f64 	%r654, %fd2076;
	cvt.rn.f64.s32 	%fd2077, %r654;
	fma.rn.f64 	%fd2078, %fd2077, 0dBFF921FB54442D18, %fd286;
	fma.rn.f64 	%fd2079, %fd2077, 0dBC91A62633145C00, %fd2078;
	fma.rn.f64 	%fd3247, %fd2077, 0dB97B839A252049C0, %fd2079;
	setp.ltu.f64 	%p203, %fd302, 0d41E0000000000000;
	@%p203 bra 	$L__BB1_143;
	{ // callseq 23, 0
	.param .b64 param0;
	st.param.f64 	[param0], %fd286;
	.param .align 16 .b8 retval0[16];
	call.uni (retval0), 
	__internal_trig_reduction_slowpathd, 
	(
	param0
	);
	ld.param.f64 	%fd3247, [retval0];
	ld.param.b32 	%r654, [retval0+8];
	} // callseq 23
$L__BB1_143:
	add.s32 	%r655, %r654, 1;
$L__BB1_144:
	ld.param.u64 	%rd274, [_Z9OdeSolverPdS_S_S_S_S__param_2];
	shl.b32 	%r447, %r655, 6;
	cvt.u64.u32 	%rd179, %r447;
	and.b64  	%rd180, %rd179, 64;
	mov.u64 	%rd181, __cudart_sin_cos_coeffs;
	add.s64 	%rd182, %rd181, %rd180;
	mul.rn.f64 	%fd2082, %fd3247, %fd3247;
	and.b32  	%r448, %r655, 1;
	setp.eq.b32 	%p205, %r448, 1;
	selp.f64 	%fd2083, 0dBDA8FF8320FD8164, 0d3DE5DB65F9785EBA, %p205;
	ld.global.nc.v2.f64 	{%fd2084, %fd2085}, [%rd182];
	fma.rn.f64 	%fd2086, %fd2083, %fd2082, %fd2084;
	fma.rn.f64 	%fd2087, %fd2086, %fd2082, %fd2085;
	ld.global.nc.v2.f64 	{%fd2088, %fd2089}, [%rd182+16];
	fma.rn.f64 	%fd2090, %fd2087, %fd2082, %fd2088;
	fma.rn.f64 	%fd2091, %fd2090, %fd2082, %fd2089;
	ld.global.nc.v2.f64 	{%fd2092, %fd2093}, [%rd182+32];
	fma.rn.f64 	%fd2094, %fd2091, %fd2082, %fd2092;
	fma.rn.f64 	%fd2095, %fd2094, %fd2082, %fd2093;
	fma.rn.f64 	%fd2096, %fd2095, %fd3247, %fd3247;
	fma.rn.f64 	%fd2097, %fd2095, %fd2082, 0d3FF0000000000000;
	selp.f64 	%fd2098, %fd2097, %fd2096, %p205;
	and.b32  	%r449, %r655, 2;
	setp.eq.s32 	%p206, %r449, 0;
	mov.f64 	%fd2099, 0d0000000000000000;
	sub.f64 	%fd2100, %fd2099, %fd2098;
	selp.f64 	%fd2101, %fd2098, %fd2100, %p206;
	mul.f64 	%fd321, %fd315, %fd2101;
	cvta.to.global.u64 	%rd183, %rd274;
	mov.u32 	%r450, %ctaid.x;
	mov.u32 	%r451, %ntid.x;
	mov.u32 	%r452, %tid.x;
	mad.lo.s32 	%r453, %r450, %r451, %r452;
	mul.wide.s32 	%rd184, %r453, 8;
	add.s64 	%rd185, %rd183, %rd184;
	ld.global.f64 	%fd322, [%rd185+1048576];
	@%p198 bra 	$L__BB1_146;
	mov.f64 	%fd2107, 0d0000000000000000;
	mul.rn.f64 	%fd3249, %fd287, %fd2107;
	mov.b32 	%r657, 1;
	bra.uni 	$L__BB1_149;
$L__BB1_146:
	mul.f64 	%fd2102, %fd287, 0d3FE45F306DC9C883;
	cvt.rni.s32.f64 	%r656, %fd2102;
	cvt.rn.f64.s32 	%fd2103, %r656;
	fma.rn.f64 	%fd2104, %fd2103, 0dBFF921FB54442D18, %fd287;
	fma.rn.f64 	%fd2105, %fd2103, 0dBC91A62633145C00, %fd2104;
	fma.rn.f64 	%fd3249, %fd2103, 0dB97B839A252049C0, %fd2105;
	setp.ltu.f64 	%p207, %fd309, 0d41E0000000000000;
	@%p207 bra 	$L__BB1_148;
	{ // callseq 24, 0
	.param .b64 param0;
	st.param.f64 	[param0], %fd287;
	.param .align 16 .b8 retval0[16];
	call.uni (retval0), 
	__internal_trig_reduction_slowpathd, 
	(
	param0
	);
	ld.param.f64 	%fd3249, [retval0];
	ld.param.b32 	%r656, [retval0+8];
	} // callseq 24
$L__BB1_148:
	add.s32 	%r657, %r656, 1;
$L__BB1_149:
	mov.u32 	%r456, %tid.x;
	setp.gt.u32 	%p208, %r456, 24;
	shl.b32 	%r457, %r657, 6;
	cvt.u64.u32 	%rd186, %r457;
	and.b64  	%rd187, %rd186, 64;
	mov.u64 	%rd188, __cudart_sin_cos_coeffs;
	add.s64 	%rd189, %rd188, %rd187;
	mul.rn.f64 	%fd2108, %fd3249, %fd3249;
	and.b32  	%r458, %r657, 1;
	setp.eq.b32 	%p209, %r458, 1;
	selp.f64 	%fd2109, 0dBDA8FF8320FD8164, 0d3DE5DB65F9785EBA, %p209;
	ld.global.nc.v2.f64 	{%fd2110, %fd2111}, [%rd189];
	fma.rn.f64 	%fd2112, %fd2109, %fd2108, %fd2110;
	fma.rn.f64 	%fd2113, %fd2112, %fd2108, %fd2111;
	ld.global.nc.v2.f64 	{%fd2114, %fd2115}, [%rd189+16];
	fma.rn.f64 	%fd2116, %fd2113, %fd2108, %fd2114;
	fma.rn.f64 	%fd2117, %fd2116, %fd2108, %fd2115;
	ld.global.nc.v2.f64 	{%fd2118, %fd2119}, [%rd189+32];
	fma.rn.f64 	%fd2120, %fd2117, %fd2108, %fd2118;
	fma.rn.f64 	%fd2121, %fd2120, %fd2108, %fd2119;
	fma.rn.f64 	%fd2122, %fd2121, %fd3249, %fd3249;
	fma.rn.f64 	%fd2123, %fd2121, %fd2108, 0d3FF0000000000000;
	selp.f64 	%fd2124, %fd2123, %fd2122, %p209;
	and.b32  	%r459, %r657, 2;
	setp.eq.s32 	%p210, %r459, 0;
	mov.f64 	%fd2125, 0d0000000000000000;
	sub.f64 	%fd2126, %fd2125, %fd2124;
	selp.f64 	%fd2127, %fd2124, %fd2126, %p210;
	fma.rn.f64 	%fd2128, %fd322, %fd2127, %fd321;
	mul.f64 	%fd2129, %fd273, %fd2128;
	sub.f64 	%fd2130, %fd314, %fd2129;
	mul.f64 	%fd2131, %fd273, %fd299;
	mul.f64 	%fd2132, %fd2131, %fd274;
	sub.f64 	%fd2133, %fd273, %fd2132;
	fma.rn.f64 	%fd2134, %fd299, %fd261, %fd2133;
	div.rn.f64 	%fd328, %fd2130, %fd2134;
	mul.f64 	%fd329, %fd3208, %fd328;
	@%p208 bra 	$L__BB1_151;
	ld.param.u64 	%rd284, [_Z9OdeSolverPdS_S_S_S_S__param_3];
	cvta.to.global.u64 	%rd190, %rd284;
	mov.u32 	%r460, %tid.x;
	mul.wide.u32 	%rd191, %r460, 8;
	add.s64 	%rd192, %rd190, %rd191;
	ld.global.f64 	%fd2135, [%rd192];
	shl.b32 	%r461, %r460, 3;
	mov.u32 	%r462, _ZZ6OdeFunPdRdS_S_S_S_E3s_s;
	add.s32 	%r463, %r462, %r461;
	st.shared.f64 	[%r463], %fd2135;
$L__BB1_151:
	ld.param.u64 	%rd275, [_Z9OdeSolverPdS_S_S_S_S__param_2];
	ld.param.u64 	%rd258, [_Z9OdeSolverPdS_S_S_S_S__param_1];
	ld.param.u64 	%rd253, [_Z9OdeSolverPdS_S_S_S_S__param_0];
	bar.sync 	0;
	cvta.to.global.u64 	%rd193, %rd275;
	mov.u32 	%r464, %ctaid.x;
	mov.u32 	%r465, %ntid.x;
	mov.u32 	%r466, %tid.x;
	mad.lo.s32 	%r467, %r464, %r465, %r466;
	mul.wide.s32 	%rd194, %r467, 8;
	add.s64 	%rd195, %rd193, %rd194;
	ld.global.f64 	%fd2136, [%rd195+1835008];
	mul.f64 	%fd2137, %fd273, %fd2136;
	ld.global.f64 	%fd2138, [%rd195+1966080];
	ld.global.f64 	%fd2139, [%rd195+2097152];
	max.f64 	%fd2140, %fd2138, %fd2139;
	ld.shared.f64 	%fd2141, [_ZZ6OdeFunPdRdS_S_S_S_E3s_s];
	add.f64 	%fd2142, %fd2141, %fd2141;
	div.rn.f64 	%fd2143, %fd2137, %fd2142;
	min.f64 	%fd2144, %fd2140, %fd2143;
	add.f64 	%fd2145, %fd2144, %fd2144;
	div.rn.f64 	%fd2146, %fd2145, %fd2137;
	add.f64 	%fd2147, %fd2146, 0d3FF0000000000000;
	rcp.rn.f64 	%fd2148, %fd2147;
	ld.shared.f64 	%fd2149, [_ZZ6OdeFunPdRdS_S_S_S_E3s_s+40];
	add.f64 	%fd2150, %fd2149, %fd2149;
	div.rn.f64 	%fd2151, %fd2137, %fd2150;
	min.f64 	%fd2152, %fd2140, %fd2151;
	add.f64 	%fd2153, %fd2152, %fd2152;
	div.rn.f64 	%fd2154, %fd2153, %fd2137;
	add.f64 	%fd2155, %fd2154, 0d3FF0000000000000;
	rcp.rn.f64 	%fd2156, %fd2155;
	ld.shared.f64 	%fd2157, [_ZZ6OdeFunPdRdS_S_S_S_E3s_s+80];
	add.f64 	%fd2158, %fd2157, %fd2157;
	div.rn.f64 	%fd2159, %fd2137, %fd2158;
	min.f64 	%fd2160, %fd2140, %fd2159;
	add.f64 	%fd2161, %fd2160, %fd2160;
	div.rn.f64 	%fd2162, %fd2161, %fd2137;
	add.f64 	%fd2163, %fd2162, 0d3FF0000000000000;
	rcp.rn.f64 	%fd2164, %fd2163;
	ld.shared.f64 	%fd2165, [_ZZ6OdeFunPdRdS_S_S_S_E3s_s+120];
	add.f64 	%fd2166, %fd2165, %fd2165;
	div.rn.f64 	%fd2167, %fd2137, %fd2166;
	min.f64 	%fd2168, %fd2140, %fd2167;
	add.f64 	%fd2169, %fd2168, %fd2168;
	div.rn.f64 	%fd2170, %fd2169, %fd2137;
	add.f64 	%fd2171, %fd2170, 0d3FF0000000000000;
	rcp.rn.f64 	%fd2172, %fd2171;
	ld.shared.f64 	%fd2173, [_ZZ6OdeFunPdRdS_S_S_S_E3s_s+160];
	add.f64 	%fd2174, %fd2173, %fd2173;
	div.rn.f64 	%fd2175, %fd2137, %fd2174;
	min.f64 	%fd2176, %fd2140, %fd2175;
	add.f64 	%fd2177, %fd2176, %fd2176;
	div.rn.f64 	%fd2178, %fd2177, %fd2137;
	add.f64 	%fd2179, %fd2178, 0d3FF0000000000000;
	rcp.rn.f64 	%fd2180, %fd2179;
	ld.global.f64 	%fd330, [%rd195+524288];
	mul.f64 	%fd2181, %fd274, 0d4008000000000000;
	mul.f64 	%fd2182, %fd285, %fd2181;
	mul.f64 	%fd2183, %fd330, 0d3FE0000000000000;
	mul.f64 	%fd2184, %fd285, %fd2183;
	mul.f64 	%fd2185, %fd285, %fd2184;
	ld.global.f64 	%fd331, [%rd195+393216];
	ld.shared.f64 	%fd2186, [_ZZ6OdeFunPdRdS_S_S_S_E3s_s+8];
	mul.f64 	%fd2187, %fd328, %fd2186;
	mul.f64 	%fd2188, %fd285, %fd2187;
	ld.shared.f64 	%fd2189, [_ZZ6OdeFunPdRdS_S_S_S_E3s_s+32];
	mul.f64 	%fd2190, %fd2189, %fd331;
	mul.f64 	%fd2191, %fd2190, 0d3FE0000000000000;
	mul.f64 	%fd2192, %fd285, %fd2191;
	mul.f64 	%fd2193, %fd285, %fd2192;
	mul.f64 	%fd2194, %fd285, %fd2193;
	sub.f64 	%fd2195, %fd2194, %fd2188;
	ld.shared.f64 	%fd2196, [_ZZ6OdeFunPdRdS_S_S_S_E3s_s+24];
	mul.f64 	%fd2197, %fd2196, %fd2148;
	sub.f64 	%fd2198, %fd2189, %fd2197;
	mul.f64 	%fd2199, %fd2183, %fd2198;
	mul.f64 	%fd2200, %fd274, %fd2199;
	mul.f64 	%fd2201, %fd285, %fd2200;
	mul.f64 	%fd2202, %fd285, %fd2201;
	fma.rn.f64 	%fd2203, %fd285, %fd2202, %fd2195;
	ld.shared.f64 	%fd2204, [_ZZ6OdeFunPdRdS_S_S_S_E3s_s+16];
	mul.f64 	%fd2205, %fd2204, %fd2148;
	sub.f64 	%fd2206, %fd2205, %fd2189;
	fma.rn.f64 	%fd2207, %fd2185, %fd2206, %fd2182;
	ld.shared.f64 	%fd2208, [_ZZ6OdeFunPdRdS_S_S_S_E3s_s+48];
	mul.f64 	%fd2209, %fd328, %fd2208;
	mul.f64 	%fd2210, %fd285, %fd2209;
	ld.shared.f64 	%fd2211, [_ZZ6OdeFunPdRdS_S_S_S_E3s_s+72];
	mul.f64 	%fd2212, %fd2211, %fd331;
	mul.f64 	%fd2213, %fd2212, 0d3FE0000000000000;
	mul.f64 	%fd2214, %fd285, %fd2213;
	mul.f64 	%fd2215, %fd285, %fd2214;
	mul.f64 	%fd2216, %fd285, %fd2215;
	sub.f64 	%fd2217, %fd2216, %fd2210;
	ld.shared.f64 	%fd2218, [_ZZ6OdeFunPdRdS_S_S_S_E3s_s+64];
	mul.f64 	%fd2219, %fd2218, %fd2156;
	sub.f64 	%fd2220, %fd2211, %fd2219;
	mul.f64 	%fd2221, %fd2183, %fd2220;
	mul.f64 	%fd2222, %fd274, %fd2221;
	mul.f64 	%fd2223, %fd285, %fd2222;
	mul.f64 	%fd2224, %fd285, %fd2223;
	fma.rn.f64 	%fd2225, %fd285, %fd2224, %fd2217;
	ld.shared.f64 	%fd2226, [_ZZ6OdeFunPdRdS_S_S_S_E3s_s+56];
	mul.f64 	%fd2227, %fd2226, %fd2156;
	sub.f64 	%fd2228, %fd2227, %fd2211;
	fma.rn.f64 	%fd2229, %fd2185, %fd2228, %fd2182;
	ld.shared.f64 	%fd2230, [_ZZ6OdeFunPdRdS_S_S_S_E3s_s+88];
	mul.f64 	%fd2231, %fd328, %fd2230;
	mul.f64 	%fd2232, %fd285, %fd2231;
	ld.shared.f64 	%fd2233, [_ZZ6OdeFunPdRdS_S_S_S_E3s_s+112];
	mul.f64 	%fd2234, %fd2233, %fd331;
	mul.f64 	%fd2235, %fd2234, 0d3FE0000000000000;
	mul.f64 	%fd2236, %fd285, %fd2235;
	mul.f64 	%fd2237, %fd285, %fd2236;
	mul.f64 	%fd2238, %fd285, %fd2237;
	sub.f64 	%fd2239, %fd2238, %fd2232;
	ld.shared.f64 	%fd2240, [_ZZ6OdeFunPdRdS_S_S_S_E3s_s+104];
	mul.f64 	%fd2241, %fd2240, %fd2164;
	sub.f64 	%fd2242, %fd2233, %fd2241;
	mul.f64 	%fd2243, %fd2183, %fd2242;
	mul.f64 	%fd2244, %fd274, %fd2243;
	mul.f64 	%fd2245, %fd285, %fd2244;
	mul.f64 	%fd2246, %fd285, %fd2245;
	fma.rn.f64 	%fd2247, %fd285, %fd2246, %fd2239;
	ld.shared.f64 	%fd2248, [_ZZ6OdeFunPdRdS_S_S_S_E3s_s+96];
	mul.f64 	%fd2249, %fd2248, %fd2164;
	sub.f64 	%fd2250, %fd2249, %fd2233;
	fma.rn.f64 	%fd2251, %fd2185, %fd2250, %fd2182;
	ld.shared.f64 	%fd2252, [_ZZ6OdeFunPdRdS_S_S_S_E3s_s+128];
	mul.f64 	%fd2253, %fd328, %fd2252;
	mul.f64 	%fd2254, %fd285, %fd2253;
	ld.shared.f64 	%fd2255, [_ZZ6OdeFunPdRdS_S_S_S_E3s_s+152];
	mul.f64 	%fd2256, %fd2255, %fd331;
	mul.f64 	%fd2257, %fd2256, 0d3FE0000000000000;
	mul.f64 	%fd2258, %fd285, %fd2257;
	mul.f64 	%fd2259, %fd285, %fd2258;
	mul.f64 	%fd2260, %fd285, %fd2259;
	sub.f64 	%fd2261, %fd2260, %fd2254;
	ld.shared.f64 	%fd2262, [_ZZ6OdeFunPdRdS_S_S_S_E3s_s+144];
	mul.f64 	%fd2263, %fd2262, %fd2172;
	sub.f64 	%fd2264, %fd2255, %fd2263;
	mul.f64 	%fd2265, %fd2183, %fd2264;
	mul.f64 	%fd2266, %fd274, %fd2265;
	mul.f64 	%fd2267, %fd285, %fd2266;
	mul.f64 	%fd2268, %fd285, %fd2267;
	fma.rn.f64 	%fd2269, %fd285, %fd2268, %fd2261;
	ld.shared.f64 	%fd2270, [_ZZ6OdeFunPdRdS_S_S_S_E3s_s+136];
	mul.f64 	%fd2271, %fd2270, %fd2172;
	sub.f64 	%fd2272, %fd2271, %fd2255;
	fma.rn.f64 	%fd2273, %fd2185, %fd2272, %fd2182;
	ld.shared.f64 	%fd2274, [_ZZ6OdeFunPdRdS_S_S_S_E3s_s+168];
	mul.f64 	%fd2275, %fd328, %fd2274;
	mul.f64 	%fd2276, %fd285, %fd2275;
	ld.shared.f64 	%fd2277, [_ZZ6OdeFunPdRdS_S_S_S_E3s_s+192];
	mul.f64 	%fd2278, %fd2277, %fd331;
	mul.f64 	%fd2279, %fd2278, 0d3FE0000000000000;
	mul.f64 	%fd2280, %fd285, %fd2279;
	mul.f64 	%fd2281, %fd285, %fd2280;
	mul.f64 	%fd2282, %fd285, %fd2281;
	sub.f64 	%fd2283, %fd2282, %fd2276;
	ld.shared.f64 	%fd2284, [_ZZ6OdeFunPdRdS_S_S_S_E3s_s+184];
	mul.f64 	%fd2285, %fd2284, %fd2180;
	sub.f64 	%fd2286, %fd2277, %fd2285;
	mul.f64 	%fd2287, %fd2183, %fd2286;
	mul.f64 	%fd2288, %fd274, %fd2287;
	mul.f64 	%fd2289, %fd285, %fd2288;
	mul.f64 	%fd2290, %fd285, %fd2289;
	fma.rn.f64 	%fd2291, %fd285, %fd2290, %fd2283;
	ld.shared.f64 	%fd2292, [_ZZ6OdeFunPdRdS_S_S_S_E3s_s+176];
	mul.f64 	%fd2293, %fd2292, %fd2180;
	sub.f64 	%fd2294, %fd2293, %fd2277;
	fma.rn.f64 	%fd2295, %fd2185, %fd2294, %fd2182;
	mul.f64 	%fd332, %fd3208, %fd276;
	neg.f64 	%fd2296, %fd2203;
	mul.f64 	%fd2297, %fd275, %fd2296;
	mul.f64 	%fd2298, %fd2207, %fd276;
	sub.f64 	%fd2299, %fd2297, %fd2298;
	mul.f64 	%fd333, %fd3208, %fd2299;
	mul.f64 	%fd334, %fd3208, %fd278;
	neg.f64 	%fd2300, %fd2225;
	mul.f64 	%fd2301, %fd277, %fd2300;
	mul.f64 	%fd2302, %fd2229, %fd278;
	sub.f64 	%fd2303, %fd2301, %fd2302;
	mul.f64 	%fd335, %fd3208, %fd2303;
	mul.f64 	%fd336, %fd3208, %fd280;
	neg.f64 	%fd2304, %fd2247;
	mul.f64 	%fd2305, %fd279, %fd2304;
	mul.f64 	%fd2306, %fd2251, %fd280;
	sub.f64 	%fd2307, %fd2305, %fd2306;
	mul.f64 	%fd337, %fd3208, %fd2307;
	mul.f64 	%fd338, %fd3208, %fd282;
	neg.f64 	%fd2308, %fd2269;
	mul.f64 	%fd2309, %fd281, %fd2308;
	mul.f64 	%fd2310, %fd2273, %fd282;
	sub.f64 	%fd2311, %fd2309, %fd2310;
	mul.f64 	%fd339, %fd3208, %fd2311;
	mul.f64 	%fd340, %fd3208, %fd284;
	neg.f64 	%fd2312, %fd2291;
	mul.f64 	%fd2313, %fd283, %fd2312;
	mul.f64 	%fd2314, %fd2295, %fd284;
	sub.f64 	%fd2315, %fd2313, %fd2314;
	mul.f64 	%fd341, %fd3208, %fd2315;
	cvta.to.global.u64 	%rd196, %rd253;
	add.s64 	%rd197, %rd196, %rd194;
	ld.global.f64 	%fd2316, [%rd197];
	fma.rn.f64 	%fd2317, %fd3208, 0d3FEC000000000000, %fd2316;
	cvta.to.global.u64 	%rd198, %rd258;
	add.s64 	%rd199, %rd198, %rd194;
	ld.global.f64 	%fd2318, [%rd199];
	fma.rn.f64 	%fd2319, %fd9, 0d3F9E3425ED097B42, %fd2318;
	fma.rn.f64 	%fd2320, %fd80, 0d3FD5E00000000000, %fd2319;
	fma.rn.f64 	%fd2321, %fd150, 0d3FA54BDA12F684BE, %fd2320;
	fma.rn.f64 	%fd2322, %fd219, 0d3FD99F425ED097B4, %fd2321;
	fma.rn.f64 	%fd342, %fd288, 0d3FAFA00000000000, %fd2322;
	st.local.f64 	[%rd1], %fd342;
	ld.global.f64 	%fd2323, [%rd199+131072];
	fma.rn.f64 	%fd2324, %fd52, 0d3F9E3425ED097B42, %fd2323;
	fma.rn.f64 	%fd2325, %fd122, 0d3FD5E00000000000, %fd2324;
	fma.rn.f64 	%fd2326, %fd191, 0d3FA54BDA12F684BE, %fd2325;
	fma.rn.f64 	%fd2327, %fd260, 0d3FD99F425ED097B4, %fd2326;
	fma.rn.f64 	%fd343, %fd329, 0d3FAFA00000000000, %fd2327;
	st.local.f64 	[%rd1+131072], %fd343;
	ld.global.f64 	%fd2328, [%rd199+262144];
	fma.rn.f64 	%fd2329, %fd55, 0d3F9E3425ED097B42, %fd2328;
	fma.rn.f64 	%fd2330, %fd125, 0d3FD5E00000000000, %fd2329;
	fma.rn.f64 	%fd2331, %fd194, 0d3FA54BDA12F684BE, %fd2330;
	fma.rn.f64 	%fd2332, %fd263, 0d3FD99F425ED097B4, %fd2331;
	fma.rn.f64 	%fd344, %fd332, 0d3FAFA00000000000, %fd2332;
	st.local.f64 	[%rd1+262144], %fd344;
	ld.global.f64 	%fd2333, [%rd199+393216];
	fma.rn.f64 	%fd2334, %fd56, 0d3F9E3425ED097B42, %fd2333;
	fma.rn.f64 	%fd2335, %fd126, 0d3FD5E00000000000, %fd2334;
	fma.rn.f64 	%fd2336, %fd195, 0d3FA54BDA12F684BE, %fd2335;
	fma.rn.f64 	%fd2337, %fd264, 0d3FD99F425ED097B4, %fd2336;
	fma.rn.f64 	%fd345, %fd333, 0d3FAFA00000000000, %fd2337;
	st.local.f64 	[%rd1+393216], %fd345;
	ld.global.f64 	%fd2338, [%rd199+524288];
	fma.rn.f64 	%fd2339, %fd57, 0d3F9E3425ED097B42, %fd2338;
	fma.rn.f64 	%fd2340, %fd127, 0d3FD5E00000000000, %fd2339;
	fma.rn.f64 	%fd2341, %fd196, 0d3FA54BDA12F684BE, %fd2340;
	fma.rn.f64 	%fd2342, %fd265, 0d3FD99F425ED097B4, %fd2341;
	fma.rn.f64 	%fd346, %fd334, 0d3FAFA00000000000, %fd2342;
	st.local.f64 	[%rd1+524288], %fd346;
	ld.global.f64 	%fd2343, [%rd199+655360];
	fma.rn.f64 	%fd2344, %fd58, 0d3F9E3425ED097B42, %fd2343;
	fma.rn.f64 	%fd2345, %fd128, 0d3FD5E00000000000, %fd2344;
	fma.rn.f64 	%fd2346, %fd197, 0d3FA54BDA12F684BE, %fd2345;
	fma.rn.f64 	%fd2347, %fd266, 0d3FD99F425ED097B4, %fd2346;
	fma.rn.f64 	%fd347, %fd335, 0d3FAFA00000000000, %fd2347;
	st.local.f64 	[%rd1+655360], %fd347;
	ld.global.f64 	%fd2348, [%rd199+786432];
	fma.rn.f64 	%fd2349, %fd59, 0d3F9E3425ED097B42, %fd2348;
	fma.rn.f64 	%fd2350, %fd129, 0d3FD5E00000000000, %fd2349;
	fma.rn.f64 	%fd2351, %fd198, 0d3FA54BDA12F684BE, %fd2350;
	fma.rn.f64 	%fd2352, %fd267, 0d3FD99F425ED097B4, %fd2351;
	fma.rn.f64 	%fd348, %fd336, 0d3FAFA00000000000, %fd2352;
	st.local.f64 	[%rd1+786432], %fd348;
	ld.global.f64 	%fd2353, [%rd199+917504];
	fma.rn.f64 	%fd2354, %fd60, 0d3F9E3425ED097B42, %fd2353;
	fma.rn.f64 	%fd2355, %fd130, 0d3FD5E00000000000, %fd2354;
	fma.rn.f64 	%fd2356, %fd199, 0d3FA54BDA12F684BE, %fd2355;
	fma.rn.f64 	%fd2357, %fd268, 0d3FD99F425ED097B4, %fd2356;
	fma.rn.f64 	%fd349, %fd337, 0d3FAFA00000000000, %fd2357;
	st.local.f64 	[%rd1+917504], %fd349;
	ld.global.f64 	%fd2358, [%rd199+1048576];
	fma.rn.f64 	%fd2359, %fd61, 0d3F9E3425ED097B42, %fd2358;
	fma.rn.f64 	%fd2360, %fd131, 0d3FD5E00000000000, %fd2359;
	fma.rn.f64 	%fd2361, %fd200, 0d3FA54BDA12F684BE, %fd2360;
	fma.rn.f64 	%fd2362, %fd269, 0d3FD99F425ED097B4, %fd2361;
	fma.rn.f64 	%fd350, %fd338, 0d3FAFA00000000000, %fd2362;
	st.local.f64 	[%rd1+1048576], %fd350;
	ld.global.f64 	%fd2363, [%rd199+1179648];
	fma.rn.f64 	%fd2364, %fd62, 0d3F9E3425ED097B42, %fd2363;
	fma.rn.f64 	%fd2365, %fd132, 0d3FD5E00000000000, %fd2364;
	fma.rn.f64 	%fd2366, %fd201, 0d3FA54BDA12F684BE, %fd2365;
	fma.rn.f64 	%fd2367, %fd270, 0d3FD99F425ED097B4, %fd2366;
	fma.rn.f64 	%fd351, %fd339, 0d3FAFA00000000000, %fd2367;
	st.local.f64 	[%rd1+1179648], %fd351;
	ld.global.f64 	%fd2368, [%rd199+1310720];
	fma.rn.f64 	%fd2369, %fd63, 0d3F9E3425ED097B42, %fd2368;
	fma.rn.f64 	%fd2370, %fd133, 0d3FD5E00000000000, %fd2369;
	fma.rn.f64 	%fd2371, %fd202, 0d3FA54BDA12F684BE, %fd2370;
	fma.rn.f64 	%fd2372, %fd271, 0d3FD99F425ED097B4, %fd2371;
	fma.rn.f64 	%fd352, %fd340, 0d3FAFA00000000000, %fd2372;
	st.local.f64 	[%rd1+1310720], %fd352;
	ld.global.f64 	%fd2373, [%rd199+1441792];
	fma.rn.f64 	%fd2374, %fd64, 0d3F9E3425ED097B42, %fd2373;
	fma.rn.f64 	%fd2375, %fd134, 0d3FD5E00000000000, %fd2374;
	fma.rn.f64 	%fd2376, %fd203, 0d3FA54BDA12F684BE, %fd2375;
	fma.rn.f64 	%fd2377, %fd272, 0d3FD99F425ED097B4, %fd2376;
	fma.rn.f64 	%fd353, %fd341, 0d3FAFA00000000000, %fd2377;
	st.local.f64 	[%rd1+1441792], %fd353;
	rcp.rn.f64 	%fd354, %fd342;
	mul.f64 	%fd355, %fd2317, 0d401921FB54442D18;
	ld.global.f64 	%fd2378, [%rd195+1441792];
	mul.f64 	%fd2379, %fd2378, 0d401921FB54442D18;
	ld.global.f64 	%fd2380, [%rd195+1572864];
	fma.rn.f64 	%fd356, %fd2317, %fd2379, %fd2380;
	ld.global.f64 	%fd2381, [%rd195];
	ld.global.f64 	%fd2382, [%rd195+131072];
	fma.rn.f64 	%fd357, %fd343, %fd2382, %fd2381;
	ld.global.f64 	%fd358, [%rd195+1310720];
	{
	.reg .b32 %temp; 
	mov.b64 	{%temp, %r96}, %fd354;
	}
	{
	.reg .b32 %temp; 
	mov.b64 	{%temp, %r97}, %fd358;
	}
	shr.u32 	%r468, %r97, 20;
	and.b32  	%r469, %r468, 2047;
	add.s32 	%r470, %r469, -1012;
	mov.b64 	%rd200, %fd358;
	shl.b64 	%rd201, %rd200, %r470;
	setp.eq.s64 	%p20, %rd201, -9223372036854775808;
	abs.f64 	%fd359, %fd354;
	setp.neu.f64 	%p211, %fd354, 0d0000000000000000;
	@%p211 bra 	$L__BB1_153;
	mov.b64 	%rd202, %fd358;
	shr.u32 	%r471, %r97, 20;
	and.b32  	%r472, %r471, 2047;
	add.s32 	%r473, %r472, -1012;
	shl.b64 	%rd203, %rd202, %r473;
	setp.eq.s64 	%p214, %rd203, -9223372036854775808;
	abs.f64 	%fd2391, %fd358;
	setp.neu.f64 	%p215, %fd2391, 0d3FE0000000000000;
	and.pred  	%p20, %p215, %p214;
	selp.b32 	%r474, %r96, 0, %p20;
	setp.lt.s32 	%p216, %r97, 0;
	or.b32  	%r475, %r474, 2146435072;
	selp.b32 	%r476, %r475, %r474, %p216;
	mov.b32 	%r477, 0;
	mov.b64 	%fd3251, {%r477, %r476};
	bra.uni 	$L__BB1_154;
$L__BB1_153:
	{ // callseq 25, 0
	.param .b64 param0;
	st.param.f64 	[param0], %fd359;
	.param .b64 param1;
	st.param.f64 	[param1], %fd358;
	.param .b64 retval0;
	call.uni (retval0), 
	__internal_accurate_pow, 
	(
	param0, 
	param1
	);
	ld.param.f64 	%fd2383, [retval0];
	} // callseq 25
	setp.lt.s32 	%p212, %r96, 0;
	cvt.rzi.f64.f64 	%fd2385, %fd358;
	setp.neu.f64 	%p213, %fd358, %fd2385;
	neg.f64 	%fd2387, %fd2383;
	selp.f64 	%fd2388, %fd2387, %fd2383, %p20;
	selp.f64 	%fd2389, %fd2388, %fd2383, %p212;
	selp.f64 	%fd2390, 0dFFF8000000000000, %fd2389, %p213;
	selp.f64 	%fd3251, %fd2390, %fd2389, %p212;
$L__BB1_154:
	add.f64 	%fd2392, %fd354, %fd358;
	{
	.reg .b32 %temp; 
	mov.b64 	{%temp, %r478}, %fd2392;
	}
	and.b32  	%r479, %r478, 2146435072;
	setp.ne.s32 	%p217, %r479, 2146435072;
	@%p217 bra 	$L__BB1_161;
	setp.num.f64 	%p218, %fd354, %fd354;
	setp.num.f64 	%p219, %fd358, %fd358;
	and.pred  	%p220, %p218, %p219;
	@%p220 bra 	$L__BB1_157;
	add.rn.f64 	%fd3251, %fd354, %fd358;
	bra.uni 	$L__BB1_161;
$L__BB1_157:
	abs.f64 	%fd2393, %fd358;
	setp.neu.f64 	%p221, %fd2393, 0d7FF0000000000000;
	@%p221 bra 	$L__BB1_159;
	setp.gt.f64 	%p226, %fd359, 0d3FF0000000000000;
	selp.b32 	%r487, 2146435072, 0, %p226;
	setp.lt.s32 	%p227, %r97, 0;
	xor.b32  	%r488, %r487, 2146435072;
	selp.b32 	%r489, %r488, %r487, %p227;
	setp.eq.f64 	%p228, %fd354, 0dBFF0000000000000;
	selp.b32 	%r490, 1072693248, %r489, %p228;
	mov.b32 	%r491, 0;
	mov.b64 	%fd3251, {%r491, %r490};
	bra.uni 	$L__BB1_161;
$L__BB1_159:
	setp.neu.f64 	%p222, %fd359, 0d7FF0000000000000;
	@%p222 bra 	$L__BB1_161;
	setp.lt.s32 	%p223, %r96, 0;
	setp.lt.s32 	%p224, %r97, 0;
	selp.b32 	%r480, 0, 2146435072, %p224;
	and.b32  	%r481, %r97, 2147483647;
	setp.ne.s32 	%p225, %r481, 1071644672;
	or.b32  	%r482, %r480, -2147483648;
	selp.b32 	%r483, %r482, %r480, %p225;
	selp.b32 	%r484, %r483, %r480, %p20;
	selp.b32 	%r485, %r484, %r480, %p223;
	mov.b32 	%r486, 0;
	mov.b64 	%fd3251, {%r486, %r485};
$L__BB1_161:
	ld.param.u64 	%rd276, [_Z9OdeSolverPdS_S_S_S_S__param_2];
	setp.eq.f64 	%p229, %fd354, 0d3FF0000000000000;
	setp.eq.f64 	%p230, %fd358, 0d0000000000000000;
	selp.f64 	%fd2394, 0d3FF0000000000000, %fd3251, %p230;
	selp.f64 	%fd2395, 0d3FF0000000000000, %fd2394, %p229;
	mul.f64 	%fd2396, %fd357, %fd2395;
	cvta.to.global.u64 	%rd205, %rd276;
	mov.u32 	%r492, %ctaid.x;
	mov.u32 	%r493, %ntid.x;
	mov.u32 	%r494, %tid.x;
	mad.lo.s32 	%r495, %r492, %r493, %r494;
	mul.wide.s32 	%rd206, %r495, 8;
	add.s64 	%rd207, %rd205, %rd206;
	ld.global.f64 	%fd2397, [%rd207+262144];
	ld.global.f64 	%fd367, [%rd207+1179648];
	fma.rn.f64 	%fd2398, %fd367, %fd343, 0d3FF0000000000000;
	mul.f64 	%fd2399, %fd2397, %fd2398;
	sub.f64 	%fd2400, %fd2396, %fd2399;
	mul.f64 	%fd2401, %fd354, %fd331;
	sub.f64 	%fd2402, %fd2400, %fd2401;
	mul.f64 	%fd2403, %fd330, %fd343;
	mul.f64 	%fd2404, %fd354, %fd2403;
	sub.f64 	%fd368, %fd2402, %fd2404;
	ld.global.f64 	%fd369, [%rd207+655360];
	abs.f64 	%fd370, %fd355;
	setp.neu.f64 	%p231, %fd370, 0d7FF0000000000000;
	@%p231 bra 	$L__BB1_163;
	mov.f64 	%fd2410, 0d0000000000000000;
	mul.rn.f64 	%fd3252, %fd355, %fd2410;
	mov.b32 	%r658, 0;
	bra.uni 	$L__BB1_165;
$L__BB1_163:
	mul.f64 	%fd2405, %fd355, 0d3FE45F306DC9C883;
	cvt.rni.s32.f64 	%r658, %fd2405;
	cvt.rn.f64.s32 	%fd2406, %r658;
	fma.rn.f64 	%fd2407, %fd2406, 0dBFF921FB54442D18, %fd355;
	fma.rn.f64 	%fd2408, %fd2406, 0dBC91A62633145C00, %fd2407;
	fma.rn.f64 	%fd3252, %fd2406, 0dB97B839A252049C0, %fd2408;
	setp.ltu.f64 	%p232, %fd370, 0d41E0000000000000;
	@%p232 bra 	$L__BB1_165;
	{ // callseq 26, 0
	.param .b64 param0;
	st.param.f64 	[param0], %fd355;
	.param .align 16 .b8 retval0[16];
	call.uni (retval0), 
	__internal_trig_reduction_slowpathd, 
	(
	param0
	);
	ld.param.f64 	%fd3252, [retval0];
	ld.param.b32 	%r658, [retval0+8];
	} // callseq 26
$L__BB1_165:
	ld.param.u64 	%rd277, [_Z9OdeSolverPdS_S_S_S_S__param_2];
	shl.b32 	%r498, %r658, 6;
	cvt.u64.u32 	%rd208, %r498;
	and.b64  	%rd209, %rd208, 64;
	mov.u64 	%rd210, __cudart_sin_cos_coeffs;
	add.s64 	%rd211, %rd210, %rd209;
	mul.rn.f64 	%fd2411, %fd3252, %fd3252;
	and.b32  	%r499, %r658, 1;
	setp.eq.b32 	%p233, %r499, 1;
	selp.f64 	%fd2412, 0dBDA8FF8320FD8164, 0d3DE5DB65F9785EBA, %p233;
	ld.global.nc.v2.f64 	{%fd2413, %fd2414}, [%rd211];
	fma.rn.f64 	%fd2415, %fd2412, %fd2411, %fd2413;
	fma.rn.f64 	%fd2416, %fd2415, %fd2411, %fd2414;
	ld.global.nc.v2.f64 	{%fd2417, %fd2418}, [%rd211+16];
	fma.rn.f64 	%fd2419, %fd2416, %fd2411, %fd2417;
	fma.rn.f64 	%fd2420, %fd2419, %fd2411, %fd2418;
	ld.global.nc.v2.f64 	{%fd2421, %fd2422}, [%rd211+32];
	fma.rn.f64 	%fd2423, %fd2420, %fd2411, %fd2421;
	fma.rn.f64 	%fd2424, %fd2423, %fd2411, %fd2422;
	fma.rn.f64 	%fd2425, %fd2424, %fd3252, %fd3252;
	fma.rn.f64 	%fd2426, %fd2424, %fd2411, 0d3FF0000000000000;
	selp.f64 	%fd2427, %fd2426, %fd2425, %p233;
	and.b32  	%r500, %r658, 2;
	setp.eq.s32 	%p234, %r500, 0;
	mov.f64 	%fd2428, 0d0000000000000000;
	sub.f64 	%fd2429, %fd2428, %fd2427;
	selp.f64 	%fd2430, %fd2427, %fd2429, %p234;
	mul.f64 	%fd375, %fd369, %fd2430;
	cvta.to.global.u64 	%rd212, %rd277;
	mov.u32 	%r501, %ctaid.x;
	mov.u32 	%r502, %ntid.x;
	mov.u32 	%r503, %tid.x;
	mad.lo.s32 	%r504, %r501, %r502, %r503;
	mul.wide.s32 	%rd213, %r504, 8;
	add.s64 	%rd214, %rd212, %rd213;
	ld.global.f64 	%fd376, [%rd214+786432];
	abs.f64 	%fd377, %fd356;
	setp.neu.f64 	%p235, %fd377, 0d7FF0000000000000;
	@%p235 bra 	$L__BB1_167;
	mov.f64 	%fd2436, 0d0000000000000000;
	mul.rn.f64 	%fd3253, %fd356, %fd2436;
	mov.b32 	%r659, 0;
	bra.uni 	$L__BB1_169;
$L__BB1_167:
	mul.f64 	%fd2431, %fd356, 0d3FE45F306DC9C883;
	cvt.rni.s32.f64 	%r659, %fd2431;
	cvt.rn.f64.s32 	%fd2432, %r659;
	fma.rn.f64 	%fd2433, %fd2432, 0dBFF921FB54442D18, %fd356;
	fma.rn.f64 	%fd2434, %fd2432, 0dBC91A62633145C00, %fd2433;
	fma.rn.f64 	%fd3253, %fd2432, 0dB97B839A252049C0, %fd2434;
	setp.ltu.f64 	%p236, %fd377, 0d41E0000000000000;
	@%p236 bra 	$L__BB1_169;
	{ // callseq 27, 0
	.param .b64 param0;
	st.param.f64 	[param0], %fd356;
	.param .align 16 .b8 retval0[16];
	call.uni (retval0), 
	__internal_trig_reduction_slowpathd, 
	(
	param0
	);
	ld.param.f64 	%fd3253, [retval0];
	ld.param.b32 	%r659, [retval0+8];
	} // callseq 27
$L__BB1_169:
	ld.param.u64 	%rd278, [_Z9OdeSolverPdS_S_S_S_S__param_2];
	shl.b32 	%r507, %r659, 6;
	cvt.u64.u32 	%rd215, %r507;
	and.b64  	%rd216, %rd215, 64;
	mov.u64 	%rd217, __cudart_sin_cos_coeffs;
	add.s64 	%rd218, %rd217, %rd216;
	mul.rn.f64 	%fd2437, %fd3253, %fd3253;
	and.b32  	%r508, %r659, 1;
	setp.eq.b32 	%p238, %r508, 1;
	selp.f64 	%fd2438, 0dBDA8FF8320FD8164, 0d3DE5DB65F9785EBA, %p238;
	ld.global.nc.v2.f64 	{%fd2439, %fd2440}, [%rd218];
	fma.rn.f64 	%fd2441, %fd2438, %fd2437, %fd2439;
	fma.rn.f64 	%fd2442, %fd2441, %fd2437, %fd2440;
	ld.global.nc.v2.f64 	{%fd2443, %fd2444}, [%rd218+16];
	fma.rn.f64 	%fd2445, %fd2442, %fd2437, %fd2443;
	fma.rn.f64 	%fd2446, %fd2445, %fd2437, %fd2444;
	ld.global.nc.v2.f64 	{%fd2447, %fd2448}, [%rd218+32];
	fma.rn.f64 	%fd2449, %fd2446, %fd2437, %fd2447;
	fma.rn.f64 	%fd2450, %fd2449, %fd2437, %fd2448;
	fma.rn.f64 	%fd2451, %fd2450, %fd3253, %fd3253;
	fma.rn.f64 	%fd2452, %fd2450, %fd2437, 0d3FF0000000000000;
	selp.f64 	%fd2453, %fd2452, %fd2451, %p238;
	and.b32  	%r509, %r659, 2;
	setp.eq.s32 	%p239, %r509, 0;
	mov.f64 	%fd2454, 0d0000000000000000;
	sub.f64 	%fd2455, %fd2454, %fd2453;
	selp.f64 	%fd2456, %fd2453, %fd2455, %p239;
	fma.rn.f64 	%fd2457, %fd376, %fd2456, %fd375;
	fma.rn.f64 	%fd2458, %fd367, %fd343, 0d3FF0000000000000;
	mul.f64 	%fd2459, %fd2458, %fd2457;
	mul.f64 	%fd2460, %fd367, 0dBFE0000000000000;
	fma.rn.f64 	%fd2461, %fd343, %fd2460, 0d3FF8000000000000;
	mul.f64 	%fd2462, %fd343, %fd2461;
	mul.f64 	%fd2463, %fd343, %fd2462;
	sub.f64 	%fd2464, %fd368, %fd2463;
	sub.f64 	%fd382, %fd2464, %fd2459;
	cvta.to.global.u64 	%rd219, %rd278;
	mov.u32 	%r510, %ctaid.x;
	mov.u32 	%r511, %ntid.x;
	mov.u32 	%r512, %tid.x;
	mad.lo.s32 	%r513, %r510, %r511, %r512;
	mul.wide.s32 	%rd220, %r513, 8;
	add.s64 	%rd221, %rd219, %rd220;
	ld.global.f64 	%fd383, [%rd221+917504];
	@%p231 bra 	$L__BB1_171;
	mov.f64 	%fd2470, 0d0000000000000000;
	mul.rn.f64 	%fd3255, %fd355, %fd2470;
	mov.b32 	%r661, 1;
	bra.uni 	$L__BB1_174;
$L__BB1_171:
	mul.f64 	%fd2465, %fd355, 0d3FE45F306DC9C883;
	cvt.rni.s32.f64 	%r660, %fd2465;
	cvt.rn.f64.s32 	%fd2466, %r660;
	fma.rn.f64 	%fd2467, %fd2466, 0dBFF921FB54442D18, %fd355;
	fma.rn.f64 	%fd2468, %fd2466, 0dBC91A62633145C00, %fd2467;
	fma.rn.f64 	%fd3255, %fd2466, 0dB97B839A252049C0, %fd2468;
	setp.ltu.f64 	%p240, %fd370, 0d41E0000000000000;
	@%p240 bra 	$L__BB1_173;
	{ // callseq 28, 0
	.param .b64 param0;
	st.param.f64 	[param0], %fd355;
	.param .align 16 .b8 retval0[16];
	call.uni (retval0), 
	__internal_trig_reduction_slowpathd, 
	(
	param0
	);
	ld.param.f64 	%fd3255, [retval0];
	ld.param.b32 	%r660, [retval0+8];
	} // callseq 28
$L__BB1_173:
	add.s32 	%r661, %r660, 1;
$L__BB1_174:
	ld.param.u64 	%rd279, [_Z9OdeSolverPdS_S_S_S_S__param_2];
	shl.b32 	%r516, %r661, 6;
	cvt.u64.u32 	%rd222, %r516;
	and.b64  	%rd223, %rd222, 64;
	mov.u64 	%rd224, __cudart_sin_cos_coeffs;
	add.s64 	%rd225, %rd224, %rd223;
	mul.rn.f64 	%fd2471, %fd3255, %fd3255;
	and.b32  	%r517, %r661, 1;
	setp.eq.b32 	%p242, %r517, 1;
	selp.f64 	%fd2472, 0dBDA8FF8320FD8164, 0d3DE5DB65F9785EBA, %p242;
	ld.global.nc.v2.f64 	{%fd2473, %fd2474}, [%rd225];
	fma.rn.f64 	%fd2475, %fd2472, %fd2471, %fd2473;
	fma.rn.f64 	%fd2476, %fd2475, %fd2471, %fd2474;
	ld.global.nc.v2.f64 	{%fd2477, %fd2478}, [%rd225+16];
	fma.rn.f64 	%fd2479, %fd2476, %fd2471, %fd2477;
	fma.rn.f64 	%fd2480, %fd2479, %fd2471, %fd2478;
	ld.global.nc.v2.f64 	{%fd2481, %fd2482}, [%rd225+32];
	fma.rn.f64 	%fd2483, %fd2480, %fd2471, %fd2481;
	fma.rn.f64 	%fd2484, %fd2483, %fd2471, %fd2482;
	fma.rn.f64 	%fd2485, %fd2484, %fd3255, %fd3255;
	fma.rn.f64 	%fd2486, %fd2484, %fd2471, 0d3FF0000000000000;
	selp.f64 	%fd2487, %fd2486, %fd2485, %p242;
	and.b32  	%r518, %r661, 2;
	setp.eq.s32 	%p243, %r518, 0;
	mov.f64 	%fd2488, 0d0000000000000000;
	sub.f64 	%fd2489, %fd2488, %fd2487;
	selp.f64 	%fd2490, %fd2487, %fd2489, %p243;
	mul.f64 	%fd389, %fd383, %fd2490;
	cvta.to.global.u64 	%rd226, %rd279;
	mov.u32 	%r519, %ctaid.x;
	mov.u32 	%r520, %ntid.x;
	mov.u32 	%r521, %tid.x;
	mad.lo.s32 	%r522, %r519, %r520, %r521;
	mul.wide.s32 	%rd227, %r522, 8;
	add.s64 	%rd228, %rd226, %rd227;
	ld.global.f64 	%fd390, [%rd228+1048576];
	@%p235 bra 	$L__BB1_176;
	mov.f64 	%fd2496, 0d0000000000000000;
	mul.rn.f64 	%fd3257, %fd356, %fd2496;
	mov.b32 	%r663, 1;
	bra.uni 	$L__BB1_179;
$L__BB1_176:
	mul.f64 	%fd2491, %fd356, 0d3FE45F306DC9C883;
	cvt.rni.s32.f64 	%r662, %fd2491;
	cvt.rn.f64.s32 	%fd2492, %r662;
	fma.rn.f64 	%fd2493, %fd2492, 0dBFF921FB54442D18, %fd356;
	fma.rn.f64 	%fd2494, %fd2492, 0dBC91A62633145C00, %fd2493;
	fma.rn.f64 	%fd3257, %fd2492, 0dB97B839A252049C0, %fd2494;
	setp.ltu.f64 	%p244, %fd377, 0d41E0000000000000;
	@%p244 bra 	$L__BB1_178;
	{ // callseq 29, 0
	.param .b64 param0;
	st.param.f64 	[param0], %fd356;
	.param .align 16 .b8 retval0[16];
	call.uni (retval0), 
	__internal_trig_reduction_slowpathd, 
	(
	param0
	);
	ld.param.f64 	%fd3257, [retval0];
	ld.param.b32 	%r662, [retval0+8];
	} // callseq 29
$L__BB1_178:
	add.s32 	%r663, %r662, 1;
$L__BB1_179:
	mov.u32 	%r525, %tid.x;
	setp.gt.u32 	%p245, %r525, 24;
	shl.b32 	%r526, %r663, 6;
	cvt.u64.u32 	%rd229, %r526;
	and.b64  	%rd230, %rd229, 64;
	mov.u64 	%rd231, __cudart_sin_cos_coeffs;
	add.s64 	%rd232, %rd231, %rd230;
	mul.rn.f64 	%fd2497, %fd3257, %fd3257;
	and.b32  	%r527, %r663, 1;
	setp.eq.b32 	%p246, %r527, 1;
	selp.f64 	%fd2498, 0dBDA8FF8320FD8164, 0d3DE5DB65F9785EBA, %p246;
	ld.global.nc.v2.f64 	{%fd2499, %fd2500}, [%rd232];
	fma.rn.f64 	%fd2501, %fd2498, %fd2497, %fd2499;
	fma.rn.f64 	%fd2502, %fd2501, %fd2497, %fd2500;
	ld.global.nc.v2.f64 	{%fd2503, %fd2504}, [%rd232+16];
	fma.rn.f64 	%fd2505, %fd2502, %fd2497, %fd2503;
	fma.rn.f64 	%fd2506, %fd2505, %fd2497, %fd2504;
	ld.global.nc.v2.f64 	{%fd2507, %fd2508}, [%rd232+32];
	fma.rn.f64 	%fd2509, %fd2506, %fd2497, %fd2507;
	fma.rn.f64 	%fd2510, %fd2509, %fd2497, %fd2508;
	fma.rn.f64 	%fd2511, %fd2510, %fd3257, %fd3257;
	fma.rn.f64 	%fd2512, %fd2510, %fd2497, 0d3FF0000000000000;
	selp.f64 	%fd2513, %fd2512, %fd2511, %p246;
	and.b32  	%r528, %r663, 2;
	setp.eq.s32 	%p247, %r528, 0;
	mov.f64 	%fd2514, 0d0000000000000000;
	sub.f64 	%fd2515, %fd2514, %fd2513;
	selp.f64 	%fd2516, %fd2513, %fd2515, %p247;
	fma.rn.f64 	%fd2517, %fd390, %fd2516, %fd389;
	mul.f64 	%fd2518, %fd342, %fd2517;
	sub.f64 	%fd2519, %fd382, %fd2518;
	mul.f64 	%fd2520, %fd342, %fd367;
	mul.f64 	%fd2521, %fd2520, %fd343;
	sub.f64 	%fd2522, %fd342, %fd2521;
	fma.rn.f64 	%fd2523, %fd367, %fd330, %fd2522;
	div.rn.f64 	%fd396, %fd2519, %fd2523;
	@%p245 bra 	$L__BB1_181;
	ld.param.u64 	%rd285, [_Z9OdeSolverPdS_S_S_S_S__param_3];
	cvta.to.global.u64 	%rd233, %rd285;
	mov.u32 	%r529, %tid.x;
	mul.wide.u32 	%rd234, %r529, 8;
	add.s64 	%rd235, %rd233, %rd234;
	ld.global.f64 	%fd2524, [%rd235];
	shl.b32 	%r530, %r529, 3;
	mov.u32 	%r531, _ZZ6OdeFunPdRdS_S_S_S_E3s_s;
	add.s32 	%r532, %r531, %r530;
	st.shared.f64 	[%r532], %fd2524;
$L__BB1_181:
	ld.param.u64 	%rd280, [_Z9OdeSolverPdS_S_S_S_S__param_2];
	ld.param.u64 	%rd259, [_Z9OdeSolverPdS_S_S_S_S__param_1];
	mul.f64 	%fd2525, %fd3208, %fd396;
	mul.f64 	%fd2526, %fd3208, %fd343;
	bar.sync 	0;
	cvta.to.global.u64 	%rd236, %rd280;
	mov.u32 	%r533, %ctaid.x;
	mov.u32 	%r534, %ntid.x;
	mov.u32 	%r535, %tid.x;
	mad.lo.s32 	%r536, %r533, %r534, %r535;
	mul.wide.s32 	%rd237, %r536, 8;
	add.s64 	%rd238, %rd236, %rd237;
	ld.global.f64 	%fd2527, [%rd238+1835008];
	mul.f64 	%fd2528, %fd342, %fd2527;
	ld.global.f64 	%fd2529, [%rd238+1966080];
	ld.global.f64 	%fd2530, [%rd238+2097152];
	max.f64 	%fd2531, %fd2529, %fd2530;
	ld.shared.f64 	%fd2532, [_ZZ6OdeFunPdRdS_S_S_S_E3s_s];
	add.f64 	%fd2533, %fd2532, %fd2532;
	div.rn.f64 	%fd2534, %fd2528, %fd2533;
	min.f64 	%fd2535, %fd2531, %fd2534;
	add.f64 	%fd2536, %fd2535, %fd2535;
	div.rn.f64 	%fd2537, %fd2536, %fd2528;
	add.f64 	%fd2538, %fd2537, 0d3FF0000000000000;
	rcp.rn.f64 	%fd2539, %fd2538;
	ld.shared.f64 	%fd2540, [_ZZ6OdeFunPdRdS_S_S_S_E3s_s+40];
	add.f64 	%fd2541, %fd2540, %fd2540;
	div.rn.f64 	%fd2542, %fd2528, %fd2541;
	min.f64 	%fd2543, %fd2531, %fd2542;
	add.f64 	%fd2544, %fd2543, %fd2543;
	div.rn.f64 	%fd2545, %fd2544, %fd2528;
	add.f64 	%fd2546, %fd2545, 0d3FF0000000000000;
	rcp.rn.f64 	%fd2547, %fd2546;
	ld.shared.f64 	%fd2548, [_ZZ6OdeFunPdRdS_S_S_S_E3s_s+80];
	add.f64 	%fd2549, %fd2548, %fd2548;
	div.rn.f64 	%fd2550, %fd2528, %fd2549;
	min.f64 	%fd2551, %fd2531, %fd2550;
	add.f64 	%fd2552, %fd2551, %fd2551;
	div.rn.f64 	%fd2553, %fd2552, %fd2528;
	add.f64 	%fd2554, %fd2553, 0d3FF0000000000000;
	rcp.rn.f64 	%fd2555, %fd2554;
	ld.shared.f64 	%fd2556, [_ZZ6OdeFunPdRdS_S_S_S_E3s_s+120];
	add.f64 	%fd2557, %fd2556, %fd2556;
	div.rn.f64 	%fd2558, %fd2528, %fd2557;
	min.f64 	%fd2559, %fd2531, %fd2558;
	add.f64 	%fd2560, %fd2559, %fd2559;
	div.rn.f64 	%fd2561, %fd2560, %fd2528;
	add.f64 	%fd2562, %fd2561, 0d3FF0000000000000;
	rcp.rn.f64 	%fd2563, %fd2562;
	ld.shared.f64 	%fd2564, [_ZZ6OdeFunPdRdS_S_S_S_E3s_s+160];
	add.f64 	%fd2565, %fd2564, %fd2564;
	div.rn.f64 	%fd2566, %fd2528, %fd2565;
	min.f64 	%fd2567, %fd2531, %fd2566;
	add.f64 	%fd2568, %fd2567, %fd2567;
	div.rn.f64 	%fd2569, %fd2568, %fd2528;
	add.f64 	%fd2570, %fd2569, 0d3FF0000000000000;
	rcp.rn.f64 	%fd2571, %fd2570;
	ld.global.f64 	%fd2572, [%rd238+524288];
	mul.f64 	%fd2573, %fd343, 0d4008000000000000;
	mul.f64 	%fd2574, %fd354, %fd2573;
	mul.f64 	%fd2575, %fd2572, 0d3FE0000000000000;
	mul.f64 	%fd2576, %fd354, %fd2575;
	mul.f64 	%fd2577, %fd354, %fd2576;
	ld.global.f64 	%fd2578, [%rd238+393216];
	ld.shared.f64 	%fd2579, [_ZZ6OdeFunPdRdS_S_S_S_E3s_s+8];
	mul.f64 	%fd2580, %fd396, %fd2579;
	mul.f64 	%fd2581, %fd354, %fd2580;
	ld.shared.f64 	%fd2582, [_ZZ6OdeFunPdRdS_S_S_S_E3s_s+32];
	mul.f64 	%fd2583, %fd2582, %fd2578;
	mul.f64 	%fd2584, %fd2583, 0d3FE0000000000000;
	mul.f64 	%fd2585, %fd354, %fd2584;
	mul.f64 	%fd2586, %fd354, %fd2585;
	mul.f64 	%fd2587, %fd354, %fd2586;
	sub.f64 	%fd2588, %fd2587, %fd2581;
	ld.shared.f64 	%fd2589, [_ZZ6OdeFunPdRdS_S_S_S_E3s_s+24];
	mul.f64 	%fd2590, %fd2589, %fd2539;
	sub.f64 	%fd2591, %fd2582, %fd2590;
	mul.f64 	%fd2592, %fd2575, %fd2591;
	mul.f64 	%fd2593, %fd343, %fd2592;
	mul.f64 	%fd2594, %fd354, %fd2593;
	mul.f64 	%fd2595, %fd354, %fd2594;
	fma.rn.f64 	%fd2596, %fd354, %fd2595, %fd2588;
	ld.shared.f64 	%fd2597, [_ZZ6OdeFunPdRdS_S_S_S_E3s_s+16];
	mul.f64 	%fd2598, %fd2597, %fd2539;
	sub.f64 	%fd2599, %fd2598, %fd2582;
	fma.rn.f64 	%fd2600, %fd2577, %fd2599, %fd2574;
	ld.shared.f64 	%fd2601, [_ZZ6OdeFunPdRdS_S_S_S_E3s_s+48];
	mul.f64 	%fd2602, %fd396, %fd2601;
	mul.f64 	%fd2603, %fd354, %fd2602;
	ld.shared.f64 	%fd2604, [_ZZ6OdeFunPdRdS_S_S_S_E3s_s+72];
	mul.f64 	%fd2605, %fd2604, %fd2578;
	mul.f64 	%fd2606, %fd2605, 0d3FE0000000000000;
	mul.f64 	%fd2607, %fd354, %fd2606;
	mul.f64 	%fd2608, %fd354, %fd2607;
	mul.f64 	%fd2609, %fd354, %fd2608;
	sub.f64 	%fd2610, %fd2609, %fd2603;
	ld.shared.f64 	%fd2611, [_ZZ6OdeFunPdRdS_S_S_S_E3s_s+64];
	mul.f64 	%fd2612, %fd2611, %fd2547;
	sub.f64 	%fd2613, %fd2604, %fd2612;
	mul.f64 	%fd2614, %fd2575, %fd2613;
	mul.f64 	%fd2615, %fd343, %fd2614;
	mul.f64 	%fd2616, %fd354, %fd2615;
	mul.f64 	%fd2617, %fd354, %fd2616;
	fma.rn.f64 	%fd2618, %fd354, %fd2617, %fd2610;
	ld.shared.f64 	%fd2619, [_ZZ6OdeFunPdRdS_S_S_S_E3s_s+56];
	mul.f64 	%fd2620, %fd2619, %fd2547;
	sub.f64 	%fd2621, %fd2620, %fd2604;
	fma.rn.f64 	%fd2622, %fd2577, %fd2621, %fd2574;
	ld.shared.f64 	%fd2623, [_ZZ6OdeFunPdRdS_S_S_S_E3s_s+88];
	mul.f64 	%fd2624, %fd396, %fd2623;
	mul.f64 	%fd2625, %fd354, %fd2624;
	ld.shared.f64 	%fd2626, [_ZZ6OdeFunPdRdS_S_S_S_E3s_s+112];
	mul.f64 	%fd2627, %fd2626, %fd2578;
	mul.f64 	%fd2628, %fd2627, 0d3FE0000000000000;
	mul.f64 	%fd2629, %fd354, %fd2628;
	mul.f64 	%fd2630, %fd354, %fd2629;
	mul.f64 	%fd2631, %fd354, %fd2630;
	sub.f64 	%fd2632, %fd2631, %fd2625;
	ld.shared.f64 	%fd2633, [_ZZ6OdeFunPdRdS_S_S_S_E3s_s+104];
	mul.f64 	%fd2634, %fd2633, %fd2555;
	sub.f64 	%fd2635, %fd2626, %fd2634;
	mul.f64 	%fd2636, %fd2575, %fd2635;
	mul.f64 	%fd2637, %fd343, %fd2636;
	mul.f64 	%fd2638, %fd354, %fd2637;
	mul.f64 	%fd2639, %fd354, %fd2638;
	fma.rn.f64 	%fd2640, %fd354, %fd2639, %fd2632;
	ld.shared.f64 	%fd2641, [_ZZ6OdeFunPdRdS_S_S_S_E3s_s+96];
	mul.f64 	%fd2642, %fd2641, %fd2555;
	sub.f64 	%fd2643, %fd2642, %fd2626;
	fma.rn.f64 	%fd2644, %fd2577, %fd2643, %fd2574;
	ld.shared.f64 	%fd2645, [_ZZ6OdeFunPdRdS_S_S_S_E3s_s+128];
	mul.f64 	%fd2646, %fd396, %fd2645;
	mul.f64 	%fd2647, %fd354, %fd2646;
	ld.shared.f64 	%fd2648, [_ZZ6OdeFunPdRdS_S_S_S_E3s_s+152];
	mul.f64 	%fd2649, %fd2648, %fd2578;
	mul.f64 	%fd2650, %fd2649, 0d3FE0000000000000;
	mul.f64 	%fd2651, %fd354, %fd2650;
	mul.f64 	%fd2652, %fd354, %fd2651;
	mul.f64 	%fd2653, %fd354, %fd2652;
	sub.f64 	%fd2654, %fd2653, %fd2647;
	ld.shared.f64 	%fd2655, [_ZZ6OdeFunPdRdS_S_S_S_E3s_s+144];
	mul.f64 	%fd2656, %fd2655, %fd2563;
	sub.f64 	%fd2657, %fd2648, %fd2656;
	mul.f64 	%fd2658, %fd2575, %fd2657;
	mul.f64 	%fd2659, %fd343, %fd2658;
	mul.f64 	%fd2660, %fd354, %fd2659;
	mul.f64 	%fd2661, %fd354, %fd2660;
	fma.rn.f64 	%fd2662, %fd354, %fd2661, %fd2654;
	ld.shared.f64 	%fd2663, [_ZZ6OdeFunPdRdS_S_S_S_E3s_s+136];
	mul.f64 	%fd2664, %fd2663, %fd2563;
	sub.f64 	%fd2665, %fd2664, %fd2648;
	fma.rn.f64 	%fd2666, %fd2577, %fd2665, %fd2574;
	ld.shared.f64 	%fd2667, [_ZZ6OdeFunPdRdS_S_S_S_E3s_s+168];
	mul.f64 	%fd2668, %fd396, %fd2667;
	mul.f64 	%fd2669, %fd354, %fd2668;
	ld.shared.f64 	%fd2670, [_ZZ6OdeFunPdRdS_S_S_S_E3s_s+192];
	mul.f64 	%fd2671, %fd2670, %fd2578;
	mul.f64 	%fd2672, %fd2671, 0d3FE0000000000000;
	mul.f64 	%fd2673, %fd354, %fd2672;
	mul.f64 	%fd2674, %fd354, %fd2673;
	mul.f64 	%fd2675, %fd354, %fd2674;
	sub.f64 	%fd2676, %fd2675, %fd2669;
	ld.shared.f64 	%fd2677, [_ZZ6OdeFunPdRdS_S_S_S_E3s_s+184];
	mul.f64 	%fd2678, %fd2677, %fd2571;
	sub.f64 	%fd2679, %fd2670, %fd2678;
	mul.f64 	%fd2680, %fd2575, %fd2679;
	mul.f64 	%fd2681, %fd343, %fd2680;
	mul.f64 	%fd2682, %fd354, %fd2681;
	mul.f64 	%fd2683, %fd354, %fd2682;
	fma.rn.f64 	%fd2684, %fd354, %fd2683, %fd2676;
	ld.shared.f64 	%fd2685, [_ZZ6OdeFunPdRdS_S_S_S_E3s_s+176];
	mul.f64 	%fd2686, %fd2685, %fd2571;
	sub.f64 	%fd2687, %fd2686, %fd2670;
	fma.rn.f64 	%fd2688, %fd2577, %fd2687, %fd2574;
	mul.f64 	%fd2689, %fd3208, %fd345;
	neg.f64 	%fd2690, %fd2596;
	mul.f64 	%fd2691, %fd344, %fd2690;
	mul.f64 	%fd2692, %fd2600, %fd345;
	sub.f64 	%fd2693, %fd2691, %fd2692;
	mul.f64 	%fd2694, %fd3208, %fd2693;
	mul.f64 	%fd2695, %fd3208, %fd347;
	neg.f64 	%fd2696, %fd2618;
	mul.f64 	%fd2697, %fd346, %fd2696;
	mul.f64 	%fd2698, %fd2622, %fd347;
	sub.f64 	%fd2699, %fd2697, %fd2698;
	mul.f64 	%fd2700, %fd3208, %fd2699;
	mul.f64 	%fd2701, %fd3208, %fd349;
	neg.f64 	%fd2702, %fd2640;
	mul.f64 	%fd2703, %fd348, %fd2702;
	mul.f64 	%fd2704, %fd2644, %fd349;
	sub.f64 	%fd2705, %fd2703, %fd2704;
	mul.f64 	%fd2706, %fd3208, %fd2705;
	mul.f64 	%fd2707, %fd3208, %fd351;
	neg.f64 	%fd2708, %fd2662;
	mul.f64 	%fd2709, %fd350, %fd2708;
	mul.f64 	%fd2710, %fd2666, %fd351;
	sub.f64 	%fd2711, %fd2709, %fd2710;
	mul.f64 	%fd2712, %fd3208, %fd2711;
	mul.f64 	%fd2713, %fd3208, %fd353;
	neg.f64 	%fd2714, %fd2684;
	mul.f64 	%fd2715, %fd352, %fd2714;
	mul.f64 	%fd2716, %fd2688, %fd353;
	sub.f64 	%fd2717, %fd2715, %fd2716;
	mul.f64 	%fd2718, %fd3208, %fd2717;
	cvta.to.global.u64 	%rd239, %rd259;
	add.s64 	%rd12, %rd239, %rd237;
	ld.global.f64 	%fd3207, [%rd12];
	fma.rn.f64 	%fd2719, %fd9, 0d3FB90EE643B990EE, %fd3207;
	mul.f64 	%fd2720, %fd80, 0d0000000000000000;
	add.f64 	%fd2721, %fd2719, %fd2720;
	fma.rn.f64 	%fd2722, %fd150, 0d3FD9C3D02E2BB280, %fd2721;
	fma.rn.f64 	%fd2723, %fd219, 0d3FCAEF9F76166929, %fd2722;
	fma.rn.f64 	%fd2724, %fd288, 0d0000000000000000, %fd2723;
	fma.rn.f64 	%fd398, %fd2526, 0d3FD280A685DAB4B0, %fd2724;
	st.local.f64 	[%rd2], %fd398;
	ld.global.f64 	%fd2725, [%rd12+131072];
	fma.rn.f64 	%fd2726, %fd52, 0d3FB90EE643B990EE, %fd2725;
	mul.f64 	%fd2727, %fd122, 0d0000000000000000;
	add.f64 	%fd2728, %fd2726, %fd2727;
	fma.rn.f64 	%fd2729, %fd191, 0d3FD9C3D02E2BB280, %fd2728;
	fma.rn.f64 	%fd2730, %fd260, 0d3FCAEF9F76166929, %fd2729;
	fma.rn.f64 	%fd2731, %fd329, 0d0000000000000000, %fd2730;
	fma.rn.f64 	%fd399, %fd2525, 0d3FD280A685DAB4B0, %fd2731;
	st.local.f64 	[%rd2+131072], %fd399;
	ld.global.f64 	%fd2732, [%rd12+262144];
	fma.rn.f64 	%fd2733, %fd55, 0d3FB90EE643B990EE, %fd2732;
	mul.f64 	%fd2734, %fd125, 0d0000000000000000;
	add.f64 	%fd2735, %fd2733, %fd2734;
	fma.rn.f64 	%fd2736, %fd194, 0d3FD9C3D02E2BB280, %fd2735;
	fma.rn.f64 	%fd2737, %fd263, 0d3FCAEF9F76166929, %fd2736;
	fma.rn.f64 	%fd2738, %fd332, 0d0000000000000000, %fd2737;
	fma.rn.f64 	%fd400, %fd2689, 0d3FD280A685DAB4B0, %fd2738;
	st.local.f64 	[%rd2+262144], %fd400;
	ld.global.f64 	%fd2739, [%rd12+393216];
	fma.rn.f64 	%fd2740, %fd56, 0d3FB90EE643B990EE, %fd2739;
	mul.f64 	%fd2741, %fd126, 0d0000000000000000;
	add.f64 	%fd2742, %fd2740, %fd2741;
	fma.rn.f64 	%fd2743, %fd195, 0d3FD9C3D02E2BB280, %fd2742;
	fma.rn.f64 	%fd2744, %fd264, 0d3FCAEF9F76166929, %fd2743;
	fma.rn.f64 	%fd2745, %fd333, 0d0000000000000000, %fd2744;
	fma.rn.f64 	%fd401, %fd2694, 0d3FD280A685DAB4B0, %fd2745;
	st.local.f64 	[%rd2+393216], %fd401;
	ld.global.f64 	%fd2746, [%rd12+524288];
	fma.rn.f64 	%fd2747, %fd57, 0d3FB90EE643B990EE, %fd2746;
	mul.f64 	%fd2748, %fd127, 0d0000000000000000;
	add.f64 	%fd2749, %fd2747, %fd2748;
	fma.rn.f64 	%fd2750, %fd196, 0d3FD9C3D02E2BB280, %fd2749;
	fma.rn.f64 	%fd2751, %fd265, 0d3FCAEF9F76166929, %fd2750;
	fma.rn.f64 	%fd2752, %fd334, 0d0000000000000000, %fd2751;
	fma.rn.f64 	%fd402, %fd2695, 0d3FD280A685DAB4B0, %fd2752;
	st.local.f64 	[%rd2+524288], %fd402;
	ld.global.f64 	%fd2753, [%rd12+655360];
	fma.rn.f64 	%fd2754, %fd58, 0d3FB90EE643B990EE, %fd2753;
	mul.f64 	%fd2755, %fd128, 0d0000000000000000;
	add.f64 	%fd2756, %fd2754, %fd2755;
	fma.rn.f64 	%fd2757, %fd197, 0d3FD9C3D02E2BB280, %fd2756;
	fma.rn.f64 	%fd2758, %fd266, 0d3FCAEF9F76166929, %fd2757;
	fma.rn.f64 	%fd2759, %fd335, 0d0000000000000000, %fd2758;
	fma.rn.f64 	%fd403, %fd2700, 0d3FD280A685DAB4B0, %fd2759;
	st.local.f64 	[%rd2+655360], %fd403;
	ld.global.f64 	%fd2760, [%rd12+786432];
	fma.rn.f64 	%fd2761, %fd59, 0d3FB90EE643B990EE, %fd2760;
	mul.f64 	%fd2762, %fd129, 0d0000000000000000;
	add.f64 	%fd2763, %fd2761, %fd2762;
	fma.rn.f64 	%fd2764, %fd198, 0d3FD9C3D02E2BB280, %fd2763;
	fma.rn.f64 	%fd2765, %fd267, 0d3FCAEF9F76166929, %fd2764;
	fma.rn.f64 	%fd2766, %fd336, 0d0000000000000000, %fd2765;
	fma.rn.f64 	%fd404, %fd2701, 0d3FD280A685DAB4B0, %fd2766;
	st.local.f64 	[%rd2+786432], %fd404;
	ld.global.f64 	%fd2767, [%rd12+917504];
	fma.rn.f64 	%fd2768, %fd60, 0d3FB90EE643B990EE, %fd2767;
	mul.f64 	%fd2769, %fd130, 0d0000000000000000;
	add.f64 	%fd2770, %fd2768, %fd2769;
	fma.rn.f64 	%fd2771, %fd199, 0d3FD9C3D02E2BB280, %fd2770;
	fma.rn.f64 	%fd2772, %fd268, 0d3FCAEF9F76166929, %fd2771;
	fma.rn.f64 	%fd2773, %fd337, 0d0000000000000000, %fd2772;
	fma.rn.f64 	%fd405, %fd2706, 0d3FD280A685DAB4B0, %fd2773;
	st.local.f64 	[%rd2+917504], %fd405;
	ld.global.f64 	%fd2774, [%rd12+1048576];
	fma.rn.f64 	%fd2775, %fd61, 0d3FB90EE643B990EE, %fd2774;
	mul.f64 	%fd2776, %fd131, 0d0000000000000000;
	add.f64 	%fd2777, %fd2775, %fd2776;
	fma.rn.f64 	%fd2778, %fd200, 0d3FD9C3D02E2BB280, %fd2777;
	fma.rn.f64 	%fd2779, %fd269, 0d3FCAEF9F76166929, %fd2778;
	fma.rn.f64 	%fd2780, %fd338, 0d0000000000000000, %fd2779;
	fma.rn.f64 	%fd406, %fd2707, 0d3FD280A685DAB4B0, %fd2780;
	st.local.f64 	[%rd2+1048576], %fd406;
	ld.global.f64 	%fd2781, [%rd12+1179648];
	fma.rn.f64 	%fd2782, %fd62, 0d3FB90EE643B990EE, %fd2781;
	mul.f64 	%fd2783, %fd132, 0d0000000000000000;
	add.f64 	%fd2784, %fd2782, %fd2783;
	fma.rn.f64 	%fd2785, %fd201, 0d3FD9C3D02E2BB280, %fd2784;
	fma.rn.f64 	%fd2786, %fd270, 0d3FCAEF9F76166929, %fd2785;
	fma.rn.f64 	%fd2787, %fd339, 0d0000000000000000, %fd2786;
	fma.rn.f64 	%fd407, %fd2712, 0d3FD280A685DAB4B0, %fd2787;
	st.local.f64 	[%rd2+1179648], %fd407;
	ld.global.f64 	%fd2788, [%rd12+1310720];
	fma.rn.f64 	%fd2789, %fd63, 0d3FB90EE643B990EE, %fd2788;
	mul.f64 	%fd2790, %fd133, 0d0000000000000000;
	add.f64 	%fd2791, %fd2789, %fd2790;
	fma.rn.f64 	%fd2792, %fd202, 0d3FD9C3D02E2BB280, %fd2791;
	fma.rn.f64 	%fd2793, %fd271, 0d3FCAEF9F76166929, %fd2792;
	fma.rn.f64 	%fd2794, %fd340, 0d0000000000000000, %fd2793;
	fma.rn.f64 	%fd408, %fd2713, 0d3FD280A685DAB4B0, %fd2794;
	st.local.f64 	[%rd2+1310720], %fd408;
	ld.global.f64 	%fd2795, [%rd12+1441792];
	fma.rn.f64 	%fd2796, %fd64, 0d3FB90EE643B990EE, %fd2795;
	mul.f64 	%fd2797, %fd134, 0d0000000000000000;
	add.f64 	%fd2798, %fd2796, %fd2797;
	fma.rn.f64 	%fd2799, %fd203, 0d3FD9C3D02E2BB280, %fd2798;
	fma.rn.f64 	%fd2800, %fd272, 0d3FCAEF9F76166929, %fd2799;
	fma.rn.f64 	%fd2801, %fd341, 0d0000000000000000, %fd2800;
	fma.rn.f64 	%fd409, %fd2718, 0d3FD280A685DAB4B0, %fd2801;
	st.local.f64 	[%rd2+1441792], %fd409;
	mul.f64 	%fd2802, %fd9, 0d3F71965965965970;
	sub.f64 	%fd2803, %fd2720, %fd2802;
	fma.rn.f64 	%fd2804, %fd150, 0d3F931DDB9AF15610, %fd2803;
	mul.f64 	%fd2805, %fd219, 0d3FA17CC48676F310;
	sub.f64 	%fd2806, %fd2804, %fd2805;
	mul.f64 	%fd2807, %fd288, 0d3F93C92492492492;
	sub.f64 	%fd2808, %fd2806, %fd2807;
	fma.rn.f64 	%fd2809, %fd2526, 0d3FA405342ED5A580, %fd2808;
	abs.f64 	%fd2810, %fd2809;
	add.f64 	%fd410, %fd2810, 0d39B4484BFEEBC2A0;
	st.local.f64 	[%rd3], %fd410;
	mul.f64 	%fd2811, %fd52, 0d3F71965965965970;
	sub.f64 	%fd2812, %fd2727, %fd2811;
	fma.rn.f64 	%fd2813, %fd191, 0d3F931DDB9AF15610, %fd2812;
	mul.f64 	%fd2814, %fd260, 0d3FA17CC48676F310;
	sub.f64 	%fd2815, %fd2813, %fd2814;
	mul.f64 	%fd2816, %fd329, 0d3F93C92492492492;
	sub.f64 	%fd2817, %fd2815, %fd2816;
	fma.rn.f64 	%fd2818, %fd2525, 0d3FA405342ED5A580, %fd2817;
	abs.f64 	%fd2819, %fd2818;
	add.f64 	%fd411, %fd2819, 0d39B4484BFEEBC2A0;
	st.local.f64 	[%rd3+131072], %fd411;
	mul.f64 	%fd2820, %fd55, 0d3F71965965965970;
	sub.f64 	%fd2821, %fd2734, %fd2820;
	fma.rn.f64 	%fd2822, %fd194, 0d3F931DDB9AF15610, %fd2821;
	mul.f64 	%fd2823, %fd263, 0d3FA17CC48676F310;
	sub.f64 	%fd2824, %fd2822, %fd2823;
	mul.f64 	%fd2825, %fd332, 0d3F93C92492492492;
	sub.f64 	%fd2826, %fd2824, %fd2825;
	fma.rn.f64 	%fd2827, %fd2689, 0d3FA405342ED5A580, %fd2826;
	abs.f64 	%fd2828, %fd2827;
	add.f64 	%fd412, %fd2828, 0d39B4484BFEEBC2A0;
	st.local.f64 	[%rd3+262144], %fd412;
	mul.f64 	%fd2829, %fd56, 0d3F71965965965970;
	sub.f64 	%fd2830, %fd2741, %fd2829;
	fma.rn.f64 	%fd2831, %fd195, 0d3F931DDB9AF15610, %fd2830;
	mul.f64 	%fd2832, %fd264, 0d3FA17CC48676F310;
	sub.f64 	%fd2833, %fd2831, %fd2832;
	mul.f64 	%fd2834, %fd333, 0d3F93C92492492492;
	sub.f64 	%fd2835, %fd2833, %fd2834;
	fma.rn.f64 	%fd2836, %fd2694, 0d3FA405342ED5A580, %fd2835;
	abs.f64 	%fd2837, %fd2836;
	add.f64 	%fd413, %fd2837, 0d39B4484BFEEBC2A0;
	st.local.f64 	[%rd3+393216], %fd413;
	mul.f64 	%fd2838, %fd57, 0d3F71965965965970;
	sub.f64 	%fd2839, %fd2748, %fd2838;
	fma.rn.f64 	%fd2840, %fd196, 0d3F931DDB9AF15610, %fd2839;
	mul.f64 	%fd2841, %fd265, 0d3FA17CC48676F310;
	sub.f64 	%fd2842, %fd2840, %fd2841;
	mul.f64 	%fd2843, %fd334, 0d3F93C92492492492;
	sub.f64 	%fd2844, %fd2842, %fd2843;
	fma.rn.f64 	%fd2845, %fd2695, 0d3FA405342ED5A580, %fd2844;
	abs.f64 	%fd2846, %fd2845;
	add.f64 	%fd414, %fd2846, 0d39B4484BFEEBC2A0;
	st.local.f64 	[%rd3+524288], %fd414;
	mul.f64 	%fd2847, %fd58, 0d3F71965965965970;
	sub.f64 	%fd2848, %fd2755, %fd2847;
	fma.rn.f64 	%fd2849, %fd197, 0d3F931DDB9AF15610, %fd2848;
	mul.f64 	%fd2850, %fd266, 0d3FA17CC48676F310;
	sub.f64 	%fd2851, %fd2849, %fd2850;
	mul.f64 	%fd2852, %fd335, 0d3F93C92492492492;
	sub.f64 	%fd2853, %fd2851, %fd2852;
	fma.rn.f64 	%fd2854, %fd2700, 0d3FA405342ED5A580, %fd2853;
	abs.f64 	%fd2855, %fd2854;
	add.f64 	%fd415, %fd2855, 0d39B4484BFEEBC2A0;
	st.local.f64 	[%rd3+655360], %fd415;
	mul.f64 	%fd2856, %fd59, 0d3F71965965965970;
	sub.f64 	%fd2857, %fd2762, %fd2856;
	fma.rn.f64 	%fd2858, %fd198, 0d3F931DDB9AF15610, %fd2857;
	mul.f64 	%fd2859, %fd267, 0d3FA17CC48676F310;
	sub.f64 	%fd2860, %fd2858, %fd2859;
	mul.f64 	%fd2861, %fd336, 0d3F93C92492492492;
	sub.f64 	%fd2862, %fd2860, %fd2861;
	fma.rn.f64 	%fd2863, %fd2701, 0d3FA405342ED5A580, %fd2862;
	abs.f64 	%fd2864, %fd2863;
	add.f64 	%fd416, %fd2864, 0d39B4484BFEEBC2A0;
	st.local.f64 	[%rd3+786432], %fd416;
	mul.f64 	%fd2865, %fd60, 0d3F71965965965970;
	sub.f64 	%fd2866, %fd2769, %fd2865;
	fma.rn.f64 	%fd2867, %fd199, 0d3F931DDB9AF15610, %fd2866;
	mul.f64 	%fd2868, %fd268, 0d3FA17CC48676F310;
	sub.f64 	%fd2869, %fd2867, %fd2868;
	mul.f64 	%fd2870, %fd337, 0d3F93C92492492492;
	sub.f64 	%fd2871, %fd2869, %fd2870;
	fma.rn.f64 	%fd2872, %fd2706, 0d3FA405342ED5A580, %fd2871;
	abs.f64 	%fd2873, %fd2872;
	add.f64 	%fd417, %fd2873, 0d39B4484BFEEBC2A0;
	st.local.f64 	[%rd3+917504], %fd417;
	mul.f64 	%fd2874, %fd61, 0d3F71965965965970;
	sub.f64 	%fd2875, %fd2776, %fd2874;
	fma.rn.f64 	%fd2876, %fd200, 0d3F931DDB9AF15610, %fd2875;
	mul.f64 	%fd2877, %fd269, 0d3FA17CC48676F310;
	sub.f64 	%fd2878, %fd2876, %fd2877;
	mul.f64 	%fd2879, %fd338, 0d3F93C92492492492;
	sub.f64 	%fd2880, %fd2878, %fd2879;
	fma.rn.f64 	%fd2881, %fd2707, 0d3FA405342ED5A580, %fd2880;
	abs.f64 	%fd2882, %fd2881;
	add.f64 	%fd418, %fd2882, 0d39B4484BFEEBC2A0;
	st.local.f64 	[%rd3+1048576], %fd418;
	mul.f64 	%fd2883, %fd62, 0d3F71965965965970;
	sub.f64 	%fd2884, %fd2783, %fd2883;
	fma.rn.f64 	%fd2885, %fd201, 0d3F931DDB9AF15610, %fd2884;
	mul.f64 	%fd2886, %fd270, 0d3FA17CC48676F310;
	sub.f64 	%fd2887, %fd2885, %fd2886;
	mul.f64 	%fd2888, %fd339, 0d3F93C92492492492;
	sub.f64 	%fd2889, %fd2887, %fd2888;
	fma.rn.f64 	%fd2890, %fd2712, 0d3FA405342ED5A580, %fd2889;
	abs.f64 	%fd2891, %fd2890;
	add.f64 	%fd419, %fd2891, 0d39B4484BFEEBC2A0;
	st.local.f64 	[%rd3+1179648], %fd419;
	mul.f64 	%fd2892, %fd63, 0d3F71965965965970;
	sub.f64 	%fd2893, %fd2790, %fd2892;
	fma.rn.f64 	%fd2894, %fd202, 0d3F931DDB9AF15610, %fd2893;
	mul.f64 	%fd2895, %fd271, 0d3FA17CC48676F310;
	sub.f64 	%fd2896, %fd2894, %fd2895;
	mul.f64 	%fd2897, %fd340, 0d3F93C92492492492;
	sub.f64 	%fd2898, %fd2896, %fd2897;
	fma.rn.f64 	%fd2899, %fd2713, 0d3FA405342ED5A580, %fd2898;
	abs.f64 	%fd2900, %fd2899;
	add.f64 	%fd420, %fd2900, 0d39B4484BFEEBC2A0;
	st.local.f64 	[%rd3+1310720], %fd420;
	mul.f64 	%fd2901, %fd64, 0d3F71965965965970;
	sub.f64 	%fd2902, %fd2797, %fd2901;
	fma.rn.f64 	%fd2903, %fd203, 0d3F931DDB9AF15610, %fd2902;
	mul.f64 	%fd2904, %fd272, 0d3FA17CC48676F310;
	sub.f64 	%fd2905, %fd2903, %fd2904;
	mul.f64 	%fd2906, %fd341, 0d3F93C92492492492;
	sub.f64 	%fd2907, %fd2905, %fd2906;
	fma.rn.f64 	%fd2908, %fd2718, 0d3FA405342ED5A580, %fd2907;
	abs.f64 	%fd2909, %fd2908;
	add.f64 	%fd421, %fd2909, 0d39B4484BFEEBC2A0;
	st.local.f64 	[%rd3+1441792], %fd421;
	abs.f64 	%fd2910, %fd3207;
	mul.f64 	%fd2911, %fd2910, 0d3E112E0BE826D695;
	abs.f64 	%fd2912, %fd398;
	mul.f64 	%fd2913, %fd2912, 0d3E112E0BE826D695;
	abs.f64 	%fd2914, %fd2725;
	mul.f64 	%fd2915, %fd2914, 0d3E112E0BE826D695;
	abs.f64 	%fd2916, %fd399;
	mul.f64 	%fd2917, %fd2916, 0d3E112E0BE826D695;
	abs.f64 	%fd2918, %fd2732;
	mul.f64 	%fd2919, %fd2918, 0d3E45798EE2308C3A;
	abs.f64 	%fd2920, %fd400;
	mul.f64 	%fd2921, %fd2920, 0d3E45798EE2308C3A;
	abs.f64 	%fd2922, %fd2739;
	mul.f64 	%fd2923, %fd2922, 0d3E45798EE2308C3A;
	abs.f64 	%fd2924, %fd401;
	mul.f64 	%fd2925, %fd2924, 0d3E45798EE2308C3A;
	abs.f64 	%fd2926, %fd2746;
	mul.f64 	%fd2927, %fd2926, 0d3E45798EE2308C3A;
	abs.f64 	%fd2928, %fd402;
	mul.f64 	%fd2929, %fd2928, 0d3E45798EE2308C3A;
	abs.f64 	%fd2930, %fd2753;
	mul.f64 	%fd2931, %fd2930, 0d3E45798EE2308C3A;
	abs.f64 	%fd2932, %fd403;
	mul.f64 	%fd2933, %fd2932, 0d3E45798EE2308C3A;
	abs.f64 	%fd2934, %fd2760;
	mul.f64 	%fd2935, %fd2934, 0d3E45798EE2308C3A;
	abs.f64 	%fd2936, %fd404;
	mul.f64 	%fd2937, %fd2936, 0d3E45798EE2308C3A;
	abs.f64 	%fd2938, %fd2767;
	mul.f64 	%fd2939, %fd2938, 0d3E45798EE2308C3A;
	abs.f64 	%fd2940, %fd405;
	mul.f64 	%fd2941, %fd2940, 0d3E45798EE2308C3A;
	abs.f64 	%fd2942, %fd2774;
	mul.f64 	%fd2943, %fd2942, 0d3E45798EE2308C3A;
	abs.f64 	%fd2944, %fd406;
	mul.f64 	%fd2945, %fd2944, 0d3E45798EE2308C3A;
	abs.f64 	%fd2946, %fd2781;
	mul.f64 	%fd2947, %fd2946, 0d3E45798EE2308C3A;
	abs.f64 	%fd2948, %fd407;
	mul.f64 	%fd2949, %fd2948, 0d3E45798EE2308C3A;
	abs.f64 	%fd2950, %fd2788;
	mul.f64 	%fd2951, %fd2950, 0d3E45798EE2308C3A;
	abs.f64 	%fd2952, %fd408;
	mul.f64 	%fd2953, %fd2952, 0d3E45798EE2308C3A;
	abs.f64 	%fd2954, %fd2795;
	mul.f64 	%fd2955, %fd2954, 0d3E45798EE2308C3A;
	abs.f64 	%fd2956, %fd409;
	mul.f64 	%fd2957, %fd2956, 0d3E45798EE2308C3A;
	min.f64 	%fd3269, %fd2911, %fd2913;
	min.f64 	%fd3268, %fd2915, %fd2917;
	min.f64 	%fd3267, %fd2919, %fd2921;
	min.f64 	%fd3261, %fd2923, %fd2925;
	min.f64 	%fd3266, %fd2927, %fd2929;
	min.f64 	%fd3260, %fd2931, %fd2933;
	min.f64 	%fd3265, %fd2935, %fd2937;
	min.f64 	%fd3259, %fd2939, %fd2941;
	min.f64 	%fd3264, %fd2943, %fd2945;
	min.f64 	%fd3258, %fd2947, %fd2949;
	min.f64 	%fd3263, %fd2951, %fd2953;
	min.f64 	%fd3262, %fd2955, %fd2957;
	max.f64 	%fd2958, %fd3269, 0d01A56E1FC2F8F359;
	setp.gt.f64 	%p248, %fd3268, %fd2958;
	selp.f64 	%fd2959, %fd3268, %fd2958, %p248;
	setp.gt.f64 	%p249, %fd3267, %fd2959;
	selp.f64 	%fd2960, %fd3267, %fd2959, %p249;
	setp.gt.f64 	%p250, %fd3261, %fd2960;
	selp.f64 	%fd2961, %fd3261, %fd2960, %p250;
	setp.gt.f64 	%p251, %fd3266, %fd2961;
	selp.f64 	%fd2962, %fd3266, %fd2961, %p251;
	setp.gt.f64 	%p252, %fd3260, %fd2962;
	selp.f64 	%fd2963, %fd3260, %fd2962, %p252;
	setp.gt.f64 	%p253, %fd3265, %fd2963;
	selp.f64 	%fd2964, %fd3265, %fd2963, %p253;
	setp.gt.f64 	%p254, %fd3259, %fd2964;
	selp.f64 	%fd2965, %fd3259, %fd2964, %p254;
	setp.gt.f64 	%p255, %fd3264, %fd2965;
	selp.f64 	%fd2966, %fd3264, %fd2965, %p255;
	setp.gt.f64 	%p256, %fd3258, %fd2966;
	selp.f64 	%fd2967, %fd3258, %fd2966, %p256;
	setp.gt.f64 	%p257, %fd3263, %fd2967;
	selp.f64 	%fd2968, %fd3263, %fd2967, %p257;
	setp.gt.f64 	%p258, %fd3262, %fd2968;
	selp.f64 	%fd2969, %fd3262, %fd2968, %p258;
	setp.gtu.f64 	%p259, %fd2969, 0d3E45798EE2308C3A;
	@%p259 bra 	$L__BB1_183;
	mov.b64 	%rd240, 4472406533629990549;
	st.local.u64 	[%rd4], %rd240;
	st.local.u64 	[%rd4+131072], %rd240;
	mov.b64 	%rd241, 4487126258331716666;
	st.local.u64 	[%rd4+262144], %rd241;
	st.local.u64 	[%rd4+393216], %rd241;
	st.local.u64 	[%rd4+524288], %rd241;
	st.local.u64 	[%rd4+655360], %rd241;
	st.local.u64 	[%rd4+786432], %rd241;
	st.local.u64 	[%rd4+917504], %rd241;
	st.local.u64 	[%rd4+1048576], %rd241;
	st.local.u64 	[%rd4+1179648], %rd241;
	st.local.u64 	[%rd4+1310720], %rd241;
	st.local.u64 	[%rd4+1441792], %rd241;
	mov.f64 	%fd3268, 0d3E112E0BE826D695;
	mov.f64 	%fd3258, 0d3E45798EE2308C3A;
	mov.f64 	%fd3259, %fd3258;
	mov.f64 	%fd3260, %fd3258;
	mov.f64 	%fd3261, %fd3258;
	mov.f64 	%fd3262, %fd3258;
	mov.f64 	%fd3263, %fd3258;
	mov.f64 	%fd3264, %fd3258;
	mov.f64 	%fd3265, %fd3258;
	mov.f64 	%fd3266, %fd3258;
	mov.f64 	%fd3267, %fd3258;
	mov.f64 	%fd3269, %fd3268;
	bra.uni 	$L__BB1_184;
$L__BB1_183:
	st.local.f64 	[%rd4], %fd3269;
	st.local.f64 	[%rd4+131072], %fd3268;
	st.local.f64 	[%rd4+262144], %fd3267;
	st.local.f64 	[%rd4+393216], %fd3261;
	st.local.f64 	[%rd4+524288], %fd3266;
	st.local.f64 	[%rd4+655360], %fd3260;
	st.local.f64 	[%rd4+786432], %fd3265;
	st.local.f64 	[%rd4+917504], %fd3259;
	st.local.f64 	[%rd4+1048576], %fd3264;
	st.local.f64 	[%rd4+1179648], %fd3258;
	st.local.f64 	[%rd4+1310720], %fd3263;
	st.local.f64 	[%rd4+1441792], %fd3262;
$L__BB1_184:
	div.rn.f64 	%fd2972, %fd3269, %fd410;
	min.f64 	%fd2973, %fd2972, 0d7E37E43C8800759C;
	div.rn.f64 	%fd2974, %fd3268, %fd411;
	setp.lt.f64 	%p260, %fd2974, %fd2973;
	selp.f64 	%fd2975, %fd2974, %fd2973, %p260;
	div.rn.f64 	%fd2976, %fd3267, %fd412;
	setp.lt.f64 	%p261, %fd2976, %fd2975;
	selp.f64 	%fd2977, %fd2976, %fd2975, %p261;
	div.rn.f64 	%fd2978, %fd3261, %fd413;
	setp.lt.f64 	%p262, %fd2978, %fd2977;
	selp.f64 	%fd2979, %fd2978, %fd2977, %p262;
	div.rn.f64 	%fd2980, %fd3266, %fd414;
	setp.lt.f64 	%p263, %fd2980, %fd2979;
	selp.f64 	%fd2981, %fd2980, %fd2979, %p263;
	div.rn.f64 	%fd2982, %fd3260, %fd415;
	setp.lt.f64 	%p264, %fd2982, %fd2981;
	selp.f64 	%fd2983, %fd2982, %fd2981, %p264;
	div.rn.f64 	%fd2984, %fd3265, %fd416;
	setp.lt.f64 	%p265, %fd2984, %fd2983;
	selp.f64 	%fd2985, %fd2984, %fd2983, %p265;
	div.rn.f64 	%fd2986, %fd3259, %fd417;
	setp.lt.f64 	%p266, %fd2986, %fd2985;
	selp.f64 	%fd2987, %fd2986, %fd2985, %p266;
	div.rn.f64 	%fd2988, %fd3264, %fd418;
	setp.lt.f64 	%p267, %fd2988, %fd2987;
	selp.f64 	%fd2989, %fd2988, %fd2987, %p267;
	div.rn.f64 	%fd2990, %fd3258, %fd419;
	setp.lt.f64 	%p268, %fd2990, %fd2989;
	selp.f64 	%fd2991, %fd2990, %fd2989, %p268;
	div.rn.f64 	%fd2992, %fd3263, %fd420;
	setp.lt.f64 	%p269, %fd2992, %fd2991;
	selp.f64 	%fd2993, %fd2992, %fd2991, %p269;
	div.rn.f64 	%fd2994, %fd3262, %fd421;
	setp.lt.f64 	%p270, %fd2994, %fd2993;
	selp.f64 	%fd446, %fd2994, %fd2993, %p270;
	setp.ltu.f64 	%p271, %fd446, 0d3FF0000000000000;
	@%p271 bra 	$L__BB1_186;
	{
	.reg .b32 %temp; 
	mov.b64 	{%temp, %r549}, %fd446;
	}
	setp.lt.s32 	%p282, %r549, 0;
	{ // callseq 31, 0
	.param .b64 param0;
	st.param.f64 	[param0], %fd446;
	.param .b64 param1;
	st.param.f64 	[param1], 0d3FC999999999999A;
	.param .b64 retval0;
	call.uni (retval0), 
	__internal_accurate_pow, 
	(
	param0, 
	param1
	);
	ld.param.f64 	%fd2999, [retval0];
	} // callseq 31
	selp.f64 	%fd3001, 0dFFF8000000000000, %fd2999, %p282;
	add.f64 	%fd3002, %fd446, 0d3FC999999999999A;
	{
	.reg .b32 %temp; 
	mov.b64 	{%temp, %r550}, %fd3002;
	}
	and.b32  	%r551, %r550, 2146435072;
	setp.eq.s32 	%p283, %r551, 2146435072;
	setp.eq.f64 	%p284, %fd446, 0d7FF0000000000000;
	or.b32  	%r552, %r2, -2147483648;
	selp.b32 	%r553, %r552, %r2, %p2;
	selp.b32 	%r554, %r553, %r2, %p282;
	mov.b32 	%r555, 0;
	mov.b64 	%fd3003, {%r555, %r554};
	selp.f64 	%fd3004, %fd3003, %fd3001, %p284;
	selp.f64 	%fd3005, %fd3004, %fd3001, %p283;
	setp.eq.f64 	%p285, %fd446, 0d3FF0000000000000;
	selp.f64 	%fd3272, 0d3FF0000000000000, %fd3005, %p285;
	bra.uni 	$L__BB1_195;
$L__BB1_186:
	{
	.reg .b32 %temp; 
	mov.b64 	{%temp, %r114}, %fd446;
	}
	abs.f64 	%fd448, %fd446;
	setp.neu.f64 	%p272, %fd446, 0d0000000000000000;
	@%p272 bra 	$L__BB1_188;
	setp.lt.s32 	%p274, %r1, 0;
	and.b32  	%r537, %r1, 2146435072;
	setp.eq.s32 	%p275, %r537, 1072693248;
	selp.b32 	%r538, %r114, 0, %p275;
	or.b32  	%r539, %r538, 2146435072;
	selp.b32 	%r540, %r539, %r538, %p274;
	mov.b32 	%r541, 0;
	mov.b64 	%fd3271, {%r541, %r540};
	bra.uni 	$L__BB1_189;
$L__BB1_188:
	setp.lt.s32 	%p273, %r114, 0;
	{ // callseq 30, 0
	.param .b64 param0;
	st.param.f64 	[param0], %fd448;
	.param .b64 param1;
	st.param.f64 	[param1], 0d3FD0000000000000;
	.param .b64 retval0;
	call.uni (retval0), 
	__internal_accurate_pow, 
	(
	param0, 
	param1
	);
	ld.param.f64 	%fd2995, [retval0];
	} // callseq 30
	selp.f64 	%fd3271, 0dFFF8000000000000, %fd2995, %p273;
$L__BB1_189:
	add.f64 	%fd2997, %fd446, 0d3FD0000000000000;
	{
	.reg .b32 %temp; 
	mov.b64 	{%temp, %r542}, %fd2997;
	}
	and.b32  	%r543, %r542, 2146435072;
	setp.ne.s32 	%p276, %r543, 2146435072;
	@%p276 bra 	$L__BB1_194;
	setp.num.f64 	%p277, %fd446, %fd446;
	@%p277 bra 	$L__BB1_192;
	mov.f64 	%fd2998, 0d3FD0000000000000;
	add.rn.f64 	%fd3271, %fd446, %fd2998;
	bra.uni 	$L__BB1_194;
$L__BB1_192:
	setp.neu.f64 	%p278, %fd448, 0d7FF0000000000000;
	@%p278 bra 	$L__BB1_194;
	setp.lt.s32 	%p279, %r114, 0;
	setp.lt.s32 	%p280, %r1, 0;
	selp.b32 	%r544, 0, 2146435072, %p280;
	or.b32  	%r545, %r544, -2147483648;
	selp.b32 	%r546, %r545, %r544, %p1;
	selp.b32 	%r547, %r546, %r544, %p279;
	mov.b32 	%r548, 0;
	mov.b64 	%fd3271, {%r548, %r547};
$L__BB1_194:
	setp.eq.f64 	%p281, %fd446, 0d3FF0000000000000;
	selp.f64 	%fd3272, 0d3FF0000000000000, %fd3271, %p281;
$L__BB1_195:
	setp.ltu.f64 	%p286, %fd446, 0d3FF0000000000000;
	mul.f64 	%fd457, %fd3272, 0d3FECCCCCCCCCCCCD;
	abs.f64 	%fd3006, %fd457;
	setp.equ.f64 	%p287, %fd3006, 0d7FF0000000000000;
	or.pred  	%p288, %p286, %p287;
	@%p288 bra 	$L__BB1_197;
	ld.param.u64 	%rd254, [_Z9OdeSolverPdS_S_S_S_S__param_0];
	st.global.f64 	[%rd12], %fd398;
	st.global.f64 	[%rd12+131072], %fd399;
	st.global.f64 	[%rd12+262144], %fd400;
	st.global.f64 	[%rd12+393216], %fd401;
	st.global.f64 	[%rd12+524288], %fd402;
	st.global.f64 	[%rd12+655360], %fd403;
	st.global.f64 	[%rd12+786432], %fd404;
	st.global.f64 	[%rd12+917504], %fd405;
	st.global.f64 	[%rd12+1048576], %fd406;
	st.global.f64 	[%rd12+1179648], %fd407;
	st.global.f64 	[%rd12+1310720], %fd408;
	st.global.f64 	[%rd12+1441792], %fd409;
	cvta.to.global.u64 	%rd242, %rd254;
	add.s64 	%rd244, %rd242, %rd237;
	ld.global.f64 	%fd3007, [%rd244];
	add.f64 	%fd3008, %fd3208, %fd3007;
	st.global.f64 	[%rd244], %fd3008;
	add.f64 	%fd3274, %fd3274, %fd3208;
	ld.global.f64 	%fd3207, [%rd12];
$L__BB1_197:
	ld.param.u64 	%rd286, [_Z9OdeSolverPdS_S_S_S_S__param_4];
	min.f64 	%fd3009, %fd457, 0d4014000000000000;
	max.f64 	%fd3010, %fd3009, 0d3FB999999999999A;
	mul.f64 	%fd3011, %fd3208, %fd3010;
	min.f64 	%fd3012, %fd3011, 0d412E848000000000;
	max.f64 	%fd462, %fd3012, 0d3D719799812DEA11;
	cvta.to.global.u64 	%rd245, %rd286;
	add.s64 	%rd13, %rd245, %rd237;
	ld.global.f64 	%fd3013, [%rd13];
	setp.leu.f64 	%p289, %fd3207, %fd3013;
	@%p289 bra 	$L__BB1_199;
	st.global.f64 	[%rd13], %fd3207;
$L__BB1_199:
	setp.lt.f64 	%p290, %fd3274, 0d3FF0000000000000;
	mov.f64 	%fd3014, 0d3FF0000000000000;
	sub.f64 	%fd3015, %fd3014, %fd3274;
	add.f64 	%fd3016, %fd462, %fd3274;
	setp.gt.f64 	%p291, %fd3016, 0d3FF0000000000000;
	selp.f64 	%fd3208, %fd3015, %fd462, %p291;
	@%p290 bra 	$L__BB1_1;
	ld.param.u64 	%rd287, [_Z9OdeSolverPdS_S_S_S_S__param_5];
	mov.b32 	%r561, 1127219200;
	mov.b32 	%r562, -2147483648;
	mov.b64 	%fd464, {%r562, %r561};
	ld.global.f64 	%fd465, [%rd12+262144];
	div.rn.f64 	%fd3017, %fd465, 0d3EB0C6F7A0B5ED8D;
	abs.f64 	%fd3275, %fd3017;
	setp.equ.f64 	%p292, %fd3017, 0d0000000000000000;
	cvta.to.global.u64 	%rd247, %rd287;
	add.s64 	%rd14, %rd247, %rd237;
	@%p292 bra 	$L__BB1_209;
	div.rn.f64 	%fd3018, %fd465, %fd3275;
	st.global.f64 	[%rd12+262144], %fd3018;
	ld.global.f64 	%fd3019, [%rd12+393216];
	div.rn.f64 	%fd3020, %fd3019, %fd3275;
	st.global.f64 	[%rd12+393216], %fd3020;
	{
	.reg .b32 %temp; 
	mov.b64 	{%temp, %r664}, %fd3275;
	}
	{
	.reg .b32 %temp; 
	mov.b64 	{%r665, %temp}, %fd3275;
	}
	setp.gt.s32 	%p293, %r664, 1048575;
	mov.b32 	%r666, -1023;
	@%p293 bra 	$L__BB1_203;
	mul.f64 	%fd3275, %fd3275, 0d4350000000000000;
	{
	.reg .b32 %temp; 
	mov.b64 	{%temp, %r664}, %fd3275;
	}
	{
	.reg .b32 %temp; 
	mov.b64 	{%r665, %temp}, %fd3275;
	}
	mov.b32 	%r666, -1077;
$L__BB1_203:
	add.s32 	%r565, %r664, -1;
	setp.gt.u32 	%p294, %r565, 2146435070;
	@%p294 bra 	$L__BB1_207;
	shr.u32 	%r568, %r664, 20;
	add.s32 	%r667, %r666, %r568;
	and.b32  	%r569, %r664, 1048575;
	or.b32  	%r570, %r569, 1072693248;
	mov.b64 	%fd3276, {%r665, %r570};
	setp.lt.u32 	%p296, %r570, 1073127583;
	@%p296 bra 	$L__BB1_206;
	{
	.reg .b32 %temp; 
	mov.b64 	{%r571, %temp}, %fd3276;
	}
	{
	.reg .b32 %temp; 
	mov.b64 	{%temp, %r572}, %fd3276;
	}
	add.s32 	%r573, %r572, -1048576;
	mov.b64 	%fd3276, {%r571, %r573};
	add.s32 	%r667, %r667, 1;
$L__BB1_206:
	add.f64 	%fd3022, %fd3276, 0dBFF0000000000000;
	add.f64 	%fd3023, %fd3276, 0d3FF0000000000000;
	rcp.approx.ftz.f64 	%fd3024, %fd3023;
	neg.f64 	%fd3025, %fd3023;
	fma.rn.f64 	%fd3026, %fd3025, %fd3024, 0d3FF0000000000000;
	fma.rn.f64 	%fd3027, %fd3026, %fd3026, %fd3026;
	fma.rn.f64 	%fd3028, %fd3027, %fd3024, %fd3024;
	mul.f64 	%fd3029, %fd3022, %fd3028;
	fma.rn.f64 	%fd3030, %fd3022, %fd3028, %fd3029;
	mul.f64 	%fd3031, %fd3030, %fd3030;
	fma.rn.f64 	%fd3032, %fd3031, 0d3EB1380B3AE80F1E, 0d3ED0EE258B7A8B04;
	fma.rn.f64 	%fd3033, %fd3032, %fd3031, 0d3EF3B2669F02676F;
	fma.rn.f64 	%fd3034, %fd3033, %fd3031, 0d3F1745CBA9AB0956;
	fma.rn.f64 	%fd3035, %fd3034, %fd3031, 0d3F3C71C72D1B5154;
	fma.rn.f64 	%fd3036, %fd3035, %fd3031, 0d3F624924923BE72D;
	fma.rn.f64 	%fd3037, %fd3036, %fd3031, 0d3F8999999999A3C4;
	fma.rn.f64 	%fd3038, %fd3037, %fd3031, 0d3FB5555555555554;
	sub.f64 	%fd3039, %fd3022, %fd3030;
	add.f64 	%fd3040, %fd3039, %fd3039;
	neg.f64 	%fd3041, %fd3030;
	fma.rn.f64 	%fd3042, %fd3041, %fd3022, %fd3040;
	mul.f64 	%fd3043, %fd3028, %fd3042;
	mul.f64 	%fd3044, %fd3031, %fd3038;
	fma.rn.f64 	%fd3045, %fd3044, %fd3030, %fd3043;
	xor.b32  	%r574, %r667, -2147483648;
	mov.b32 	%r575, 1127219200;
	mov.b64 	%fd3046, {%r574, %r575};
	sub.f64 	%fd3047, %fd3046, %fd464;
	fma.rn.f64 	%fd3048, %fd3047, 0d3FE62E42FEFA39EF, %fd3030;
	fma.rn.f64 	%fd3049, %fd3047, 0dBFE62E42FEFA39EF, %fd3048;
	sub.f64 	%fd3050, %fd3049, %fd3030;
	sub.f64 	%fd3051, %fd3045, %fd3050;
	fma.rn.f64 	%fd3052, %fd3047, 0d3C7ABC9E3B39803F, %fd3051;
	add.f64 	%fd3277, %fd3048, %fd3052;
	bra.uni 	$L__BB1_208;
$L__BB1_207:
	fma.rn.f64 	%fd3021, %fd3275, 0d7FF0000000000000, 0d7FF0000000000000;
	{
	.reg .b32 %temp; 
	mov.b64 	{%temp, %r566}, %fd3275;
	}
	and.b32  	%r567, %r566, 2147483647;
	setp.eq.s32 	%p295, %r567, 0;
	selp.f64 	%fd3277, 0dFFF0000000000000, %fd3021, %p295;
$L__BB1_208:
	ld.global.f64 	%fd3053, [%rd14];
	add.f64 	%fd3054, %fd3277, %fd3053;
	st.global.f64 	[%rd14], %fd3054;
$L__BB1_209:
	ld.global.f64 	%fd475, [%rd12+524288];
	div.rn.f64 	%fd3055, %fd475, 0d3EB0C6F7A0B5ED8D;
	abs.f64 	%fd3278, %fd3055;
	setp.equ.f64 	%p297, %fd3055, 0d0000000000000000;
	@%p297 bra 	$L__BB1_218;
	div.rn.f64 	%fd3056, %fd475, %fd3278;
	st.global.f64 	[%rd12+524288], %fd3056;
	ld.global.f64 	%fd3057, [%rd12+655360];
	div.rn.f64 	%fd3058, %fd3057, %fd3278;
	st.global.f64 	[%rd12+655360], %fd3058;
	{
	.reg .b32 %temp; 
	mov.b64 	{%temp, %r668}, %fd3278;
	}
	{
	.reg .b32 %temp; 
	mov.b64 	{%r669, %temp}, %fd3278;
	}
	setp.gt.s32 	%p298, %r668, 1048575;
	mov.b32 	%r670, -1023;
	@%p298 bra 	$L__BB1_212;
	mul.f64 	%fd3278, %fd3278, 0d4350000000000000;
	{
	.reg .b32 %temp; 
	mov.b64 	{%temp, %r668}, %fd3278;
	}
	{
	.reg .b32 %temp; 
	mov.b64 	{%r669, %temp}, %fd3278;
	}
	mov.b32 	%r670, -1077;
$L__BB1_212:
	add.s32 	%r578, %r668, -1;
	setp.lt.u32 	%p299, %r578, 2146435071;
	@%p299 bra 	$L__BB1_214;
	fma.rn.f64 	%fd3059, %fd3278, 0d7FF0000000000000, 0d7FF0000000000000;
	{
	.reg .b32 %temp; 
	mov.b64 	{%temp, %r579}, %fd3278;
	}
	and.b32  	%r580, %r579, 2147483647;
	setp.eq.s32 	%p300, %r580, 0;
	selp.f64 	%fd3280, 0dFFF0000000000000, %fd3059, %p300;
	bra.uni 	$L__BB1_217;
$L__BB1_214:
	shr.u32 	%r581, %r668, 20;
	add.s32 	%r671, %r670, %r581;
	and.b32  	%r582, %r668, 1048575;
	or.b32  	%r583, %r582, 1072693248;
	mov.b64 	%fd3279, {%r669, %r583};
	setp.lt.u32 	%p301, %r583, 1073127583;
	@%p301 bra 	$L__BB1_216;
	{
	.reg .b32 %temp; 
	mov.b64 	{%r584, %temp}, %fd3279;
	}
	{
	.reg .b32 %temp; 
	mov.b64 	{%temp, %r585}, %fd3279;
	}
	add.s32 	%r586, %r585, -1048576;
	mov.b64 	%fd3279, {%r584, %r586};
	add.s32 	%r671, %r671, 1;
$L__BB1_216:
	add.f64 	%fd3060, %fd3279, 0dBFF0000000000000;
	add.f64 	%fd3061, %fd3279, 0d3FF0000000000000;
	rcp.approx.ftz.f64 	%fd3062, %fd3061;
	neg.f64 	%fd3063, %fd3061;
	fma.rn.f64 	%fd3064, %fd3063, %fd3062, 0d3FF0000000000000;
	fma.rn.f64 	%fd3065, %fd3064, %fd3064, %fd3064;
	fma.rn.f64 	%fd3066, %fd3065, %fd3062, %fd3062;
	mul.f64 	%fd3067, %fd3060, %fd3066;
	fma.rn.f64 	%fd3068, %fd3060, %fd3066, %fd3067;
	mul.f64 	%fd3069, %fd3068, %fd3068;
	fma.rn.f64 	%fd3070, %fd3069, 0d3EB1380B3AE80F1E, 0d3ED0EE258B7A8B04;
	fma.rn.f64 	%fd3071, %fd3070, %fd3069, 0d3EF3B2669F02676F;
	fma.rn.f64 	%fd3072, %fd3071, %fd3069, 0d3F1745CBA9AB0956;
	fma.rn.f64 	%fd3073, %fd3072, %fd3069, 0d3F3C71C72D1B5154;
	fma.rn.f64 	%fd3074, %fd3073, %fd3069, 0d3F624924923BE72D;
	fma.rn.f64 	%fd3075, %fd3074, %fd3069, 0d3F8999999999A3C4;
	fma.rn.f64 	%fd3076, %fd3075, %fd3069, 0d3FB5555555555554;
	sub.f64 	%fd3077, %fd3060, %fd3068;
	add.f64 	%fd3078, %fd3077, %fd3077;
	neg.f64 	%fd3079, %fd3068;
	fma.rn.f64 	%fd3080, %fd3079, %fd3060, %fd3078;
	mul.f64 	%fd3081, %fd3066, %fd3080;
	mul.f64 	%fd3082, %fd3069, %fd3076;
	fma.rn.f64 	%fd3083, %fd3082, %fd3068, %fd3081;
	xor.b32  	%r587, %r671, -2147483648;
	mov.b32 	%r588, 1127219200;
	mov.b64 	%fd3084, {%r587, %r588};
	sub.f64 	%fd3085, %fd3084, %fd464;
	fma.rn.f64 	%fd3086, %fd3085, 0d3FE62E42FEFA39EF, %fd3068;
	fma.rn.f64 	%fd3087, %fd3085, 0dBFE62E42FEFA39EF, %fd3086;
	sub.f64 	%fd3088, %fd3087, %fd3068;
	sub.f64 	%fd3089, %fd3083, %fd3088;
	fma.rn.f64 	%fd3090, %fd3085, 0d3C7ABC9E3B39803F, %fd3089;
	add.f64 	%fd3280, %fd3086, %fd3090;
$L__BB1_217:
	ld.global.f64 	%fd3091, [%rd14+131072];
	add.f64 	%fd3092, %fd3280, %fd3091;
	st.global.f64 	[%rd14+131072], %fd3092;
$L__BB1_218:
	ld.global.f64 	%fd485, [%rd12+786432];
	div.rn.f64 	%fd3093, %fd485, 0d3EB0C6F7A0B5ED8D;
	abs.f64 	%fd3281, %fd3093;
	setp.equ.f64 	%p302, %fd3093, 0d0000000000000000;
	@%p302 bra 	$L__BB1_227;
	div.rn.f64 	%fd3094, %fd485, %fd3281;
	st.global.f64 	[%rd12+786432], %fd3094;
	ld.global.f64 	%fd3095, [%rd12+917504];
	div.rn.f64 	%fd3096, %fd3095, %fd3281;
	st.global.f64 	[%rd12+917504], %fd3096;
	{
	.reg .b32 %temp; 
	mov.b64 	{%temp, %r672}, %fd3281;
	}
	{
	.reg .b32 %temp; 
	mov.b64 	{%r673, %temp}, %fd3281;
	}
	setp.gt.s32 	%p303, %r672, 1048575;
	mov.b32 	%r674, -1023;
	@%p303 bra 	$L__BB1_221;
	mul.f64 	%fd3281, %fd3281, 0d4350000000000000;
	{
	.reg .b32 %temp; 
	mov.b64 	{%temp, %r672}, %fd3281;
	}
	{
	.reg .b32 %temp; 
	mov.b64 	{%r673, %temp}, %fd3281;
	}
	mov.b32 	%r674, -1077;
$L__BB1_221:
	add.s32 	%r591, %r672, -1;
	setp.lt.u32 	%p304, %r591, 2146435071;
	@%p304 bra 	$L__BB1_223;
	fma.rn.f64 	%fd3097, %fd3281, 0d7FF0000000000000, 0d7FF0000000000000;
	{
	.reg .b32 %temp; 
	mov.b64 	{%temp, %r592}, %fd3281;
	}
	and.b32  	%r593, %r592, 2147483647;
	setp.eq.s32 	%p305, %r593, 0;
	selp.f64 	%fd3283, 0dFFF0000000000000, %fd3097, %p305;
	bra.uni 	$L__BB1_226;
$L__BB1_223:
	shr.u32 	%r594, %r672, 20;
	add.s32 	%r675, %r674, %r594;
	and.b32  	%r595, %r672, 1048575;
	or.b32  	%r596, %r595, 1072693248;
	mov.b64 	%fd3282, {%r673, %r596};
	setp.lt.u32 	%p306, %r596, 1073127583;
	@%p306 bra 	$L__BB1_225;
	{
	.reg .b32 %temp; 
	mov.b64 	{%r597, %temp}, %fd3282;
	}
	{
	.reg .b32 %temp; 
	mov.b64 	{%temp, %r598}, %fd3282;
	}
	add.s32 	%r599, %r598, -1048576;
	mov.b64 	%fd3282, {%r597, %r599};
	add.s32 	%r675, %r675, 1;
$L__BB1_225:
	add.f64 	%fd3098, %fd3282, 0dBFF0000000000000;
	add.f64 	%fd3099, %fd3282, 0d3FF0000000000000;
	rcp.approx.ftz.f64 	%fd3100, %fd3099;
	neg.f64 	%fd3101, %fd3099;
	fma.rn.f64 	%fd3102, %fd3101, %fd3100, 0d3FF0000000000000;
	fma.rn.f64 	%fd3103, %fd3102, %fd3102, %fd3102;
	fma.rn.f64 	%fd3104, %fd3103, %fd3100, %fd3100;
	mul.f64 	%fd3105, %fd3098, %fd3104;
	fma.rn.f64 	%fd3106, %fd3098, %fd3104, %fd3105;
	mul.f64 	%fd3107, %fd3106, %fd3106;
	fma.rn.f64 	%fd3108, %fd3107, 0d3EB1380B3AE80F1E, 0d3ED0EE258B7A8B04;
	fma.rn.f64 	%fd3109, %fd3108, %fd3107, 0d3EF3B2669F02676F;
	fma.rn.f64 	%fd3110, %fd3109, %fd3107, 0d3F1745CBA9AB0956;
	fma.rn.f64 	%fd3111, %fd3110, %fd3107, 0d3F3C71C72D1B5154;
	fma.rn.f64 	%fd3112, %fd3111, %fd3107, 0d3F624924923BE72D;
	fma.rn.f64 	%fd3113, %fd3112, %fd3107, 0d3F8999999999A3C4;
	fma.rn.f64 	%fd3114, %fd3113, %fd3107, 0d3FB5555555555554;
	sub.f64 	%fd3115, %fd3098, %fd3106;
	add.f64 	%fd3116, %fd3115, %fd3115;
	neg.f64 	%fd3117, %fd3106;
	fma.rn.f64 	%fd3118, %fd3117, %fd3098, %fd3116;
	mul.f64 	%fd3119, %fd3104, %fd3118;
	mul.f64 	%fd3120, %fd3107, %fd3114;
	fma.rn.f64 	%fd3121, %fd3120, %fd3106, %fd3119;
	xor.b32  	%r600, %r675, -2147483648;
	mov.b32 	%r601, 1127219200;
	mov.b64 	%fd3122, {%r600, %r601};
	sub.f64 	%fd3123, %fd3122, %fd464;
	fma.rn.f64 	%fd3124, %fd3123, 0d3FE62E42FEFA39EF, %fd3106;
	fma.rn.f64 	%fd3125, %fd3123, 0dBFE62E42FEFA39EF, %fd3124;
	sub.f64 	%fd3126, %fd3125, %fd3106;
	sub.f64 	%fd3127, %fd3121, %fd3126;
	fma.rn.f64 	%fd3128, %fd3123, 0d3C7ABC9E3B39803F, %fd3127;
	add.f64 	%fd3283, %fd3124, %fd3128;
$L__BB1_226:
	ld.global.f64 	%fd3129, [%rd14+262144];
	add.f64 	%fd3130, %fd3283, %fd3129;
	st.global.f64 	[%rd14+262144], %fd3130;
$L__BB1_227:
	ld.global.f64 	%fd495, [%rd12+1048576];
	div.rn.f64 	%fd3131, %fd495, 0d3EB0C6F7A0B5ED8D;
	abs.f64 	%fd3284, %fd3131;
	setp.equ.f64 	%p307, %fd3131, 0d0000000000000000;
	@%p307 bra 	$L__BB1_236;
	div.rn.f64 	%fd3132, %fd495, %fd3284;
	st.global.f64 	[%rd12+1048576], %fd3132;
	ld.global.f64 	%fd3133, [%rd12+1179648];
	div.rn.f64 	%fd3134, %fd3133, %fd3284;
	st.global.f64 	[%rd12+1179648], %fd3134;
	{
	.reg .b32 %temp; 
	mov.b64 	{%temp, %r676}, %fd3284;
	}
	{
	.reg .b32 %temp; 
	mov.b64 	{%r677, %temp}, %fd3284;
	}
	setp.gt.s32 	%p308, %r676, 1048575;
	mov.b32 	%r678, -1023;
	@%p308 bra 	$L__BB1_230;
	mul.f64 	%fd3284, %fd3284, 0d4350000000000000;
	{
	.reg .b32 %temp; 
	mov.b64 	{%temp, %r676}, %fd3284;
	}
	{
	.reg .b32 %temp; 
	mov.b64 	{%r677, %temp}, %fd3284;
	}
	mov.b32 	%r678, -1077;
$L__BB1_230:
	add.s32 	%r604, %r676, -1;
	setp.lt.u32 	%p309, %r604, 2146435071;
	@%p309 bra 	$L__BB1_232;
	fma.rn.f64 	%fd3135, %fd3284, 0d7FF0000000000000, 0d7FF0000000000000;
	{
	.reg .b32 %temp; 
	mov.b64 	{%temp, %r605}, %fd3284;
	}
	and.b32  	%r606, %r605, 2147483647;
	setp.eq.s32 	%p310, %r606, 0;
	selp.f64 	%fd3286, 0dFFF0000000000000, %fd3135, %p310;
	bra.uni 	$L__BB1_235;
$L__BB1_232:
	shr.u32 	%r607, %r676, 20;
	add.s32 	%r679, %r678, %r607;
	and.b32  	%r608, %r676, 1048575;
	or.b32  	%r609, %r608, 1072693248;
	mov.b64 	%fd3285, {%r677, %r609};
	setp.lt.u32 	%p311, %r609, 1073127583;
	@%p311 bra 	$L__BB1_234;
	{
	.reg .b32 %temp; 
	mov.b64 	{%r610, %temp}, %fd3285;
	}
	{
	.reg .b32 %temp; 
	mov.b64 	{%temp, %r611}, %fd3285;
	}
	add.s32 	%r612, %r611, -1048576;
	mov.b64 	%fd3285, {%r610, %r612};
	add.s32 	%r679, %r679, 1;
$L__BB1_234:
	add.f64 	%fd3136, %fd3285, 0dBFF0000000000000;
	add.f64 	%fd3137, %fd3285, 0d3FF0000000000000;
	rcp.approx.ftz.f64 	%fd3138, %fd3137;
	neg.f64 	%fd3139, %fd3137;
	fma.rn.f64 	%fd3140, %fd3139, %fd3138, 0d3FF0000000000000;
	fma.rn.f64 	%fd3141, %fd3140, %fd3140, %fd3140;
	fma.rn.f64 	%fd3142, %fd3141, %fd3138, %fd3138;
	mul.f64 	%fd3143, %fd3136, %fd3142;
	fma.rn.f64 	%fd3144, %fd3136, %fd3142, %fd3143;
	mul.f64 	%fd3145, %fd3144, %fd3144;
	fma.rn.f64 	%fd3146, %fd3145, 0d3EB1380B3AE80F1E, 0d3ED0EE258B7A8B04;
	fma.rn.f64 	%fd3147, %fd3146, %fd3145, 0d3EF3B2669F02676F;
	fma.rn.f64 	%fd3148, %fd3147, %fd3145, 0d3F1745CBA9AB0956;
	fma.rn.f64 	%fd3149, %fd3148, %fd3145, 0d3F3C71C72D1B5154;
	fma.rn.f64 	%fd3150, %fd3149, %fd3145, 0d3F624924923BE72D;
	fma.rn.f64 	%fd3151, %fd3150, %fd3145, 0d3F8999999999A3C4;
	fma.rn.f64 	%fd3152, %fd3151, %fd3145, 0d3FB5555555555554;
	sub.f64 	%fd3153, %fd3136, %fd3144;
	add.f64 	%fd3154, %fd3153, %fd3153;
	neg.f64 	%fd3155, %fd3144;
	fma.rn.f64 	%fd3156, %fd3155, %fd3136, %fd3154;
	mul.f64 	%fd3157, %fd3142, %fd3156;
	mul.f64 	%fd3158, %fd3145, %fd3152;
	fma.rn.f64 	%fd3159, %fd3158, %fd3144, %fd3157;
	xor.b32  	%r613, %r679, -2147483648;
	mov.b32 	%r614, 1127219200;
	mov.b64 	%fd3160, {%r613, %r614};
	sub.f64 	%fd3161, %fd3160, %fd464;
	fma.rn.f64 	%fd3162, %fd3161, 0d3FE62E42FEFA39EF, %fd3144;
	fma.rn.f64 	%fd3163, %fd3161, 0dBFE62E42FEFA39EF, %fd3162;
	sub.f64 	%fd3164, %fd3163, %fd3144;
	sub.f64 	%fd3165, %fd3159, %fd3164;
	fma.rn.f64 	%fd3166, %fd3161, 0d3C7ABC9E3B39803F, %fd3165;
	add.f64 	%fd3286, %fd3162, %fd3166;
$L__BB1_235:
	ld.global.f64 	%fd3167, [%rd14+393216];
	add.f64 	%fd3168, %fd3286, %fd3167;
	st.global.f64 	[%rd14+393216], %fd3168;
$L__BB1_236:
	ld.global.f64 	%fd505, [%rd12+1310720];
	div.rn.f64 	%fd3169, %fd505, 0d3EB0C6F7A0B5ED8D;
	abs.f64 	%fd3287, %fd3169;
	setp.equ.f64 	%p312, %fd3169, 0d0000000000000000;
	@%p312 bra 	$L__BB1_245;
	div.rn.f64 	%fd3170, %fd505, %fd3287;
	st.global.f64 	[%rd12+1310720], %fd3170;
	ld.global.f64 	%fd3171, [%rd12+1441792];
	div.rn.f64 	%fd3172, %fd3171, %fd3287;
	st.global.f64 	[%rd12+1441792], %fd3172;
	{
	.reg .b32 %temp; 
	mov.b64 	{%temp, %r680}, %fd3287;
	}
	{
	.reg .b32 %temp; 
	mov.b64 	{%r681, %temp}, %fd3287;
	}
	setp.gt.s32 	%p313, %r680, 1048575;
	mov.b32 	%r682, -1023;
	@%p313 bra 	$L__BB1_239;
	mul.f64 	%fd3287, %fd3287, 0d4350000000000000;
	{
	.reg .b32 %temp; 
	mov.b64 	{%temp, %r680}, %fd3287;
	}
	{
	.reg .b32 %temp; 
	mov.b64 	{%r681, %temp}, %fd3287;
	}
	mov.b32 	%r682, -1077;
$L__BB1_239:
	add.s32 	%r617, %r680, -1;
	setp.lt.u32 	%p314, %r617, 2146435071;
	@%p314 bra 	$L__BB1_241;
	fma.rn.f64 	%fd3173, %fd3287, 0d7FF0000000000000, 0d7FF0000000000000;
	{
	.reg .b32 %temp; 
	mov.b64 	{%temp, %r618}, %fd3287;
	}
	and.b32  	%r619, %r618, 2147483647;
	setp.eq.s32 	%p315, %r619, 0;
	selp.f64 	%fd3289, 0dFFF0000000000000, %fd3173, %p315;
	bra.uni 	$L__BB1_244;
$L__BB1_241:
	shr.u32 	%r620, %r680, 20;
	add.s32 	%r683, %r682, %r620;
	and.b32  	%r621, %r680, 1048575;
	or.b32  	%r622, %r621, 1072693248;
	mov.b64 	%fd3288, {%r681, %r622};
	setp.lt.u32 	%p316, %r622, 1073127583;
	@%p316 bra 	$L__BB1_243;
	{
	.reg .b32 %temp; 
	mov.b64 	{%r623, %temp}, %fd3288;
	}
	{
	.reg .b32 %temp; 
	mov.b64 	{%temp, %r624}, %fd3288;
	}
	add.s32 	%r625, %r624, -1048576;
	mov.b64 	%fd3288, {%r623, %r625};
	add.s32 	%r683, %r683, 1;
$L__BB1_243:
	add.f64 	%fd3174, %fd3288, 0dBFF0000000000000;
	add.f64 	%fd3175, %fd3288, 0d3FF0000000000000;
	rcp.approx.ftz.f64 	%fd3176, %fd3175;
	neg.f64 	%fd3177, %fd3175;
	fma.rn.f64 	%fd3178, %fd3177, %fd3176, 0d3FF0000000000000;
	fma.rn.f64 	%fd3179, %fd3178, %fd3178, %fd3178;
	fma.rn.f64 	%fd3180, %fd3179, %fd3176, %fd3176;
	mul.f64 	%fd3181, %fd3174, %fd3180;
	fma.rn.f64 	%fd3182, %fd3174, %fd3180, %fd3181;
	mul.f64 	%fd3183, %fd3182, %fd3182;
	fma.rn.f64 	%fd3184, %fd3183, 0d3EB1380B3AE80F1E, 0d3ED0EE258B7A8B04;
	fma.rn.f64 	%fd3185, %fd3184, %fd3183, 0d3EF3B2669F02676F;
	fma.rn.f64 	%fd3186, %fd3185, %fd3183, 0d3F1745CBA9AB0956;
	fma.rn.f64 	%fd3187, %fd3186, %fd3183, 0d3F3C71C72D1B5154;
	fma.rn.f64 	%fd3188, %fd3187, %fd3183, 0d3F624924923BE72D;
	fma.rn.f64 	%fd3189, %fd3188, %fd3183, 0d3F8999999999A3C4;
	fma.rn.f64 	%fd3190, %fd3189, %fd3183, 0d3FB5555555555554;
	sub.f64 	%fd3191, %fd3174, %fd3182;
	add.f64 	%fd3192, %fd3191, %fd3191;
	neg.f64 	%fd3193, %fd3182;
	fma.rn.f64 	%fd3194, %fd3193, %fd3174, %fd3192;
	mul.f64 	%fd3195, %fd3180, %fd3194;
	mul.f64 	%fd3196, %fd3183, %fd3190;
	fma.rn.f64 	%fd3197, %fd3196, %fd3182, %fd3195;
	xor.b32  	%r626, %r683, -2147483648;
	mov.b32 	%r627, 1127219200;
	mov.b64 	%fd3198, {%r626, %r627};
	sub.f64 	%fd3199, %fd3198, %fd464;
	fma.rn.f64 	%fd3200, %fd3199, 0d3FE62E42FEFA39EF, %fd3182;
	fma.rn.f64 	%fd3201, %fd3199, 0dBFE62E42FEFA39EF, %fd3200;
	sub.f64 	%fd3202, %fd3201, %fd3182;
	sub.f64 	%fd3203, %fd3197, %fd3202;
	fma.rn.f64 	%fd3204, %fd3199, 0d3C7ABC9E3B39803F, %fd3203;
	add.f64 	%fd3289, %fd3200, %fd3204;
$L__BB1_244:
	ld.global.f64 	%fd3205, [%rd14+524288];
	add.f64 	%fd3206, %fd3289, %fd3205;
	st.global.f64 	[%rd14+524288], %fd3206;
$L__BB1_245:
	ret;

}
.func  (.param .align 16 .b8 func_retval0[16]) __internal_trig_reduction_slowpathd(
	.param .b64 __internal_trig_reduction_slowpathd_param_0
)
{
	.local .align 8 .b8 	__local_depot2[40];
	.reg .b64 	%SP;
	.reg .b64 	%SPL;
	.reg .pred 	%p<10>;
	.reg .b32 	%r<47>;
	.reg .b64 	%rd<74>;
	.reg .b64 	%fd<5>;

	mov.u64 	%SPL, __local_depot2;
	ld.param.f64 	%fd4, [__internal_trig_reduction_slowpathd_param_0];
	add.u64 	%rd1, %SPL, 0;
	{
	.reg .b32 %temp; 
	mov.b64 	{%temp, %r1}, %fd4;
	}
	shr.u32 	%r2, %r1, 20;
	and.b32  	%r3, %r2, 2047;
	setp.eq.s32 	%p1, %r3, 2047;
	mov.b32 	%r46, 0;
	@%p1 bra 	$L__BB2_9;
	add.s32 	%r20, %r3, -1024;
	mov.b64 	%rd20, %fd4;
	shl.b64 	%rd2, %rd20, 11;
	shr.u32 	%r4, %r20, 6;
	sub.s32 	%r45, 15, %r4;
	sub.s32 	%r21, 19, %r4;
	setp.lt.u32 	%p2, %r20, 128;
	selp.b32 	%r6, 18, %r21, %p2;
	setp.ge.s32 	%p3, %r45, %r6;
	mov.b64 	%rd70, 0;
	@%p3 bra 	$L__BB2_4;
	add.s32 	%r23, %r6, %r4;
	neg.s32 	%r43, %r23;
	or.b64  	%rd3, %rd2, -9223372036854775808;
	mov.b64 	%rd70, 0;
	mov.b32 	%r42, 0;
	mov.u64 	%rd25, __cudart_i2opi_d;
	mov.u32 	%r44, %r45;
$L__BB2_3:
	.pragma "nounroll";
	mul.wide.s32 	%rd22, %r42, 8;
	add.s64 	%rd23, %rd1, %rd22;
	mul.wide.s32 	%rd24, %r44, 8;
	add.s64 	%rd26, %rd25, %rd24;
	ld.global.nc.u64 	%rd27, [%rd26];
	{
	.reg .u32 %r0, %r1, %r2, %r3, %alo, %ahi, %blo, %bhi, %clo, %chi;
	mov.b64 	{%alo,%ahi}, %rd27;
	mov.b64 	{%blo,%bhi}, %rd3;
	mov.b64 	{%clo,%chi}, %rd70;
	mad.lo.cc.u32 	%r0, %alo, %blo, %clo;
	madc.hi.cc.u32 	%r1, %alo, %blo, %chi;
	madc.hi.u32 	%r2, %alo, %bhi, 0;
	mad.lo.cc.u32 	%r1, %alo, %bhi, %r1;
	madc.hi.cc.u32 	%r2, %ahi, %blo, %r2;
	madc.hi.u32 	%r3, %ahi, %bhi, 0;
	mad.lo.cc.u32 	%r1, %ahi, %blo, %r1;
	madc.lo.cc.u32 	%r2, %ahi, %bhi, %r2;
	addc.u32 	%r3, %r3, 0;
	mov.b64 	%rd28, {%r0,%r1};
	mov.b64 	%rd70, {%r2,%r3};
	}
	st.local.u64 	[%rd23], %rd28;
	add.s32 	%r44, %r44, 1;
	add.s32 	%r43, %r43, 1;
	add.s32 	%r42, %r42, 1;
	setp.ne.s32 	%p4, %r43, -15;
	mov.u32 	%r45, %r6;
	@%p4 bra 	$L__BB2_3;
$L__BB2_4:
	cvt.s64.s32 	%rd29, %r45;
	cvt.u64.u32 	%rd30, %r4;
	add.s64 	%rd31, %rd30, %rd29;
	shl.b64 	%rd32, %rd31, 3;
	add.s64 	%rd33, %rd1, %rd32;
	st.local.u64 	[%rd33+-120], %rd70;
	and.b32  	%r15, %r2, 63;
	ld.local.u64 	%rd72, [%rd1+16];
	ld.local.u64 	%rd71, [%rd1+24];
	setp.eq.s32 	%p5, %r15, 0;
	@%p5 bra 	$L__BB2_6;
	shl.b64 	%rd34, %rd71, %r15;
	shr.u64 	%rd35, %rd72, 1;
	xor.b32  	%r24, %r15, 63;
	shr.u64 	%rd36, %rd35, %r24;
	or.b64  	%rd71, %rd34, %rd36;
	ld.local.u64 	%rd37, [%rd1+8];
	shl.b64 	%rd38, %rd72, %r15;
	shr.u64 	%rd39, %rd37, 1;
	shr.u64 	%rd40, %rd39, %r24;
	or.b64  	%rd72, %rd38, %rd40;
$L__BB2_6:
	and.b32  	%r25, %r1, -2147483648;
	shr.u64 	%rd41, %rd71, 62;
	cvt.u32.u64 	%r26, %rd41;
	mov.b64 	{%r27, %r28}, %rd71;
	mov.b64 	{%r29, %r30}, %rd72;
	shf.l.wrap.b32 	%r31, %r30, %r27, 2;
	shf.l.wrap.b32 	%r32, %r27, %r28, 2;
	mov.b64 	%rd42, {%r31, %r32};
	shl.b64 	%rd43, %rd72, 2;
	shr.u64 	%rd44, %rd42, 63;
	cvt.u32.u64 	%r33, %rd44;
	add.s32 	%r34, %r33, %r26;
	setp.eq.s32 	%p6, %r25, 0;
	neg.s32 	%r35, %r34;
	selp.b32 	%r46, %r34, %r35, %p6;
	setp.gt.s64 	%p7, %rd42, -1;
	mov.b64 	%rd45, 0;
	{
	.reg .u32 %r0, %r1, %r2, %r3, %a0, %a1, %a2, %a3, %b0, %b1, %b2, %b3;
	mov.b64 	{%a0,%a1}, %rd45;
	mov.b64 	{%a2,%a3}, %rd45;
	mov.b64 	{%b0,%b1}, %rd43;
	mov.b64 	{%b2,%b3}, %rd42;
	sub.cc.u32 	%r0, %a0, %b0;
	subc.cc.u32 	%r1, %a1, %b1;
	subc.cc.u32 	%r2, %a2, %b2;
	subc.u32 	%r3, %a3, %b3;
	mov.b64 	%rd46, {%r0,%r1};
	mov.b64 	%rd47, {%r2,%r3};
	}
	xor.b32  	%r36, %r25, -2147483648;
	selp.b64 	%rd73, %rd42, %rd47, %p7;
	selp.b64 	%rd14, %rd43, %rd46, %p7;
	selp.b32 	%r17, %r25, %r36, %p7;
	clz.b64 	%r37, %rd73;
	cvt.u64.u32 	%rd15, %r37;
	setp.eq.s32 	%p8, %r37, 0;
	@%p8 bra 	$L__BB2_8;
	cvt.u32.u64 	%r38, %rd15;
	and.b32  	%r39, %r38, 63;
	shl.b64 	%rd48, %rd73, %r39;
	shr.u64 	%rd49, %rd14, 1;
	not.b32 	%r40, %r38;
	and.b32  	%r41, %r40, 63;
	shr.u64 	%rd50, %rd49, %r41;
	or.b64  	%rd73, %rd48, %rd50;
$L__BB2_8:
	mov.b64 	%rd51, -3958705157555305931;
	{
	.reg .u32 %r0, %r1, %r2, %r3, %alo, %ahi, %blo, %bhi;
	mov.b64 	{%alo,%ahi}, %rd73;
	mov.b64 	{%blo,%bhi}, %rd51;
	mul.lo.u32 	%r0, %alo, %blo;
	mul.hi.u32 	%r1, %alo, %blo;
	mad.lo.cc.u32 	%r1, %alo, %bhi, %r1;
	madc.hi.u32 	%r2, %alo, %bhi, 0;
	mad.lo.cc.u32 	%r1, %ahi, %blo, %r1;
	madc.hi.cc.u32 	%r2, %ahi, %blo, %r2;
	madc.hi.u32 	%r3, %ahi, %bhi, 0;
	mad.lo.cc.u32 	%r2, %ahi, %bhi, %r2;
	addc.u32 	%r3, %r3, 0;
	mov.b64 	%rd52, {%r0,%r1};
	mov.b64 	%rd53, {%r2,%r3};
	}
	setp.gt.s64 	%p9, %rd53, 0;
	{
	.reg .u32 %r0, %r1, %r2, %r3, %a0, %a1, %a2, %a3, %b0, %b1, %b2, %b3;
	mov.b64 	{%a0,%a1}, %rd52;
	mov.b64 	{%a2,%a3}, %rd53;
	mov.b64 	{%b0,%b1}, %rd52;
	mov.b64 	{%b2,%b3}, %rd53;
	add.cc.u32 	%r0, %a0, %b0;
	addc.cc.u32 	%r1, %a1, %b1;
	addc.cc.u32 	%r2, %a2, %b2;
	addc.u32 	%r3, %a3, %b3;
	mov.b64 	%rd54, {%r0,%r1};
	mov.b64 	%rd55, {%r2,%r3};
	}
	selp.b64 	%rd56, %rd55, %rd53, %p9;
	selp.s64 	%rd57, -1, 0, %p9;
	sub.s64 	%rd58, %rd57, %rd15;
	cvt.u64.u32 	%rd59, %r17;
	shl.b64 	%rd60, %rd59, 32;
	add.s64 	%rd61, %rd56, 1;
	shr.u64 	%rd62, %rd61, 10;
	add.s64 	%rd63, %rd62, 1;
	shr.u64 	%rd64, %rd63, 1;
	shl.b64 	%rd65, %rd58, 52;
	add.s64 	%rd66, %rd65, %rd64;
	add.s64 	%rd67, %rd66, 4602678819172646912;
	or.b64  	%rd68, %rd67, %rd60;
	mov.b64 	%fd4, %rd68;
$L__BB2_9:
	st.param.f64 	[func_retval0], %fd4;
	st.param.b32 	[func_retval0+8], %r46;
	ret;

}
.func  (.param .b64 func_retval0) __internal_accurate_pow(
	.param .b64 __internal_accurate_pow_param_0,
	.param .b64 __internal_accurate_pow_param_1
)
{
	.reg .pred 	%p<8>;
	.reg .b32 	%r<49>;
	.reg .b32 	%f<3>;
	.reg .b64 	%fd<109>;

	ld.param.f64 	%fd10, [__internal_accurate_pow_param_0];
	ld.param.f64 	%fd11, [__internal_accurate_pow_param_1];
	{
	.reg .b32 %temp; 
	mov.b64 	{%temp, %r46}, %fd10;
	}
	{
	.reg .b32 %temp; 
	mov.b64 	{%r45, %temp}, %fd10;
	}
	shr.u32 	%r47, %r46, 20;
	setp.gt.u32 	%p1, %r46, 1048575;
	@%p1 bra 	$L__BB3_2;
	mul.f64 	%fd12, %fd10, 0d4350000000000000;
	{
	.reg .b32 %temp; 
	mov.b64 	{%temp, %r46}, %fd12;
	}
	{
	.reg .b32 %temp; 
	mov.b64 	{%r45, %temp}, %fd12;
	}
	shr.u32 	%r16, %r46, 20;
	add.s32 	%r47, %r16, -54;
$L__BB3_2:
	add.s32 	%r48, %r47, -1023;
	and.b32  	%r17, %r46, -2146435073;
	or.b32  	%r18, %r17, 1072693248;
	mov.b64 	%fd107, {%r45, %r18};
	setp.lt.u32 	%p2, %r18, 1073127583;
	@%p2 bra 	$L__BB3_4;
	{
	.reg .b32 %temp; 
	mov.b64 	{%r19, %temp}, %fd107;
	}
	{
	.reg .b32 %temp; 
	mov.b64 	{%temp, %r20}, %fd107;
	}
	add.s32 	%r21, %r20, -1048576;
	mov.b64 	%fd107, {%r19, %r21};
	add.s32 	%r48, %r47, -1022;
$L__BB3_4:
	add.f64 	%fd13, %fd107, 0dBFF0000000000000;
	add.f64 	%fd14, %fd107, 0d3FF0000000000000;
	rcp.approx.ftz.f64 	%fd15, %fd14;
	neg.f64 	%fd16, %fd14;
	fma.rn.f64 	%fd17, %fd16, %fd15, 0d3FF0000000000000;
	fma.rn.f64 	%fd18, %fd17, %fd17, %fd17;
	fma.rn.f64 	%fd19, %fd18, %fd15, %fd15;
	mul.f64 	%fd20, %fd13, %fd19;
	fma.rn.f64 	%fd21, %fd13, %fd19, %fd20;
	mul.f64 	%fd22, %fd21, %fd21;
	fma.rn.f64 	%fd23, %fd22, 0d3EB0F5FF7D2CAFE2, 0d3ED0F5D241AD3B5A;
	fma.rn.f64 	%fd24, %fd23, %fd22, 0d3EF3B20A75488A3F;
	fma.rn.f64 	%fd25, %fd24, %fd22, 0d3F1745CDE4FAECD5;
	fma.rn.f64 	%fd26, %fd25, %fd22, 0d3F3C71C7258A578B;
	fma.rn.f64 	%fd27, %fd26, %fd22, 0d3F6249249242B910;
	fma.rn.f64 	%fd28, %fd27, %fd22, 0d3F89999999999DFB;
	sub.f64 	%fd29, %fd13, %fd21;
	add.f64 	%fd30, %fd29, %fd29;
	neg.f64 	%fd31, %fd21;
	fma.rn.f64 	%fd32, %fd31, %fd13, %fd30;
	mul.f64 	%fd33, %fd19, %fd32;
	fma.rn.f64 	%fd34, %fd22, %fd28, 0d3FB5555555555555;
	mov.f64 	%fd35, 0d3FB5555555555555;
	sub.f64 	%fd36, %fd35, %fd34;
	fma.rn.f64 	%fd37, %fd22, %fd28, %fd36;
	add.f64 	%fd38, %fd37, 0dBC46A4CB00B9E7B0;
	add.f64 	%fd39, %fd34, %fd38;
	sub.f64 	%fd40, %fd34, %fd39;
	add.f64 	%fd41, %fd38, %fd40;
	mul.rn.f64 	%fd42, %fd21, %fd21;
	neg.f64 	%fd43, %fd42;
	fma.rn.f64 	%fd44, %fd21, %fd21, %fd43;
	{
	.reg .b32 %temp; 
	mov.b64 	{%r22, %temp}, %fd33;
	}
	{
	.reg .b32 %temp; 
	mov.b64 	{%temp, %r23}, %fd33;
	}
	add.s32 	%r24, %r23, 1048576;
	mov.b64 	%fd45, {%r22, %r24};
	fma.rn.f64 	%fd46, %fd21, %fd45, %fd44;
	mul.rn.f64 	%fd47, %fd42, %fd21;
	neg.f64 	%fd48, %fd47;
	fma.rn.f64 	%fd49, %fd42, %fd21, %fd48;
	fma.rn.f64 	%fd50, %fd42, %fd33, %fd49;
	fma.rn.f64 	%fd51, %fd46, %fd21, %fd50;
	mul.rn.f64 	%fd52, %fd39, %fd47;
	neg.f64 	%fd53, %fd52;
	fma.rn.f64 	%fd54, %fd39, %fd47, %fd53;
	fma.rn.f64 	%fd55, %fd39, %fd51, %fd54;
	fma.rn.f64 	%fd56, %fd41, %fd47, %fd55;
	add.f64 	%fd57, %fd52, %fd56;
	sub.f64 	%fd58, %fd52, %fd57;
	add.f64 	%fd59, %fd56, %fd58;
	add.f64 	%fd60, %fd21, %fd57;
	sub.f64 	%fd61, %fd21, %fd60;
	add.f64 	%fd62, %fd57, %fd61;
	add.f64 	%fd63, %fd59, %fd62;
	add.f64 	%fd64, %fd33, %fd63;
	add.f64 	%fd65, %fd60, %fd64;
	sub.f64 	%fd66, %fd60, %fd65;
	add.f64 	%fd67, %fd64, %fd66;
	xor.b32  	%r25, %r48, -2147483648;
	mov.b32 	%r26, 1127219200;
	mov.b64 	%fd68, {%r25, %r26};
	mov.b32 	%r27, -2147483648;
	mov.b64 	%fd69, {%r27, %r26};
	sub.f64 	%fd70, %fd68, %fd69;
	fma.rn.f64 	%fd71, %fd70, 0d3FE62E42FEFA39EF, %fd65;
	fma.rn.f64 	%fd72, %fd70, 0dBFE62E42FEFA39EF, %fd71;
	sub.f64 	%fd73, %fd72, %fd65;
	sub.f64 	%fd74, %fd67, %fd73;
	fma.rn.f64 	%fd75, %fd70, 0d3C7ABC9E3B39803F, %fd74;
	add.f64 	%fd76, %fd71, %fd75;
	sub.f64 	%fd77, %fd71, %fd76;
	add.f64 	%fd78, %fd75, %fd77;
	{
	.reg .b32 %temp; 
	mov.b64 	{%temp, %r28}, %fd11;
	}
	{
	.reg .b32 %temp; 
	mov.b64 	{%r29, %temp}, %fd11;
	}
	shl.b32 	%r30, %r28, 1;
	setp.gt.u32 	%p3, %r30, -33554433;
	and.b32  	%r31, %r28, -15728641;
	selp.b32 	%r32, %r31, %r28, %p3;
	mov.b64 	%fd79, {%r29, %r32};
	mul.rn.f64 	%fd80, %fd76, %fd79;
	neg.f64 	%fd81, %fd80;
	fma.rn.f64 	%fd82, %fd76, %fd79, %fd81;
	fma.rn.f64 	%fd83, %fd78, %fd79, %fd82;
	add.f64 	%fd4, %fd80, %fd83;
	sub.f64 	%fd84, %fd80, %fd4;
	add.f64 	%fd5, %fd83, %fd84;
	fma.rn.f64 	%fd85, %fd4, 0d3FF71547652B82FE, 0d4338000000000000;
	{
	.reg .b32 %temp; 
	mov.b64 	{%r13, %temp}, %fd85;
	}
	mov.f64 	%fd86, 0dC338000000000000;
	add.rn.f64 	%fd87, %fd85, %fd86;
	fma.rn.f64 	%fd88, %fd87, 0dBFE62E42FEFA39EF, %fd4;
	fma.rn.f64 	%fd89, %fd87, 0dBC7ABC9E3B39803F, %fd88;
	fma.rn.f64 	%fd90, %fd89, 0d3E5ADE1569CE2BDF, 0d3E928AF3FCA213EA;
	fma.rn.f64 	%fd91, %fd90, %fd89, 0d3EC71DEE62401315;
	fma.rn.f64 	%fd92, %fd91, %fd89, 0d3EFA01997C89EB71;
	fma.rn.f64 	%fd93, %fd92, %fd89, 0d3F2A01A014761F65;
	fma.rn.f64 	%fd94, %fd93, %fd89, 0d3F56C16C1852B7AF;
	fma.rn.f64 	%fd95, %fd94, %fd89, 0d3F81111111122322;
	fma.rn.f64 	%fd96, %fd95, %fd89, 0d3FA55555555502A1;
	fma.rn.f64 	%fd97, %fd96, %fd89, 0d3FC5555555555511;
	fma.rn.f64 	%fd98, %fd97, %fd89, 0d3FE000000000000B;
	fma.rn.f64 	%fd99, %fd98, %fd89, 0d3FF0000000000000;
	fma.rn.f64 	%fd100, %fd99, %fd89, 0d3FF0000000000000;
	{
	.reg .b32 %temp; 
	mov.b64 	{%r14, %temp}, %fd100;
	}
	{
	.reg .b32 %temp; 
	mov.b64 	{%temp, %r15}, %fd100;
	}
	shl.b32 	%r33, %r13, 20;
	add.s32 	%r34, %r33, %r15;
	mov.b64 	%fd108, {%r14, %r34};
	{
	.reg .b32 %temp; 
	mov.b64 	{%temp, %r35}, %fd4;
	}
	mov.b32 	%f2, %r35;
	abs.f32 	%f1, %f2;
	setp.lt.f32 	%p4, %f1, 0f4086232B;
	@%p4 bra 	$L__BB3_7;
	setp.lt.f64 	%p5, %fd4, 0d0000000000000000;
	add.f64 	%fd101, %fd4, 0d7FF0000000000000;
	selp.f64 	%fd108, 0d0000000000000000, %fd101, %p5;
	setp.geu.f32 	%p6, %f1, 0f40874800;
	@%p6 bra 	$L__BB3_7;
	shr.u32 	%r36, %r13, 31;
	add.s32 	%r37, %r13, %r36;
	shr.s32 	%r38, %r37, 1;
	shl.b32 	%r39, %r38, 20;
	add.s32 	%r40, %r15, %r39;
	mov.b64 	%fd102, {%r14, %r40};
	sub.s32 	%r41, %r13, %r38;
	shl.b32 	%r42, %r41, 20;
	add.s32 	%r43, %r42, 1072693248;
	mov.b32 	%r44, 0;
	mov.b64 	%fd103, {%r44, %r43};
	mul.f64 	%fd108, %fd103, %fd102;
$L__BB3_7:
	abs.f64 	%fd104, %fd108;
	setp.eq.f64 	%p7, %fd104, 0d7FF0000000000000;
	fma.rn.f64 	%fd105, %fd108, %fd5, %fd108;
	selp.f64 	%fd106, %fd108, %fd105, %p7;
	st.param.f64 	[func_retval0], %fd106;
	ret;

}


// ===== COMPILED SASS (sm_100) =====

	.target	sm_100

	.elftype	@"ET_EXEC"


//--------------------- .note.nv.tkinfo           --------------------------
	.section	.note.nv.tkinfo,"",@"SHT_NOTE"
	.sectionflags	@"SHF_NOTE_NV_TKINFO"
	.tkinfo
        /*0018*/ 	.word	0x00000002
        /*0030*/ 	.string	""
        /*0030*/ 	.string	"ptxas"
        /*0030*/ 	.string	"Cuda compilation tools, release 13.0, V13.0.88"
        /*0030*/ 	.string	"Build cuda_13.0.r13.0/compiler.36424714_0"
        /*0030*/ 	.string	"-arch sm_100 -m 64 "



//--------------------- .note.nv.cuinfo           --------------------------
	.section	.note.nv.cuinfo,"",@"SHT_NOTE"
	.sectionflags	@"SHF_NOTE_NV_CUINFO"
        /*0018*/ 	.short	0x0002
        /*001a*/ 	.short	0x0064
        /*001c*/ 	.short	0x0082
	.zero		2


//--------------------- .nv.info                  --------------------------
	.section	.nv.info,"",@"SHT_CUDA_INFO"
	.align	4


	//----- nvinfo : EIATTR_REGCOUNT
	.align		4
        /*0000*/ 	.byte	0x04, 0x2f
        /*0002*/ 	.short	(.L_3 - .L_2)
	.align		4
.L_2:
        /*0004*/ 	.word	index@(_Z4GetCPdS_S_S_S_S_S_S_S_S_S_S_S_S_)
        /*0008*/ 	.word	0x0000002e


	//----- nvinfo : EIATTR_FRAME_SIZE
	.align		4
.L_3:
        /*000c*/ 	.byte	0x04, 0x11
        /*000e*/ 	.short	(.L_5 - .L_4)
	.align		4
.L_4:
        /*0010*/ 	.word	index@($__internal_3_$__cuda_sm20_dsqrt_rn_f64_mediumpath_v1)
        /*0014*/ 	.word	0x00000000


	//----- nvinfo : EIATTR_FRAME_SIZE
	.align		4
.L_5:
        /*0018*/ 	.byte	0x04, 0x11
        /*001a*/ 	.short	(.L_7 - .L_6)
	.align		4
.L_6:
        /*001c*/ 	.word	index@($__internal_2_$__cuda_sm20_div_rn_f64_full)
        /*0020*/ 	.word	0x00000000


	//----- nvinfo : EIATTR_FRAME_SIZE
	.align		4
.L_7:
        /*0024*/ 	.byte	0x04, 0x11
        /*0026*/ 	.short	(.L_9 - .L_8)
	.align		4
.L_8:
        /*0028*/ 	.word	index@(_Z4GetCPdS_S_S_S_S_S_S_S_S_S_S_S_S_)
        /*002c*/ 	.word	0x00000000


	//----- nvinfo : EIATTR_REGCOUNT
	.align		4
.L_9:
        /*0030*/ 	.byte	0x04, 0x2f
        /*0032*/ 	.short	(.L_11 - .L_10)
	.align		4
.L_10:
        /*0034*/ 	.word	index@(_Z9OdeSolverPdS_S_S_S_S_)
        /*0038*/ 	.word	0x000000ec


	//----- nvinfo : EIATTR_FRAME_SIZE
	.align		4
.L_11:
        /*003c*/ 	.byte	0x04, 0x11
        /*003e*/ 	.short	(.L_13 - .L_12)
	.align		4
.L_12:
        /*0040*/ 	.word	index@($_Z9OdeSolverPdS_S_S_S_S_$__internal_trig_reduction_slowpathd)
        /*0044*/ 	.word	0x000001b0


	//----- nvinfo : EIATTR_FRAME_SIZE
	.align		4
.L_13:
        /*0048*/ 	.byte	0x04, 0x11
        /*004a*/ 	.short	(.L_15 - .L_14)
	.align		4
.L_14:
        /*004c*/ 	.word	index@($_Z9OdeSolverPdS_S_S_S_S_$__internal_accurate_pow)
        /*0050*/ 	.word	0x000001b0


	//----- nvinfo : EIATTR_FRAME_SIZE
	.align		4
.L_15:
        /*0054*/ 	.byte	0x04, 0x11
        /*0056*/ 	.short	(.L_17 - .L_16)
	.align		4
.L_16:
        /*0058*/ 	.word	index@($__internal_1_$__cuda_sm20_div_rn_f64_full)
        /*005c*/ 	.word	0x000001b0


	//----- nvinfo : EIATTR_FRAME_SIZE
	.align		4
.L_17:
        /*0060*/ 	.byte	0x04, 0x11
        /*0062*/ 	.short	(.L_19 - .L_18)
	.align		4
.L_18:
        /*0064*/ 	.word	index@($__internal_0_$__cuda_sm20_dblrcp_rn_slowpath_v3)
        /*0068*/ 	.word	0x000001b0


	//----- nvinfo : EIATTR_FRAME_SIZE
	.align		4
.L_19:
        /*006c*/ 	.byte	0x04, 0x11
        /*006e*/ 	.short	(.L_21 - .L_20)
	.align		4
.L_20:
        /*0070*/ 	.word	index@(_Z9OdeSolverPdS_S_S_S_S_)
        /*0074*/ 	.word	0x000001b0


	//----- nvinfo : EIATTR_MIN_STACK_SIZE
	.align		4
.L_21:
        /*0078*/ 	.byte	0x04, 0x12
        /*007a*/ 	.short	(.L_23 - .L_22)
	.align		4
.L_22:
        /*007c*/ 	.word	index@(_Z9OdeSolverPdS_S_S_S_S_)
        /*0080*/ 	.word	0x000001b0


	//----- nvinfo : EIATTR_MIN_STACK_SIZE
	.align		4
.L_23:
        /*0084*/ 	.byte	0x04, 0x12
        /*0086*/ 	.short	(.L_25 - .L_24)
	.align		4
.L_24:
        /*0088*/ 	.word	index@(_Z4GetCPdS_S_S_S_S_S_S_S_S_S_S_S_S_)
        /*008c*/ 	.word	0x00000000
.L_25:


//--------------------- .nv.compat                --------------------------
	.section	.nv.compat,"",@"SHT_CUDA_COMPAT_INFO"
	.align	4
        /*0000*/ 	.byte	0x02, 0x09, 0x00, 0x00, 0x02, 0x02, 0x01, 0x00, 0x02, 0x05, 0x05, 0x00, 0x03, 0x07, 0x01, 0x01
        /*0010*/ 	.byte	0x02, 0x03, 0x00, 0x00, 0x02, 0x06, 0x01, 0x00, 0x04, 0x0b, 0x08, 0x00, 0x01, 0x00, 0x00, 0x00
        /*0020*/ 	.byte	0x00, 0x00, 0x00, 0x00


//--------------------- .nv.info._Z9OdeSolverPdS_S_S_S_S_ --------------------------
	.section	.nv.info._Z9OdeSolverPdS_S_S_S_S_,"",@"SHT_CUDA_INFO"
	.sectionflags	@""
	.align	4


	//----- nvinfo : EIATTR_CUDA_API_VERSION
	.align		4
        /*0000*/ 	.byte	0x04, 0x37
        /*0002*/ 	.short	(.L_27 - .L_26)
.L_26:
        /*0004*/ 	.word	0x00000082


	//----- nvinfo : EIATTR_KPARAM_INFO
	.align		4
.L_27:
        /*0008*/ 	.byte	0x04, 0x17
        /*000a*/ 	.short	(.L_29 - .L_28)
.L_28:
        /*000c*/ 	.word	0x00000000
        /*0010*/ 	.short	0x0005
        /*0012*/ 	.short	0x0028
        /*0014*/ 	.byte	0x00, 0xf5, 0x21, 0x00


	//----- nvinfo : EIATTR_KPARAM_INFO
	.align		4
.L_29:
        /*0018*/ 	.byte	0x04, 0x17
        /*001a*/ 	.short	(.L_31 - .L_30)
.L_30:
        /*001c*/ 	.word	0x00000000
        /*0020*/ 	.short	0x0004
        /*0022*/ 	.short	0x0020
        /*0024*/ 	.byte	0x00, 0xf5, 0x21, 0x00


	//----- nvinfo : EIATTR_KPARAM_INFO
	.align		4
.L_31:
        /*0028*/ 	.byte	0x04, 0x17
        /*002a*/ 	.short	(.L_33 - .L_32)
.L_32:
        /*002c*/ 	.word	0x00000000
        /*0030*/ 	.short	0x0003
        /*0032*/ 	.short	0x0018
        /*0034*/ 	.byte	0x00, 0xf5, 0x21, 0x00


	//----- nvinfo : EIATTR_KPARAM_INFO
	.align		4
.L_33:
        /*0038*/ 	.byte	0x04, 0x17
        /*003a*/ 	.short	(.L_35 - .L_34)
.L_34:
        /*003c*/ 	.word	0x00000000
        /*0040*/ 	.short	0x0002
        /*0042*/ 	.short	0x0010
        /*0044*/ 	.byte	0x00, 0xf5, 0x21, 0x00


	//----- nvinfo : EIATTR_KPARAM_INFO
	.align		4
.L_35:
        /*0048*/ 	.byte	0x04, 0x17
        /*004a*/ 	.short	(.L_37 - .L_36)
.L_36:
        /*004c*/ 	.word	0x00000000
        /*0050*/ 	.short	0x0001
        /*0052*/ 	.short	0x0008
        /*0054*/ 	.byte	0x00, 0xf5, 0x21, 0x00


	//----- nvinfo : EIATTR_KPARAM_INFO
	.align		4
.L_37:
        /*0058*/ 	.byte	0x04, 0x17
        /*005a*/ 	.short	(.L_39 - .L_38)
.L_38:
        /*005c*/ 	.word	0x00000000
        /*0060*/ 	.short	0x0000
        /*0062*/ 	.short	0x0000
        /*0064*/ 	.byte	0x00, 0xf5, 0x21, 0x00


	//----- nvinfo : EIATTR_SPARSE_MMA_MASK
	.align		4
.L_39:
        /*0068*/ 	.byte	0x03, 0x50
        /*006a*/ 	.short	0x0000


	//----- nvinfo : EIATTR_MAXREG_COUNT
	.align		4
        /*006c*/ 	.byte	0x03, 0x1b
        /*006e*/ 	.short	0x00ff


	//----- nvinfo : EIATTR_NUM_BARRIERS
	.align		4
        /*0070*/ 	.byte	0x02, 0x4c
        /*0072*/ 	.byte	0x01
	.zero		1


	//----- nvinfo : EIATTR_MERCURY_ISA_VERSION
	.align		4
        /*0074*/ 	.byte	0x03, 0x5f
        /*0076*/ 	.short	0x0101


	//----- nvinfo : EIATTR_VRC_CTA_INIT_COUNT
	.align		4
        /*0078*/ 	.byte	0x02, 0x4a
	.zero		1
	.zero		1


	//----- nvinfo : EIATTR_EXIT_INSTR_OFFSETS
	.align		4
        /*007c*/ 	.byte	0x04, 0x1c
        /*007e*/ 	.short	(.L_41 - .L_40)


	//   ....[0]....
.L_40:
        /*0080*/ 	.word	0x0001d1d0


	//   ....[1]....
        /*0084*/ 	.word	0x0001da60


	//----- nvinfo : EIATTR_CRS_STACK_SIZE
	.align		4
.L_41:
        /*0088*/ 	.byte	0x04, 0x1e
        /*008a*/ 	.short	(.L_43 - .L_42)
.L_42:
        /*008c*/ 	.word	0x00000000


	//----- nvinfo : EIATTR_CBANK_PARAM_SIZE
	.align		4
.L_43:
        /*0090*/ 	.byte	0x03, 0x19
        /*0092*/ 	.short	0x0030


	//----- nvinfo : EIATTR_PARAM_CBANK
	.align		4
        /*0094*/ 	.byte	0x04, 0x0a
        /*0096*/ 	.short	(.L_45 - .L_44)
	.align		4
.L_44:
        /*0098*/ 	.word	index@(.nv.constant0._Z9OdeSolverPdS_S_S_S_S_)
        /*009c*/ 	.short	0x0380
        /*009e*/ 	.short	0x0030


	//----- nvinfo : EIATTR_SW_WAR
	.align		4
.L_45:
        /*00a0*/ 	.byte	0x04, 0x36
        /*00a2*/ 	.short	(.L_47 - .L_46)
.L_46:
        /*00a4*/ 	.word	0x00000008
.L_47:


//--------------------- .nv.info._Z4GetCPdS_S_S_S_S_S_S_S_S_S_S_S_S_ --------------------------
	.section	.nv.info._Z4GetCPdS_S_S_S_S_S_S_S_S_S_S_S_S_,"",@"SHT_CUDA_INFO"
	.sectionflags	@""
	.align	4


	//----- nvinfo : EIATTR_CUDA_API_VERSION
	.align		4
        /*0000*/ 	.byte	0x04, 0x37
        /*0002*/ 	.short	(.L_49 - .L_48)
.L_48:
        /*0004*/ 	.word	0x00000082


	//----- nvinfo : EIATTR_KPARAM_INFO
	.align		4
.L_49:
        /*0008*/ 	.byte	0x04, 0x17
        /*000a*/ 	.short	(.L_51 - .L_50)
.L_50:
        /*000c*/ 	.word	0x00000000
        /*0010*/ 	.short	0x000d
        /*0012*/ 	.short	0x0068
        /*0014*/ 	.byte	0x00, 0xf5, 0x21, 0x00


	//----- nvinfo : EIATTR_KPARAM_INFO
	.align		4
.L_51:
        /*0018*/ 	.byte	0x04, 0x17
        /*001a*/ 	.short	(.L_53 - .L_52)
.L_52:
        /*001c*/ 	.word	0x00000000
        /*0020*/ 	.short	0x000c
        /*0022*/ 	.short	0x0060
        /*0024*/ 	.byte	0x00, 0xf5, 0x21, 0x00


	//----- nvinfo : EIATTR_KPARAM_INFO
	.align		4
.L_53:
        /*0028*/ 	.byte	0x04, 0x17
        /*002a*/ 	.short	(.L_55 - .L_54)
.L_54:
        /*002c*/ 	.word	0x00000000
        /*0030*/ 	.short	0x000b
        /*0032*/ 	.short	0x0058
        /*0034*/ 	.byte	0x00, 0xf5, 0x21, 0x00


	//----- nvinfo : EIATTR_KPARAM_INFO
	.align		4
.L_55:
        /*0038*/ 	.byte	0x04, 0x17
        /*003a*/ 	.short	(.L_57 - .L_56)
.L_56:
        /*003c*/ 	.word	0x00000000
        /*0040*/ 	.short	0x000a
        /*0042*/ 	.short	0x0050
        /*0044*/ 	.byte	0x00, 0xf5, 0x21, 0x00


	//----- nvinfo : EIATTR_KPARAM_INFO
	.align		4
.L_57:
        /*0048*/ 	.byte	0x04, 0x17
        /*004a*/ 	.short	(.L_59 - .L_58)
.L_58:
        /*004c*/ 	.word	0x00000000
        /*0050*/ 	.short	0x0009
        /*0052*/ 	.short	0x0048
        /*0054*/ 	.byte	0x00, 0xf5, 0x21, 0x00


	//----- nvinfo : EIATTR_KPARAM_INFO
	.align		4
.L_59:
        /*0058*/ 	.byte	0x04, 0x17
        /*005a*/ 	.short	(.L_61 - .L_60)
.L_60:
        /*005c*/ 	.word	0x00000000
        /*0060*/ 	.short	0x0008
        /*0062*/ 	.short	0x0040
        /*0064*/ 	.byte	0x00, 0xf5, 0x21, 0x00


	//----- nvinfo : EIATTR_KPARAM_INFO
	.align		4
.L_61:
        /*0068*/ 	.byte	0x04, 0x17
        /*006a*/ 	.short	(.L_63 - .L_62)
.L_62:
        /*006c*/ 	.word	0x00000000
        /*0070*/ 	.short	0x0007
        /*0072*/ 	.short	0x0038
        /*0074*/ 	.byte	0x00, 0xf5, 0x21, 0x00


	//----- nvinfo : EIATTR_KPARAM_INFO
	.align		4
.L_63:
        /*0078*/ 	.byte	0x04, 0x17
        /*007a*/ 	.short	(.L_65 - .L_64)
.L_64:
        /*007c*/ 	.word	0x00000000
        /*0080*/ 	.short	0x0006
        /*0082*/ 	.short	0x0030
        /*0084*/ 	.byte	0x00, 0xf5, 0x21, 0x00


	//----- nvinfo : EIATTR_KPARAM_INFO
	.align		4
.L_65:
        /*0088*/ 	.byte	0x04, 0x17
        /*008a*/ 	.short	(.L_67 - .L_66)
.L_66:
        /*008c*/ 	.word	0x00000000
        /*0090*/ 	.short	0x0005
        /*0092*/ 	.short	0x0028
        /*0094*/ 	.byte	0x00, 0xf5, 0x21, 0x00


	//----- nvinfo : EIATTR_KPARAM_INFO
	.align		4
.L_67:
        /*0098*/ 	.byte	0x04, 0x17
        /*009a*/ 	.short	(.L_69 - .L_68)
.L_68:
        /*009c*/ 	.word	0x00000000
        /*00a0*/ 	.short	0x0004
        /*00a2*/ 	.short	0x0020
        /*00a4*/ 	.byte	0x00, 0xf5, 0x21, 0x00


	//----- nvinfo : EIATTR_KPARAM_INFO
	.align		4
.L_69:
        /*00a8*/ 	.byte	0x04, 0x17
        /*00aa*/ 	.short	(.L_71 - .L_70)
.L_70:
        /*00ac*/ 	.word	0x00000000
        /*00b0*/ 	.short	0x0003
        /*00b2*/ 	.short	0x0018
        /*00b4*/ 	.byte	0x00, 0xf5, 0x21, 0x00


	//----- nvinfo : EIATTR_KPARAM_INFO
	.align		4
.L_71:
        /*00b8*/ 	.byte	0x04, 0x17
        /*00ba*/ 	.short	(.L_73 - .L_72)
.L_72:
        /*00bc*/ 	.word	0x00000000
        /*00c0*/ 	.short	0x0002
        /*00c2*/ 	.short	0x0010
        /*00c4*/ 	.byte	0x00, 0xf5, 0x21, 0x00


	//----- nvinfo : EIATTR_KPARAM_INFO
	.align		4
.L_73:
        /*00c8*/ 	.byte	0x04, 0x17
        /*00ca*/ 	.short	(.L_75 - .L_74)
.L_74:
        /*00cc*/ 	.word	0x00000000
        /*00d0*/ 	.short	0x0001
        /*00d2*/ 	.short	0x0008
        /*00d4*/ 	.byte	0x00, 0xf5, 0x21, 0x00


	//----- nvinfo : EIATTR_KPARAM_INFO
	.align		4
.L_75:
        /*00d8*/ 	.byte	0x04, 0x17
        /*00da*/ 	.short	(.L_77 - .L_76)
.L_76:
        /*00dc*/ 	.word	0x00000000
        /*00e0*/ 	.short	0x0000
        /*00e2*/ 	.short	0x0000
        /*00e4*/ 	.byte	0x00, 0xf5, 0x21, 0x00


	//----- nvinfo : EIATTR_SPARSE_MMA_MASK
	.align		4
.L_77:
        /*00e8*/ 	.byte	0x03, 0x50
        /*00ea*/ 	.short	0x0000


	//----- nvinfo : EIATTR_MAXREG_COUNT
	.align		4
        /*00ec*/ 	.byte	0x03, 0x1b
        /*00ee*/ 	.short	0x00ff


	//----- nvinfo : EIATTR_MERCURY_ISA_VERSION
	.align		4
        /*00f0*/ 	.byte	0x03, 0x5f
        /*00f2*/ 	.short	0x0101


	//----- nvinfo : EIATTR_VRC_CTA_INIT_COUNT
	.align		4
        /*00f4*/ 	.byte	0x02, 0x4a
	.zero		1
	.zero		1


	//----- nvinfo : EIATTR_EXIT_INSTR_OFFSETS
	.align		4
        /*00f8*/ 	.byte	0x04, 0x1c
        /*00fa*/ 	.short	(.L_79 - .L_78)


	//   ....[0]....
.L_78:
        /*00fc*/ 	.word	0x00002920


	//   ....[1]....
        /*0100*/ 	.word	0x00002940


	//----- nvinfo : EIATTR_CRS_STACK_SIZE
	.align		4
.L_79:
        /*0104*/ 	.byte	0x04, 0x1e
        /*0106*/ 	.short	(.L_81 - .L_80)
.L_80:
        /*0108*/ 	.word	0x00000000


	//----- nvinfo : EIATTR_CBANK_PARAM_SIZE
	.align		4
.L_81:
        /*010c*/ 	.byte	0x03, 0x19
        /*010e*/ 	.short	0x0070


	//----- nvinfo : EIATTR_PARAM_CBANK
	.align		4
        /*0110*/ 	.byte	0x04, 0x0a
        /*0112*/ 	.short	(.L_83 - .L_82)
	.align		4
.L_82:
        /*0114*/ 	.word	index@(.nv.constant0._Z4GetCPdS_S_S_S_S_S_S_S_S_S_S_S_S_)
        /*0118*/ 	.short	0x0380
        /*011a*/ 	.short	0x0070


	//----- nvinfo : EIATTR_SW_WAR
	.align		4
.L_83:
        /*011c*/ 	.byte	0x04, 0x36
        /*011e*/ 	.short	(.L_85 - .L_84)
.L_84:
        /*0120*/ 	.word	0x00000008
.L_85:


//--------------------- .nv.callgraph             --------------------------
	.section	.nv.callgraph,"",@"SHT_CUDA_CALLGRAPH"
	.align	4
	.sectionentsize	8
	.align		4
        /*0000*/ 	.word	0x00000000
	.align		4
        /*0004*/ 	.word	0xffffffff
	.align		4
        /*0008*/ 	.word	0x00000000
	.align		4
        /*000c*/ 	.word	0xfffffffe
	.align		4
        /*0010*/ 	.word	0x00000000
	.align		4
        /*0014*/ 	.word	0xfffffffd
	.align		4
        /*0018*/ 	.word	0x00000000
	.align		4
        /*001c*/ 	.word	0xfffffffc


//--------------------- .nv.constant4             --------------------------
	.section	.nv.constant4,"a",@progbits
	.align	8
	.align		8
.nv.constant4:
        /*0000*/ 	.dword	__cudart_i2opi_d
	.align		8
        /*0008*/ 	.dword	__cudart_sin_cos_coeffs


//--------------------- .text._Z9OdeSolverPdS_S_S_S_S_ --------------------------
	.section	.text._Z9OdeSolverPdS_S_S_S_S_,"ax",@progbits
	.align	128
        .global         _Z9OdeSolverPdS_S_S_S_S_
        .type           _Z9OdeSolverPdS_S_S_S_S_,@function
        .size           _Z9OdeSolverPdS_S_S_S_S_,(.L_x_472 - _Z9OdeSolverPdS_S_S_S_S_)
        .other          _Z9OdeSolverPdS_S_S_S_S_,@"STO_CUDA_ENTRY STV_DEFAULT"
_Z9OdeSolverPdS_S_S_S_S_:
.text._Z9OdeSolverPdS_S_S_S_S_:
[----:B------:R-:W0:Y:S01]  /*0000*/  LDC R1, c[0x0][0x37c] ;  /* 0x0000df00ff017b82 */ /* 0x000e220000000800 */
[----:B------:R-:W1:Y:S07]  /*0010*/  S2R R15, SR_TID.X ;  /* 0x00000000000f7919 */ /* 0x000e6e0000002100 */
[----:B------:R-:W1:Y:S01]  /*0020*/  S2UR UR4, SR_CTAID.X ;  /* 0x00000000000479c3 */ /* 0x000e620000002500 */
[----:B------:R-:W2:Y:S01]  /*0030*/  LDCU.64 UR6, c[0x0][0x358] ;  /* 0x00006b00ff0677ac */ /* 0x000ea20008000a00 */
[----:B0-----:R-:W-:-:S06]  /*0040*/  VIADD R1, R1, 0xfffffe50 ;  /* 0xfffffe5001017836 */ /* 0x001fcc0000000000 */
[----:B------:R-:W1:Y:S01]  /*0050*/  LDC R14, c[0x0][0x360] ;  /* 0x0000d800ff0e7b82 */ /* 0x000e620000000800 */
[----:B------:R-:W0:Y:S07]  /*0060*/  LDCU.64 UR8, c[0x4][0x8] ;  /* 0x01000100ff0877ac */ /* 0x000e2e0008000a00 */
[----:B------:R-:W3:Y:S01]  /*0070*/  LDC.64 R178, c[0x0][0x388] ;  /* 0x0000e200ffb27b82 */ /* 0x000ee20000000a00 */
[----:B-1----:R-:W-:-:S04]  /*0080*/  IMAD R14, R14, UR4, R15 ;  /* 0x000000040e0e7c24 */ /* 0x002fc8000f8e020f */
[----:B---3--:R-:W-:-:S06]  /*0090*/  IMAD.WIDE R178, R14, 0x8, R178 ;  /* 0x000000080eb27825 */ /* 0x008fcc00078e02b2 */
[----:B--2---:R-:W5:Y:S01]  /*00a0*/  LDG.E.64 R178, desc[UR6][R178.64] ;  /* 0x00000006b2b27981 */ /* 0x004f62000c1e1b00 */
[----:B------:R-:W-:Y:S01]  /*00b0*/  CS2R R16, SRZ ;  /* 0x0000000000107805 */ /* 0x000fe2000001ff00 */
[----:B------:R-:W-:Y:S02]  /*00c0*/  IMAD.MOV.U32 R18, RZ, RZ, -0x771ecdff ;  /* 0x88e13201ff127424 */ /* 0x000fe400078e00ff */
[----:B------:R-:W-:Y:S02]  /*00d0*/  IMAD.MOV.U32 R19, RZ, RZ, 0x3ec94ccf ;  /* 0x3ec94ccfff137424 */ /* 0x000fe400078e00ff */
[----:B0-----:R-:W-:-:S07]  /*00e0*/  IMAD R12, R14, 0x8, R1 ;  /* 0x000000080e0c7824 */ /* 0x001fce00078e0201 */
.L_x_348:
[----:B-----5:R-:W0:Y:S01]  /*00f0*/  MUFU.RCP64H R3, R179 ;  /* 0x000000b300037308 */ /* 0x020e220000001800 */
[----:B------:R-:W-:Y:S01]  /*0100*/  VIADD R2, R179, 0x300402 ;  /* 0x00300402b3027836 */ /* 0x000fe20000000000 */
[----:B------:R-:W-:Y:S04]  /*0110*/  BSSY.RECONVERGENT B1, `(.L_x_0) ;  /* 0x0000010000017945 */ /* 0x000fe80003800200 */
[----:B------:R-:W-:Y:S01]  /*0120*/  FSETP.GEU.AND P0, PT, |R2|, 5.8789094863358348022e-39, PT ;  /* 0x004004020200780b */ /* 0x000fe20003f0e200 */
[----:B0-----:R-:W-:-:S08]  /*0130*/  DFMA R4, R2, -R178, 1 ;  /* 0x3ff000000204742b */ /* 0x001fd000000008b2 */
[----:B------:R-:W-:-:S08]  /*0140*/  DFMA R4, R4, R4, R4 ;  /* 0x000000040404722b */ /* 0x000fd00000000004 */
[----:B------:R-:W-:-:S08]  /*0150*/  DFMA R4, R2, R4, R2 ;  /* 0x000000040204722b */ /* 0x000fd00000000002 */
[----:B------:R-:W-:-:S08]  /*0160*/  DFMA R24, R4, -R178, 1 ;  /* 0x3ff000000418742b */ /* 0x000fd000000008b2 */
[----:B------:R-:W-:Y:S01]  /*0170*/  DFMA R24, R4, R24, R4 ;  /* 0x000000180418722b */ /* 0x000fe20000000004 */
[----:B------:R-:W-:Y:S10]  /*0180*/  @P0 BRA `(.L_x_1) ;  /* 0x0000000000200947 */ /* 0x000ff40003800000 */
[----:B------:R-:W-:Y:S01]  /*0190*/  LOP3.LUT R2, R179, 0x7fffffff, RZ, 0xc0, !PT ;  /* 0x7fffffffb3027812 */ /* 0x000fe200078ec0ff */
[----:B------:R-:W-:Y:S01]  /*01a0*/  IMAD.MOV.U32 R4, RZ, RZ, R178 ;  /* 0x000000ffff047224 */ /* 0x000fe200078e00b2 */
[----:B------:R-:W-:Y:S01]  /*01b0*/  MOV R0, 0x1f0 ;  /* 0x000001f000007802 */ /* 0x000fe20000000f00 */
[----:B------:R-:W-:Y:S02]  /*01c0*/  IMAD.MOV.U32 R3, RZ, RZ, R179 ;  /* 0x000000ffff037224 */ /* 0x000fe400078e00b3 */
[----:B------:R-:W-:-:S07]  /*01d0*/  VIADD R2, R2, 0xfff00000 ;  /* 0xfff0000002027836 */ /* 0x000fce0000000000 */
[----:B------:R-:W-:Y:S05]  /*01e0*/  CALL.REL.NOINC `($__internal_0_$__cuda_sm20_dblrcp_rn_slowpath_v3) ;  /* 0x000001d800207944 */ /* 0x000fea0003c00000 */
[----:B------:R-:W-:Y:S02]  /*01f0*/  IMAD.MOV.U32 R24, RZ, RZ, R2 ;  /* 0x000000ffff187224 */ /* 0x000fe400078e0002 */
[----:B------:R-:W-:-:S07]  /*0200*/  IMAD.MOV.U32 R25, RZ, RZ, R3 ;  /* 0x000000ffff197224 */ /* 0x000fce00078e0003 */
.L_x_1:
[----:B------:R-:W-:Y:S05]  /*0210*/  BSYNC.RECONVERGENT B1 ;  /* 0x0000000000017941 */ /* 0x000fea0003800200 */
.L_x_0:
[----:B------:R-:W0:Y:S08]  /*0220*/  LDC.64 R68, c[0x0][0x390] ;  /* 0x0000e400ff447b82 */ /* 0x000e300000000a00 */
[----:B------:R-:W1:Y:S08]  /*0230*/  LDC.64 R26, c[0x0][0x380] ;  /* 0x0000e000ff1a7b82 */ /* 0x000e700000000a00 */
[----:B------:R-:W2:Y:S01]  /*0240*/  LDC.64 R58, c[0x0][0x388] ;  /* 0x0000e200ff3a7b82 */ /* 0x000ea20000000a00 */
[----:B0-----:R-:W-:-:S05]  /*0250*/  IMAD.WIDE R68, R14, 0x8, R68 ;  /* 0x000000080e447825 */ /* 0x001fca00078e0244 */
[----:B------:R-:W3:Y:S01]  /*0260*/  LDG.E.64 R36, desc[UR6][R68.64+0x140000] ;  /* 0x1400000644247981 */ /* 0x000ee2000c1e1b00 */
[----:B-1----:R-:W-:-:S03]  /*0270*/  IMAD.WIDE R26, R14, 0x8, R26 ;  /* 0x000000080e1a7825 */ /* 0x002fc600078e021a */
[----:B------:R-:W4:Y:S04]  /*0280*/  LDG.E.64 R2, desc[UR6][R68.64+0x160000] ;  /* 0x1600000644027981 */ /* 0x000f28000c1e1b00 */
[----:B------:R-:W5:Y:S01]  /*0290*/  LDG.E.64 R30, desc[UR6][R26.64] ;  /* 0x000000061a1e7981 */ /* 0x000f62000c1e1b00 */
[----:B--2---:R-:W-:-:S03]  /*02a0*/  IMAD.WIDE R58, R14, 0x8, R58 ;  /* 0x000000080e3a7825 */ /* 0x004fc600078e023a */
[----:B------:R-:W5:Y:S04]  /*02b0*/  LDG.E.64 R28, desc[UR6][R68.64+0x180000] ;  /* 0x18000006441c7981 */ /* 0x000f68000c1e1b00 */
[----:B------:R-:W2:Y:S04]  /*02c0*/  LDG.E.64 R34, desc[UR6][R68.64] ;  /* 0x0000000644227981 */ /* 0x000ea8000c1e1b00 */
[----:B------:R-:W2:Y:S04]  /*02d0*/  LDG.E.64 R4, desc[UR6][R68.64+0x20000] ;  /* 0x0200000644047981 */ /* 0x000ea8000c1e1b00 */
[----:B------:R-:W2:Y:S01]  /*02e0*/  LDG.E.64 R22, desc[UR6][R58.64+0x20000] ;  /* 0x020000063a167981 */ /* 0x000ea2000c1e1b00 */
[----:B------:R-:W-:Y:S01]  /*02f0*/  DSETP.NEU.AND P1, PT, R24, RZ, PT ;  /* 0x000000ff1800722a */ /* 0x000fe20003f2d000 */
[----:B------:R-:W-:Y:S01]  /*0300*/  UMOV UR4, 0x54442d18 ;  /* 0x54442d1800047882 */ /* 0x000fe20000000000 */
[----:B------:R-:W-:Y:S01]  /*0310*/  UMOV UR5, 0x401921fb ;  /* 0x401921fb00057882 */ /* 0x000fe20000000000 */
[----:B------:R-:W-:Y:S01]  /*0320*/  BSSY.RECONVERGENT B0, `(.L_x_2) ;  /* 0x0000025000007945 */ /* 0x000fe20003800200 */
[----:B---3--:R-:W-:-:S04]  /*0330*/  SHF.R.U32.HI R0, RZ, 0x14, R37 ;  /* 0x00000014ff007819 */ /* 0x008fc80000011625 */
[----:B------:R-:W-:-:S05]  /*0340*/  LOP3.LUT R0, R0, 0x7ff, RZ, 0xc0, !PT ;  /* 0x000007ff00007812 */ /* 0x000fca00078ec0ff */
[----:B------:R-:W-:-:S05]  /*0350*/  VIADD R7, R0, 0xfffffc0c ;  /* 0xfffffc0c00077836 */ /* 0x000fca0000000000 */
[CC--:B------:R-:W-:Y:S02]  /*0360*/  SHF.L.U32 R0, R36.reuse, R7.reuse, RZ ;  /* 0x0000000724007219 */ /* 0x0c0fe400000006ff */
[----:B------:R-:W-:Y:S02]  /*0370*/  SHF.L.U64.HI R7, R36, R7, R37 ;  /* 0x0000000724077219 */ /* 0x000fe40000010225 */
[----:B------:R-:W-:-:S04]  /*0380*/  ISETP.NE.U32.AND P0, PT, R0, RZ, PT ;  /* 0x000000ff0000720c */ /* 0x000fc80003f05070 */
[----:B------:R-:W-:-:S04]  /*0390*/  ISETP.NE.AND.EX P0, PT, R7, -0x80000000, PT, P0 ;  /* 0x800000000700780c */ /* 0x000fc80003f05300 */
[----:B------:R-:W-:Y:S01]  /*03a0*/  PLOP3.LUT P2, PT, P0, PT, PT, 0x8, 0x80 ;  /* 0x000000000080781c */ /* 0x000fe2000074e170 */
[----:B----4-:R-:W-:Y:S01]  /*03b0*/  DMUL R2, R2, UR4 ;  /* 0x0000000402027c28 */ /* 0x010fe20008000000 */
[----:B------:R-:W-:-:S07]  /*03c0*/  ISETP.GE.OR P3, PT, R37, RZ, P1 ;  /* 0x000000ff2500720c */ /* 0x000fce0000f66670 */
[----:B------:R-:W-:Y:S02]  /*03d0*/  @!P1 DSETP.NEU.AND P2, PT, |R36|, 0.5, !P0 ;  /* 0x3fe000002400942a */ /* 0x000fe4000474d200 */
[C---:B-----5:R-:W-:Y:S02]  /*03e0*/  DFMA R28, R30.reuse, R2, R28 ;  /* 0x000000021e1c722b */ /* 0x060fe4000000001c */
[----:B------:R-:W-:Y:S02]  /*03f0*/  DMUL R30, R30, UR4 ;  /* 0x000000041e1e7c28 */ /* 0x000fe40008000000 */
[----:B------:R-:W-:Y:S01]  /*0400*/  @!P1 SEL R3, R25, RZ, P2 ;  /* 0x000000ff19039207 */ /* 0x000fe20001000000 */
[C---:B--2---:R-:W-:Y:S02]  /*0410*/  DFMA R34, R22.reuse, R4, R34 ;  /* 0x000000041622722b */ /* 0x044fe40000000022 */
[----:B------:R-:W-:Y:S01]  /*0420*/  DMUL R20, R22, R18 ;  /* 0x0000001216147228 */ /* 0x000fe20000000000 */
[----:B------:R-:W-:-:S02]  /*0430*/  @!P3 LOP3.LUT R3, R3, 0x7ff00000, RZ, 0xfc, !PT ;  /* 0x7ff000000303b812 */ /* 0x000fc400078efcff */
[----:B------:R-:W-:Y:S01]  /*0440*/  @!P1 MOV R2, RZ ;  /* 0x000000ff00029202 */ /* 0x000fe20000000f00 */
[----:B------:R-:W-:Y:S07]  /*0450*/  @!P1 BRA `(.L_x_3) ;  /* 0x0000000000449947 */ /* 0x000fee0003800000 */
[----:B------:R-:W-:Y:S01]  /*0460*/  DADD R2, -RZ, |R24| ;  /* 0x00000000ff027229 */ /* 0x000fe20000000518 */
[----:B------:R-:W-:Y:S01]  /*0470*/  BSSY.RECONVERGENT B1, `(.L_x_4) ;  /* 0x0000005000017945 */ /* 0x000fe20003800200 */
[----:B------:R-:W-:Y:S01]  /*0480*/  IMAD.MOV.U32 R4, RZ, RZ, R36 ;  /* 0x000000ffff047224 */ /* 0x000fe200078e0024 */
[----:B------:R-:W-:Y:S01]  /*0490*/  MOV R0, 0x4c0 ;  /* 0x000004c000007802 */ /* 0x000fe20000000f00 */
[----:B------:R-:W-:-:S07]  /*04a0*/  IMAD.MOV.U32 R5, RZ, RZ, R37 ;  /* 0x000000ffff057224 */ /* 0x000fce00078e0025 */
[----:B------:R-:W-:Y:S05]  /*04b0*/  CALL.REL.NOINC `($_Z9OdeSolverPdS_S_S_S_S_$__internal_accurate_pow) ;  /* 0x000001dc00b07944 */ /* 0x000fea0003c00000 */
[----:B------:R-:W-:Y:S05]  /*04c0*/  BSYNC.RECONVERGENT B1 ;  /* 0x0000000000017941 */ /* 0x000fea0003800200 */
.L_x_4:
[----:B------:R-:W0:Y:S01]  /*04d0*/  FRND.F64.TRUNC R4, R36 ;  /* 0x0000002400047313 */ /* 0x000e22000030d800 */
[----:B------:R-:W-:Y:S01]  /*04e0*/  DADD R6, -RZ, -R2 ;  /* 0x00000000ff067229 */ /* 0x000fe20000000902 */
[----:B------:R-:W-:-:S09]  /*04f0*/  ISETP.GE.AND P1, PT, R25, RZ, PT ;  /* 0x000000ff1900720c */ /* 0x000fd20003f26270 */
[-C--:B------:R-:W-:Y:S02]  /*0500*/  FSEL R9, R6, R2.reuse, P2 ;  /* 0x0000000206097208 */ /* 0x080fe40001000000 */
[-C--:B------:R-:W-:Y:S01]  /*0510*/  FSEL R6, R7, R3.reuse, P2 ;  /* 0x0000000307067208 */ /* 0x080fe20001000000 */
[----:B0-----:R-:W-:Y:S01]  /*0520*/  DSETP.NEU.AND P0, PT, R36, R4, PT ;  /* 0x000000042400722a */ /* 0x001fe20003f0d000 */
[----:B------:R-:W-:Y:S02]  /*0530*/  FSEL R2, R9, R2, !P1 ;  /* 0x0000000209027208 */ /* 0x000fe40004800000 */
[----:B------:R-:W-:-:S03]  /*0540*/  FSEL R3, R6, R3, !P1 ;  /* 0x0000000306037208 */ /* 0x000fc60004800000 */
[----:B------:R-:W-:Y:S02]  /*0550*/  @!P1 FSEL R2, R2, RZ, !P0 ;  /* 0x000000ff02029208 */ /* 0x000fe40004000000 */
[----:B------:R-:W-:-:S07]  /*0560*/  @!P1 FSEL R3, R3, -QNAN , !P0 ;  /* 0xfff8000003039808 */ /* 0x000fce0004000000 */
.L_x_3:
[----:B------:R-:W-:Y:S05]  /*0570*/  BSYNC.RECONVERGENT B0 ;  /* 0x0000000000007941 */ /* 0x000fea0003800200 */
.L_x_2:
[----:B------:R-:W-:Y:S01]  /*0580*/  DADD R4, R36, R24 ;  /* 0x0000000024047229 */ /* 0x000fe20000000018 */
[----:B------:R-:W-:Y:S09]  /*0590*/  BSSY.RECONVERGENT B0, `(.L_x_5) ;  /* 0x000001d000007945 */ /* 0x000ff20003800200 */
[----:B------:R-:W-:-:S04]  /*05a0*/  LOP3.LUT R4, R5, 0x7ff00000, RZ, 0xc0, !PT ;  /* 0x7ff0000005047812 */ /* 0x000fc800078ec0ff */
[----:B------:R-:W-:-:S13]  /*05b0*/  ISETP.NE.AND P0, PT, R4, 0x7ff00000, PT ;  /* 0x7ff000000400780c */ /* 0x000fda0003f05270 */
[----:B------:R-:W-:Y:S05]  /*05c0*/  @P0 BRA `(.L_x_6) ;  /* 0x0000000000640947 */ /* 0x000fea0003800000 */
[----:B------:R-:W-:-:S06]  /*05d0*/  DSETP.NAN.AND P0, PT, R36, R36, PT ;  /* 0x000000242400722a */ /* 0x000fcc0003f08000 */
[----:B------:R-:W-:-:S14]  /*05e0*/  DSETP.NUM.AND P0, PT, R24, R24, !P0 ;  /* 0x000000181800722a */ /* 0x000fdc0004707000 */
[----:B------:R-:W-:Y:S01]  /*05f0*/  @!P0 DADD R2, R36, R24 ;  /* 0x0000000024028229 */ /* 0x000fe20000000018 */
[----:B------:R-:W-:Y:S10]  /*0600*/  @!P0 BRA `(.L_x_6) ;  /* 0x0000000000548947 */ /* 0x000ff40003800000 */
[----:B------:R-:W-:-:S14]  /*0610*/  DSETP.NEU.AND P0, PT, |R36|, +INF , PT ;  /* 0x7ff000002400742a */ /* 0x000fdc0003f0d200 */
[----:B------:R-:W-:Y:S05]  /*0620*/  @P0 BRA `(.L_x_7) ;  /* 0x0000000000200947 */ /* 0x000fea0003800000 */
[----:B------:R-:W-:Y:S01]  /*0630*/  ISETP.GE.AND P1, PT, R37, RZ, PT ;  /* 0x000000ff2500720c */ /* 0x000fe20003f26270 */
[----:B------:R-:W-:-:S06]  /*0640*/  DSETP.GT.AND P0, PT, |R24|, 1, PT ;  /* 0x3ff000001800742a */ /* 0x000fcc0003f04200 */
[----:B------:R-:W-:Y:S01]  /*0650*/  SEL R2, RZ, 0x7ff00000, !P0 ;  /* 0x7ff00000ff027807 */ /* 0x000fe20004000000 */
[----:B------:R-:W-:-:S05]  /*0660*/  DSETP.NEU.AND P0, PT, R24, -1, PT ;  /* 0xbff000001800742a */ /* 0x000fca0003f0d000 */
[----:B------:R-:W-:-:S04]  /*0670*/  @!P1 LOP3.LUT R2, R2, 0x7ff00000, RZ, 0x3c, !PT ;  /* 0x7ff0000002029812 */ /* 0x000fc800078e3cff */
[----:B------:R-:W-:Y:S01]  /*0680*/  SEL R3, R2, 0x3ff00000, P0 ;  /* 0x3ff0000002037807 */ /* 0x000fe20000000000 */
[----:B------:R-:W-:Y:S01]  /*0690*/  IMAD.MOV.U32 R2, RZ, RZ, RZ ;  /* 0x000000ffff027224 */ /* 0x000fe200078e00ff */
[----:B------:R-:W-:Y:S06]  /*06a0*/  BRA `(.L_x_6) ;  /* 0x00000000002c7947 */ /* 0x000fec0003800000 */
.L_x_7:
[----:B------:R-:W-:-:S14]  /*06b0*/  DSETP.NEU.AND P0, PT, |R24|, +INF , PT ;  /* 0x7ff000001800742a */ /* 0x000fdc0003f0d200 */
[----:B------:R-:W-:Y:S05]  /*06c0*/  @P0 BRA `(.L_x_6) ;  /* 0x0000000000240947 */ /* 0x000fea0003800000 */
[C---:B------:R-:W-:Y:S01]  /*06d0*/  ISETP.GE.AND P0, PT, R37.reuse, RZ, PT ;  /* 0x000000ff2500720c */ /* 0x040fe20003f06270 */
[----:B------:R-:W-:Y:S01]  /*06e0*/  IMAD.MOV.U32 R2, RZ, RZ, RZ ;  /* 0x000000ffff027224 */ /* 0x000fe200078e00ff */
[----:B------:R-:W-:Y:S02]  /*06f0*/  LOP3.LUT R0, R37, 0x7fffffff, RZ, 0xc0, !PT ;  /* 0x7fffffff25007812 */ /* 0x000fe400078ec0ff */
[----:B------:R-:W-:Y:S02]  /*0700*/  SEL R3, RZ, 0x7ff00000, !P0 ;  /* 0x7ff00000ff037807 */ /* 0x000fe40004000000 */
[----:B------:R-:W-:Y:S02]  /*0710*/  ISETP.GE.AND P1, PT, R25, RZ, PT ;  /* 0x000000ff1900720c */ /* 0x000fe40003f26270 */
[----:B------:R-:W-:Y:S01]  /*0720*/  ISETP.NE.AND P0, PT, R0, 0x3fe00000, PT ;  /* 0x3fe000000000780c */ /* 0x000fe20003f05270 */
[----:B------:R-:W-:-:S05]  /*0730*/  VIADD R0, R3, 0x80000000 ;  /* 0x8000000003007836 */ /* 0x000fca0000000000 */
[----:B------:R-:W-:-:S05]  /*0740*/  SEL R0, R0, R3, P0 ;  /* 0x0000000300007207 */ /* 0x000fca0000000000 */
[----:B------:R-:W-:-:S07]  /*0750*/  @!P1 SEL R3, R0, R3, P2 ;  /* 0x0000000300039207 */ /* 0x000fce0001000000 */
.L_x_6:
[----:B------:R-:W-:Y:S05]  /*0760*/  BSYNC.RECONVERGENT B0 ;  /* 0x0000000000007941 */ /* 0x000fea0003800200 */
.L_x_5:
[----:B------:R-:W2:Y:S04]  /*0770*/  LDG.E.64 R44, desc[UR6][R68.64+0x120000] ;  /* 0x12000006442c7981 */ /* 0x000ea8000c1e1b00 */
[----:B------:R-:W3:Y:S04]  /*0780*/  LDG.E.64 R4, desc[UR6][R68.64+0x40000] ;  /* 0x0400000644047981 */ /* 0x000ee8000c1e1b00 */
[----:B------:R-:W4:Y:S04]  /*0790*/  LDG.E.64 R6, desc[UR6][R68.64+0x60000] ;  /* 0x0600000644067981 */ /* 0x000f28000c1e1b00 */
[----:B------:R-:W4:Y:S04]  /*07a0*/  LDG.E.64 R40, desc[UR6][R68.64+0x80000] ;  /* 0x0800000644287981 */ /* 0x000f28000c1e1b00 */
[----:B------:R0:W5:Y:S01]  /*07b0*/  LDG.E.64 R32, desc[UR6][R68.64+0xa0000] ;  /* 0x0a00000644207981 */ /* 0x000162000c1e1b00 */
[----:B------:R-:W-:Y:S01]  /*07c0*/  DSETP.NEU.AND P1, PT, R36, RZ, PT ;  /* 0x000000ff2400722a */ /* 0x000fe20003f2d000 */
[----:B------:R-:W-:Y:S01]  /*07d0*/  BSSY.RECONVERGENT B2, `(.L_x_8) ;  /* 0x0000027000027945 */ /* 0x000fe20003800200 */
[----:B------:R-:W-:-:S04]  /*07e0*/  DSETP.NEU.AND P0, PT, R24, 1, PT ;  /* 0x3ff000001800742a */ /* 0x000fc80003f0d000 */
[----:B------:R-:W-:Y:S02]  /*07f0*/  FSEL R2, R2, RZ, P1 ;  /* 0x000000ff02027208 */ /* 0x000fe40000800000 */
[----:B------:R-:W-:Y:S02]  /*0800*/  FSEL R3, R3, 1.875, P1 ;  /* 0x3ff0000003037808 */ /* 0x000fe40000800000 */
[----:B------:R-:W-:Y:S02]  /*0810*/  FSEL R2, R2, RZ, P0 ;  /* 0x000000ff02027208 */ /* 0x000fe40000000000 */
[----:B------:R-:W-:Y:S01]  /*0820*/  FSEL R3, R3, 1.875, P0 ;  /* 0x3ff0000003037808 */ /* 0x000fe20000000000 */
[----:B------:R-:W-:-:S14]  /*0830*/  DSETP.NEU.AND P0, PT, |R30|, +INF , PT ;  /* 0x7ff000001e00742a */ /* 0x000fdc0003f0d200 */
[----:B------:R-:W-:Y:S01]  /*0840*/  @!P0 IMAD.MOV.U32 R0, RZ, RZ, RZ ;  /* 0x000000ffff008224 */ /* 0x000fe200078e00ff */
[----:B--2---:R-:W-:-:S08]  /*0850*/  DFMA R42, R22, R44, 1 ;  /* 0x3ff00000162a742b */ /* 0x004fd0000000002c */
[----:B---3--:R-:W-:-:S08]  /*0860*/  DMUL R4, R4, R42 ;  /* 0x0000002a04047228 */ /* 0x008fd00000000000 */
[----:B------:R-:W-:Y:S02]  /*0870*/  DFMA R4, R34, R2, -R4 ;  /* 0x000000022204722b */ /* 0x000fe40000000804 */
[----:B----4-:R-:W-:Y:S02]  /*0880*/  DMUL R34, R22, R40 ;  /* 0x0000002816227228 */ /* 0x010fe40000000000 */
[----:B------:R-:W-:-:S04]  /*0890*/  @!P0 DMUL R2, RZ, R30 ;  /* 0x0000001eff028228 */ /* 0x000fc80000000000 */
[----:B------:R-:W-:-:S08]  /*08a0*/  DFMA R4, R6, -R24, R4 ;  /* 0x800000180604722b */ /* 0x000fd00000000004 */
[----:B------:R-:W-:Y:S01]  /*08b0*/  DFMA R34, R34, -R24, R4 ;  /* 0x800000182222722b */ /* 0x000fe20000000004 */
[----:B0-----:R-:W-:Y:S10]  /*08c0*/  @!P0 BRA `(.L_x_9) ;  /* 0x00000000005c8947 */ /* 0x001ff40003800000 */
[----:B------:R-:W-:Y:S01]  /*08d0*/  UMOV UR4, 0x6dc9c883 ;  /* 0x6dc9c88300047882 */ /* 0x000fe20000000000 */
[----:B------:R-:W-:Y:S01]  /*08e0*/  UMOV UR5, 0x3fe45f30 ;  /* 0x3fe45f3000057882 */ /* 0x000fe20000000000 */
[C---:B------:R-:W-:Y:S02]  /*08f0*/  DSETP.GE.AND P0, PT, |R30|.reuse, 2.14748364800000000000e+09, PT ;  /* 0x41e000001e00742a */ /* 0x040fe40003f06200 */
[----:B------:R-:W-:Y:S01]  /*0900*/  DMUL R4, R30, UR4 ;  /* 0x000000041e047c28 */ /* 0x000fe20008000000 */
[----:B------:R-:W-:Y:S01]  /*0910*/  UMOV UR4, 0x54442d18 ;  /* 0x54442d1800047882 */ /* 0x000fe20000000000 */
[----:B------:R-:W-:-:S04]  /*0920*/  UMOV UR5, 0x3ff921fb ;  /* 0x3ff921fb00057882 */ /* 0x000fc80000000000 */
[----:B------:R-:W0:Y:S08]  /*0930*/  F2I.F64 R0, R4 ;  /* 0x0000000400007311 */ /* 0x000e300000301100 */
[----:B0-----:R-:W0:Y:S02]  /*0940*/  I2F.F64 R2, R0 ;  /* 0x0000000000027312 */ /* 0x001e240000201c00 */
[----:B0-----:R-:W-:Y:S01]  /*0950*/  DFMA R6, R2, -UR4, R30 ;  /* 0x8000000402067c2b */ /* 0x001fe2000800001e */
[----:B------:R-:W-:Y:S01]  /*0960*/  UMOV UR4, 0x33145c00 ;  /* 0x33145c0000047882 */ /* 0x000fe20000000000 */
[----:B------:R-:W-:-:S06]  /*0970*/  UMOV UR5, 0x3c91a626 ;  /* 0x3c91a62600057882 */ /* 0x000fcc0000000000 */
[----:B------:R-:W-:Y:S01]  /*0980*/  DFMA R6, R2, -UR4, R6 ;  /* 0x8000000402067c2b */ /* 0x000fe20008000006 */
[----:B------:R-:W-:Y:S01]  /*0990*/  UMOV UR4, 0x252049c0 ;  /* 0x252049c000047882 */ /* 0x000fe20000000000 */
[----:B------:R-:W-:-:S06]  /*09a0*/  UMOV UR5, 0x397b839a ;  /* 0x397b839a00057882 */ /* 0x000fcc0000000000 */
[----:B------:R-:W-:Y:S01]  /*09b0*/  DFMA R2, R2, -UR4, R6 ;  /* 0x8000000402027c2b */ /* 0x000fe20008000006 */
[----:B------:R-:W-:Y:S10]  /*09c0*/  @!P0 BRA `(.L_x_9) ;  /* 0x00000000001c8947 */ /* 0x000ff40003800000 */
[----:B------:R-:W-:Y:S01]  /*09d0*/  IMAD.MOV.U32 R4, RZ, RZ, R30 ;  /* 0x000000ffff047224 */ /* 0x000fe200078e001e */
[----:B------:R-:W-:Y:S01]  /*09e0*/  MOV R124, 0xa10 ;  /* 0x00000a10007c7802 */ /* 0x000fe20000000f00 */
[----:B------:R-:W-:-:S07]  /*09f0*/  IMAD.MOV.U32 R125, RZ, RZ, R31 ;  /* 0x000000ffff7d7224 */ /* 0x000fce00078e001f */
[----:B-----5:R-:W-:Y:S05]  /*0a00*/  CALL.REL.NOINC `($_Z9OdeSolverPdS_S_S_S_S_$__internal_trig_reduction_slowpathd) ;  /* 0x000001e400147944 */ /* 0x020fea0003c00000 */
[----:B------:R-:W-:Y:S02]  /*0a10*/  IMAD.MOV.U32 R0, RZ, RZ, R2 ;  /* 0x000000ffff007224 */ /* 0x000fe400078e0002 */
[----:B------:R-:W-:Y:S02]  /*0a20*/  IMAD.MOV.U32 R2, RZ, RZ, R4 ;  /* 0x000000ffff027224 */ /* 0x000fe400078e0004 */
[----:B------:R-:W-:-:S07]  /*0a30*/  IMAD.MOV.U32 R3, RZ, RZ, R5 ;  /* 0x000000ffff037224 */ /* 0x000fce00078e0005 */
.L_x_9:
[----:B------:R-:W-:Y:S05]  /*0a40*/  BSYNC.RECONVERGENT B2 ;  /* 0x0000000000027941 */ /* 0x000fea0003800200 */
.L_x_8:
[----:B------:R-:W-:Y:S01]  /*0a50*/  SHF.L.U32 R4, R0, 0x6, RZ ;  /* 0x0000000600047819 */ /* 0x000fe200000006ff */
[----:B------:R0:W5:Y:S03]  /*0a60*/  LDG.E.64 R38, desc[UR6][R68.64+0xc0000] ;  /* 0x0c00000644267981 */ /* 0x000166000c1e1b00 */
[----:B------:R-:W-:-:S04]  /*0a70*/  LOP3.LUT R4, R4, 0x40, RZ, 0xc0, !PT ;  /* 0x0000004004047812 */ /* 0x000fc800078ec0ff */
[----:B------:R-:W-:-:S05]  /*0a80*/  IADD3 R4, P0, PT, R4, UR8, RZ ;  /* 0x0000000804047c10 */ /* 0x000fca000ff1e0ff */
[----:B------:R-:W-:-:S05]  /*0a90*/  IMAD.X R5, RZ, RZ, UR9, P0 ;  /* 0x00000009ff057e24 */ /* 0x000fca00080e06ff */
[----:B------:R-:W2:Y:S04]  /*0aa0*/  LDG.E.128.CONSTANT R8, desc[UR6][R4.64] ;  /* 0x0000000604087981 */ /* 0x000ea8000c1e9d00 */
[----:B------:R-:W3:Y:S04]  /*0ab0*/  LDG.E.128.CONSTANT R48, desc[UR6][R4.64+0x10] ;  /* 0x0000100604307981 */ /* 0x000ee8000c1e9d00 */
[----:B------:R-:W4:Y:S01]  /*0ac0*/  LDG.E.128.CONSTANT R52, desc[UR6][R4.64+0x20] ;  /* 0x0000200604347981 */ /* 0x000f22000c1e9d00 */
[----:B------:R-:W-:Y:S01]  /*0ad0*/  LOP3.LUT R6, R0, 0x1, RZ, 0xc0, !PT ;  /* 0x0000000100067812 */ /* 0x000fe200078ec0ff */
[----:B------:R-:W-:-:S02]  /*0ae0*/  IMAD.MOV.U32 R36, RZ, RZ, 0x20fd8164 ;  /* 0x20fd8164ff247424 */ /* 0x000fc400078e00ff */
[----:B------:R-:W-:Y:S01]  /*0af0*/  IMAD.MOV.U32 R13, RZ, RZ, 0x3da8ff83 ;  /* 0x3da8ff83ff0d7424 */ /* 0x000fe200078e00ff */
[----:B------:R-:W-:Y:S01]  /*0b00*/  ISETP.NE.U32.AND P0, PT, R6, 0x1, PT ;  /* 0x000000010600780c */ /* 0x000fe20003f05070 */
[----:B------:R-:W-:-:S03]  /*0b10*/  DMUL R6, R2, R2 ;  /* 0x0000000202067228 */ /* 0x000fc60000000000 */
[----:B------:R-:W-:Y:S02]  /*0b20*/  FSEL R36, R36, -8.06006814911005101289e+34, !P0 ;  /* 0xf9785eba24247808 */ /* 0x000fe40004000000 */
[----:B------:R-:W-:Y:S01]  /*0b30*/  FSEL R37, -R13, 0.11223486810922622681, !P0 ;  /* 0x3de5db650d257808 */ /* 0x000fe20004000100 */
[----:B------:R-:W-:Y:S01]  /*0b40*/  DSETP.NEU.AND P1, PT, |R28|, +INF , PT ;  /* 0x7ff000001c00742a */ /* 0x000fe20003f2d200 */
[----:B------:R-:W-:Y:S04]  /*0b50*/  BSSY.RECONVERGENT B2, `(.L_x_10) ;  /* 0x0000028000027945 */ /* 0x000fe80003800200 */
[----:B--2---:R-:W-:-:S08]  /*0b60*/  DFMA R8, R6, R36, R8 ;  /* 0x000000240608722b */ /* 0x004fd00000000008 */
[----:B------:R-:W-:-:S08]  /*0b70*/  DFMA R8, R6, R8, R10 ;  /* 0x000000080608722b */ /* 0x000fd0000000000a */
[----:B---3--:R-:W-:-:S08]  /*0b80*/  DFMA R8, R6, R8, R48 ;  /* 0x000000080608722b */ /* 0x008fd00000000030 */
[----:B------:R-:W-:-:S08]  /*0b90*/  DFMA R8, R6, R8, R50 ;  /* 0x000000080608722b */ /* 0x000fd00000000032 */
[----:B----4-:R-:W-:-:S08]  /*0ba0*/  DFMA R8, R6, R8, R52 ;  /* 0x000000080608722b */ /* 0x010fd00000000034 */
[----:B------:R-:W-:-:S08]  /*0bb0*/  DFMA R8, R6, R8, R54 ;  /* 0x000000080608722b */ /* 0x000fd00000000036 */
[----:B------:R-:W-:Y:S02]  /*0bc0*/  DFMA R2, R8, R2, R2 ;  /* 0x000000020802722b */ /* 0x000fe40000000002 */
[----:B------:R-:W-:-:S10]  /*0bd0*/  DFMA R6, R6, R8, 1 ;  /* 0x3ff000000606742b */ /* 0x000fd40000000008 */
[----:B------:R-:W-:Y:S02]  /*0be0*/  FSEL R4, R6, R2, !P0 ;  /* 0x0000000206047208 */ /* 0x000fe40004000000 */
[----:B------:R-:W-:-:S06]  /*0bf0*/  FSEL R5, R7, R3, !P0 ;  /* 0x0000000307057208 */ /* 0x000fcc0004000000 */
[----:B------:R-:W-:Y:S01]  /*0c00*/  DADD R2, RZ, -R4 ;  /* 0x00000000ff027229 */ /* 0x000fe20000000804 */
[----:B------:R-:W-:Y:S01]  /*0c10*/  LOP3.LUT P0, RZ, R0, 0x2, RZ, 0xc0, !PT ;  /* 0x0000000200ff7812 */ /* 0x000fe2000780c0ff */
[----:B------:R-:W-:-:S08]  /*0c20*/  @!P1 IMAD.MOV.U32 R0, RZ, RZ, RZ ;  /* 0x000000ffff009224 */ /* 0x000fd000078e00ff */
[----:B------:R-:W-:Y:S02]  /*0c30*/  FSEL R2, R4, R2, !P0 ;  /* 0x0000000204027208 */ /* 0x000fe40004000000 */
[----:B------:R-:W-:Y:S01]  /*0c40*/  FSEL R3, R5, R3, !P0 ;  /* 0x0000000305037208 */ /* 0x000fe20004000000 */
[----:B------:R-:W-:-:S05]  /*0c50*/  @!P1 DMUL R4, RZ, R28 ;  /* 0x0000001cff049228 */ /* 0x000fca0000000000 */
[----:B-----5:R-:W-:Y:S01]  /*0c60*/  DMUL R32, R32, R2 ;  /* 0x0000000220207228 */ /* 0x020fe20000000000 */
        /* <DEDUP_REMOVED lines=20> */
[----:B------:R-:W-:Y:S05]  /*0db0*/  CALL.REL.NOINC `($_Z9OdeSolverPdS_S_S_S_S_$__internal_trig_reduction_slowpathd) ;  /* 0x000001e000287944 */ /* 0x000fea0003c00000 */
[----:B------:R-:W-:-:S07]  /*0dc0*/  IMAD.MOV.U32 R0, RZ, RZ, R2 ;  /* 0x000000ffff007224 */ /* 0x000fce00078e0002 */
.L_x_11:
[----:B------:R-:W-:Y:S05]  /*0dd0*/  BSYNC.RECONVERGENT B2 ;  /* 0x0000000000027941 */ /* 0x000fea0003800200 */
.L_x_10:
[----:B------:R-:W-:Y:S01]  /*0de0*/  IMAD.SHL.U32 R2, R0, 0x40, RZ ;  /* 0x0000004000027824 */ /* 0x000fe200078e00ff */
[----:B------:R-:W5:Y:S04]  /*0df0*/  LDG.E.64 R36, desc[UR6][R68.64+0xe0000] ;  /* 0x0e00000644247981 */ /* 0x000f68000c1e1b00 */
[----:B------:R-:W-:-:S04]  /*0e00*/  LOP3.LUT R2, R2, 0x40, RZ, 0xc0, !PT ;  /* 0x0000004002027812 */ /* 0x000fc800078ec0ff */
[----:B------:R-:W-:-:S05]  /*0e10*/  IADD3 R2, P0, PT, R2, UR8, RZ ;  /* 0x0000000802027c10 */ /* 0x000fca000ff1e0ff */
[----:B------:R-:W-:-:S05]  /*0e20*/  IMAD.X R3, RZ, RZ, UR9, P0 ;  /* 0x00000009ff037e24 */ /* 0x000fca00080e06ff */
[----:B------:R-:W2:Y:S04]  /*0e30*/  LDG.E.128.CONSTANT R8, desc[UR6][R2.64] ;  /* 0x0000000602087981 */ /* 0x000ea8000c1e9d00 */
[----:B------:R-:W3:Y:S04]  /*0e40*/  LDG.E.128.CONSTANT R48, desc[UR6][R2.64+0x10] ;  /* 0x0000100602307981 */ /* 0x000ee8000c1e9d00 */
[----:B------:R0:W4:Y:S01]  /*0e50*/  LDG.E.128.CONSTANT R52, desc[UR6][R2.64+0x20] ;  /* 0x0000200602347981 */ /* 0x000122000c1e9d00 */
[----:B------:R-:W-:Y:S01]  /*0e60*/  LOP3.LUT R6, R0, 0x1, RZ, 0xc0, !PT ;  /* 0x0000000100067812 */ /* 0x000fe200078ec0ff */
[----:B------:R-:W-:-:S02]  /*0e70*/  IMAD.MOV.U32 R46, RZ, RZ, 0x20fd8164 ;  /* 0x20fd8164ff2e7424 */ /* 0x000fc400078e00ff */
[----:B------:R-:W-:Y:S01]  /*0e80*/  IMAD.MOV.U32 R13, RZ, RZ, 0x3da8ff83 ;  /* 0x3da8ff83ff0d7424 */ /* 0x000fe200078e00ff */
[----:B------:R-:W-:Y:S01]  /*0e90*/  ISETP.NE.U32.AND P0, PT, R6, 0x1, PT ;  /* 0x000000010600780c */ /* 0x000fe20003f05070 */
[----:B------:R-:W-:-:S03]  /*0ea0*/  DMUL R6, R4, R4 ;  /* 0x0000000404067228 */ /* 0x000fc60000000000 */
[----:B------:R-:W-:Y:S02]  /*0eb0*/  FSEL R46, R46, -8.06006814911005101289e+34, !P0 ;  /* 0xf9785eba2e2e7808 */ /* 0x000fe40004000000 */
[----:B------:R-:W-:Y:S01]  /*0ec0*/  FSEL R47, -R13, 0.11223486810922622681, !P0 ;  /* 0x3de5db650d2f7808 */ /* 0x000fe20004000100 */
[----:B0-----:R-:W-:Y:S02]  /*0ed0*/  DMUL R2, R44, -0.5 ;  /* 0xbfe000002c027828 */ /* 0x001fe40000000000 */
[----:B------:R-:W-:Y:S01]  /*0ee0*/  DSETP.NEU.AND P1, PT, |R30|, +INF , PT ;  /* 0x7ff000001e00742a */ /* 0x000fe20003f2d200 */
[----:B------:R-:W-:Y:S02]  /*0ef0*/  BSSY.RECONVERGENT B2, `(.L_x_12) ;  /* 0x0000031000027945 */ /* 0x000fe40003800200 */
        /* <DEDUP_REMOVED lines=9> */
[----:B------:R-:W-:Y:S01]  /*0f90*/  FSEL R7, R7, R5, !P0 ;  /* 0x0000000507077208 */ /* 0x000fe20004000000 */
[----:B------:R-:W-:-:S05]  /*0fa0*/  DFMA R4, R22, R2, 1.5 ;  /* 0x3ff800001604742b */ /* 0x000fca0000000002 */
[----:B------:R-:W-:Y:S01]  /*0fb0*/  DADD R2, RZ, -R6 ;  /* 0x00000000ff027229 */ /* 0x000fe20000000806 */
[----:B------:R-:W-:Y:S02]  /*0fc0*/  LOP3.LUT P0, RZ, R0, 0x2, RZ, 0xc0, !PT ;  /* 0x0000000200ff7812 */ /* 0x000fe4000780c0ff */
[----:B------:R-:W-:-:S07]  /*0fd0*/  DMUL R4, R22, R4 ;  /* 0x0000000416047228 */ /* 0x000fce0000000000 */
[----:B------:R-:W-:Y:S02]  /*0fe0*/  FSEL R2, R6, R2, !P0 ;  /* 0x0000000206027208 */ /* 0x000fe40004000000 */
[----:B------:R-:W-:Y:S01]  /*0ff0*/  FSEL R3, R7, R3, !P0 ;  /* 0x0000000307037208 */ /* 0x000fe20004000000 */
[----:B------:R-:W-:-:S05]  /*1000*/  DFMA R4, -R22, R4, R34 ;  /* 0x000000041604722b */ /* 0x000fca0000000122 */
[----:B------:R-:W-:Y:S02]  /*1010*/  DFMA R32, R38, R2, R32 ;  /* 0x000000022620722b */ /* 0x000fe40000000020 */
[----:B------:R-:W-:Y:S01]  /*1020*/  @!P1 DMUL R2, RZ, R30 ;  /* 0x0000001eff029228 */ /* 0x000fe20000000000 */
[----:B------:R-:W-:-:S05]  /*1030*/  @!P1 MOV R0, 0x1 ;  /* 0x0000000100009802 */ /* 0x000fca0000000f00 */
[----:B------:R-:W-:Y:S01]  /*1040*/  DFMA R42, -R42, R32, R4 ;  /* 0x000000202a2a722b */ /* 0x000fe20000000104 */
[----:B------:R-:W-:Y:S10]  /*1050*/  @!P1 BRA `(.L_x_13) ;  /* 0x0000000000689947 */ /* 0x000ff40003800000 */
[----:B------:R-:W-:Y:S01]  /*1060*/  UMOV UR4, 0x6dc9c883 ;  /* 0x6dc9c88300047882 */ /* 0x000fe20000000000 */
[----:B------:R-:W-:Y:S01]  /*1070*/  UMOV UR5, 0x3fe45f30 ;  /* 0x3fe45f3000057882 */ /* 0x000fe20000000000 */
[C---:B------:R-:W-:Y:S01]  /*1080*/  DSETP.GE.AND P0, PT, |R30|.reuse, 2.14748364800000000000e+09, PT ;  /* 0x41e000001e00742a */ /* 0x040fe20003f06200 */
[----:B------:R-:W-:Y:S01]  /*1090*/  BSSY.RECONVERGENT B3, `(.L_x_14) ;  /* 0x0000015000037945 */ /* 0x000fe20003800200 */
        /* <DEDUP_REMOVED lines=20> */
.L_x_15:
[----:B------:R-:W-:Y:S05]  /*11e0*/  BSYNC.RECONVERGENT B3 ;  /* 0x0000000000037941 */ /* 0x000fea0003800200 */
.L_x_14:
[----:B------:R-:W-:-:S07]  /*11f0*/  VIADD R0, R0, 0x1 ;  /* 0x0000000100007836 */ /* 0x000fce0000000000 */
.L_x_13:
[----:B------:R-:W-:Y:S05]  /*1200*/  BSYNC.RECONVERGENT B2 ;  /* 0x0000000000027941 */ /* 0x000fea0003800200 */
.L_x_12:
[----:B------:R-:W-:Y:S01]  /*1210*/  IMAD.SHL.U32 R4, R0, 0x40, RZ ;  /* 0x0000004000047824 */ /* 0x000fe200078e00ff */
[----:B------:R0:W5:Y:S04]  /*1220*/  LDG.E.64 R30, desc[UR6][R68.64+0x100000] ;  /* 0x10000006441e7981 */ /* 0x000168000c1e1b00 */
        /* <DEDUP_REMOVED lines=27> */
[----:B------:R-:W-:-:S08]  /*13e0*/  @!P1 IMAD.MOV.U32 R0, RZ, RZ, 0x1 ;  /* 0x00000001ff009424 */ /* 0x000fd000078e00ff */
[----:B------:R-:W-:Y:S02]  /*13f0*/  FSEL R2, R4, R2, !P0 ;  /* 0x0000000204027208 */ /* 0x000fe40004000000 */
[----:B------:R-:W-:Y:S01]  /*1400*/  FSEL R3, R5, R3, !P0 ;  /* 0x0000000305037208 */ /* 0x000fe20004000000 */
[----:B------:R-:W-:-:S05]  /*1410*/  @!P1 DMUL R4, RZ, R28 ;  /* 0x0000001cff049228 */ /* 0x000fca0000000000 */
[----:B-----5:R-:W-:Y:S01]  /*1420*/  DMUL R36, R36, R2 ;  /* 0x0000000224247228 */ /* 0x020fe20000000000 */
[----:B0-----:R-:W-:Y:S10]  /*1430*/  @!P1 BRA `(.L_x_17) ;  /* 0x00000000005c9947 */ /* 0x001ff40003800000 */
[----:B------:R-:W-:Y:S01]  /*1440*/  UMOV UR4, 0x6dc9c883 ;  /* 0x6dc9c88300047882 */ /* 0x000fe20000000000 */
[----:B------:R-:W-:Y:S01]  /*1450*/  UMOV UR5, 0x3fe45f30 ;  /* 0x3fe45f3000057882 */ /* 0x000fe20000000000 */
[C---:B------:R-:W-:Y:S01]  /*1460*/  DSETP.GE.AND P0, PT, |R28|.reuse, 2.14748364800000000000e+09, PT ;  /* 0x41e000001c00742a */ /* 0x040fe20003f06200 */
[----:B------:R-:W-:Y:S01]  /*1470*/  BSSY.RECONVERGENT B3, `(.L_x_18) ;  /* 0x0000012000037945 */ /* 0x000fe20003800200 */
[----:B------:R-:W-:Y:S01]  /*1480*/  DMUL R2, R28, UR4 ;  /* 0x000000041c027c28 */ /* 0x000fe20008000000 */
[----:B------:R-:W-:Y:S01]  /*1490*/  UMOV UR4, 0x54442d18 ;  /* 0x54442d1800047882 */ /* 0x000fe20000000000 */
[----:B------:R-:W-:-:S08]  /*14a0*/  UMOV UR5, 0x3ff921fb ;  /* 0x3ff921fb00057882 */ /* 0x000fd00000000000 */
        /* <DEDUP_REMOVED lines=10> */
[----:B------:R-:W-:Y:S01]  /*1550*/  MOV R4, R28 ;  /* 0x0000001c00047202 */ /* 0x000fe20000000f00 */
[----:B------:R-:W-:Y:S01]  /*1560*/  IMAD.MOV.U32 R125, RZ, RZ, R29 ;  /* 0x000000ffff7d7224 */ /* 0x000fe200078e001d */
[----:B------:R-:W-:-:S07]  /*1570*/  MOV R124, 0x1590 ;  /* 0x00001590007c7802 */ /* 0x000fce0000000f00 */
[----:B------:R-:W-:Y:S05]  /*1580*/  CALL.REL.NOINC `($_Z9OdeSolverPdS_S_S_S_S_$__internal_trig_reduction_slowpathd) ;  /* 0x000001d800347944 */ /* 0x000fea0003c00000 */
.L_x_19:
[----:B------:R-:W-:Y:S05]  /*1590*/  BSYNC.RECONVERGENT B3 ;  /* 0x0000000000037941 */ /* 0x000fea0003800200 */
.L_x_18:
[----:B------:R-:W-:-:S07]  /*15a0*/  VIADD R0, R2, 0x1 ;  /* 0x0000000102007836 */ /* 0x000fce0000000000 */
.L_x_17:
[----:B------:R-:W-:Y:S05]  /*15b0*/  BSYNC.RECONVERGENT B2 ;  /* 0x0000000000027941 */ /* 0x000fea0003800200 */
.L_x_16:
[C---:B------:R-:W-:Y:S01]  /*15c0*/  IMAD.SHL.U32 R2, R0.reuse, 0x40, RZ ;  /* 0x0000004000027824 */ /* 0x040fe200078e00ff */
[----:B------:R-:W-:Y:S01]  /*15d0*/  LOP3.LUT R6, R0, 0x1, RZ, 0xc0, !PT ;  /* 0x0000000100067812 */ /* 0x000fe200078ec0ff */
[----:B------:R-:W-:Y:S02]  /*15e0*/  IMAD.MOV.U32 R28, RZ, RZ, 0x20fd8164 ;  /* 0x20fd8164ff1c7424 */ /* 0x000fe400078e00ff */
[----:B------:R-:W-:Y:S01]  /*15f0*/  IMAD.MOV.U32 R13, RZ, RZ, 0x3da8ff83 ;  /* 0x3da8ff83ff0d7424 */ /* 0x000fe200078e00ff */
[----:B------:R-:W-:Y:S01]  /*1600*/  LOP3.LUT R2, R2, 0x40, RZ, 0xc0, !PT ;  /* 0x0000004002027812 */ /* 0x000fe200078ec0ff */
[----:B------:R-:W0:Y:S03]  /*1610*/  S2UR UR5, SR_CgaCtaId ;  /* 0x00000000000579c3 */ /* 0x000e260000008800 */
[----:B------:R-:W-:-:S05]  /*1620*/  IADD3 R2, P0, PT, R2, UR8, RZ ;  /* 0x0000000802027c10 */ /* 0x000fca000ff1e0ff */
[----:B------:R-:W-:Y:S01]  /*1630*/  IMAD.X R3, RZ, RZ, UR9, P0 ;  /* 0x00000009ff037e24 */ /* 0x000fe200080e06ff */
[----:B------:R-:W1:Y:S04]  /*1640*/  LDC.64 R70, c[0x0][0x398] ;  /* 0x0000e600ff467b82 */ /* 0x000e680000000a00 */
[----:B------:R-:W2:Y:S04]  /*1650*/  LDG.E.128.CONSTANT R8, desc[UR6][R2.64] ;  /* 0x0000000602087981 */ /* 0x000ea8000c1e9d00 */
[----:B------:R-:W3:Y:S04]  /*1660*/  LDG.E.128.CONSTANT R32, desc[UR6][R2.64+0x10] ;  /* 0x0000100602207981 */ /* 0x000ee8000c1e9d00 */
[----:B------:R4:W5:Y:S01]  /*1670*/  LDG.E.128.CONSTANT R48, desc[UR6][R2.64+0x20] ;  /* 0x0000200602307981 */ /* 0x000962000c1e9d00 */
[----:B------:R-:W-:Y:S01]  /*1680*/  ISETP.NE.U32.AND P0, PT, R6, 0x1, PT ;  /* 0x000000010600780c */ /* 0x000fe20003f05070 */
[----:B------:R-:W-:Y:S01]  /*1690*/  DMUL R6, R4, R4 ;  /* 0x0000000404067228 */ /* 0x000fe20000000000 */
[----:B------:R-:W-:Y:S01]  /*16a0*/  UMOV UR4, 0x400 ;  /* 0x0000040000047882 */ /* 0x000fe20000000000 */
[----:B------:R-:W-:Y:S01]  /*16b0*/  BSSY.RECONVERGENT B1, `(.L_x_20) ;  /* 0x0000030000017945 */ /* 0x000fe20003800200 */
[----:B------:R-:W-:Y:S01]  /*16c0*/  FSEL R28, R28, -8.06006814911005101289e+34, !P0 ;  /* 0xf9785eba1c1c7808 */ /* 0x000fe20004000000 */
[----:B0-----:R-:W-:Y:S01]  /*16d0*/  ULEA UR4, UR5, UR4, 0x18 ;  /* 0x0000000405047291 */ /* 0x001fe2000f8ec0ff */
[----:B------:R-:W-:-:S02]  /*16e0*/  FSEL R29, -R13, 0.11223486810922622681, !P0 ;  /* 0x3de5db650d1d7808 */ /* 0x000fc40004000100 */
[C---:B------:R-:W-:Y:S01]  /*16f0*/  ISETP.GT.U32.AND P4, PT, R15.reuse, 0x18, PT ;  /* 0x000000180f00780c */ /* 0x040fe20003f84070 */
[----:B----4-:R-:W-:Y:S02]  /*1700*/  DMUL R2, R44, R178 ;  /* 0x000000b22c027228 */ /* 0x010fe40000000000 */
[C---:B------:R-:W-:Y:S01]  /*1710*/  LEA R78, R15.reuse, UR4, 0x3 ;  /* 0x000000040f4e7c11 */ /* 0x040fe2000f8e18ff */
[----:B-1----:R-:W-:-:S05]  /*1720*/  IMAD.WIDE.U32 R70, R15, 0x8, R70 ;  /* 0x000000080f467825 */ /* 0x002fca00078e0046 */
[----:B------:R-:W-:-:S08]  /*1730*/  DFMA R2, R22, -R2, R178 ;  /* 0x800000021602722b */ /* 0x000fd000000000b2 */
[----:B------:R-:W-:Y:S02]  /*1740*/  DFMA R40, R44, R40, R2 ;  /* 0x000000282c28722b */ /* 0x000fe40000000002 */
[----:B--2---:R-:W-:-:S08]  /*1750*/  DFMA R8, R6, R28, R8 ;  /* 0x0000001c0608722b */ /* 0x004fd00000000008 */
[----:B------:R-:W-:Y:S01]  /*1760*/  DFMA R8, R6, R8, R10 ;  /* 0x000000080608722b */ /* 0x000fe2000000000a */
[----:B------:R-:W0:Y:S01]  /*1770*/  MUFU.RCP64H R11, R41 ;  /* 0x00000029000b7308 */ /* 0x000e220000001800 */
[----:B------:R-:W-:-:S06]  /*1780*/  IMAD.MOV.U32 R10, RZ, RZ, 0x1 ;  /* 0x00000001ff0a7424 */ /* 0x000fcc00078e00ff */
[----:B---3--:R-:W-:-:S08]  /*1790*/  DFMA R8, R6, R8, R32 ;  /* 0x000000080608722b */ /* 0x008fd00000000020 */
[----:B------:R-:W-:Y:S02]  /*17a0*/  DFMA R8, R6, R8, R34 ;  /* 0x000000080608722b */ /* 0x000fe40000000022 */
[----:B0-----:R-:W-:-:S06]  /*17b0*/  DFMA R2, -R40, R10, 1 ;  /* 0x3ff000002802742b */ /* 0x001fcc000000010a */
[----:B-----5:R-:W-:-:S08]  /*17c0*/  DFMA R8, R6, R8, R48 ;  /* 0x000000080608722b */ /* 0x020fd00000000030 */
[----:B------:R-:W-:-:S08]  /*17d0*/  DFMA R8, R6, R8, R50 ;  /* 0x000000080608722b */ /* 0x000fd00000000032 */
[----:B------:R-:W-:Y:S02]  /*17e0*/  DFMA R4, R8, R4, R4 ;  /* 0x000000040804722b */ /* 0x000fe40000000004 */
[----:B------:R-:W-:-:S10]  /*17f0*/  DFMA R6, R6, R8, 1 ;  /* 0x3ff000000606742b */ /* 0x000fd40000000008 */
[----:B------:R-:W-:Y:S02]  /*1800*/  FSEL R6, R6, R4, !P0 ;  /* 0x0000000406067208 */ /* 0x000fe40004000000 */
[----:B------:R-:W-:Y:S01]  /*1810*/  FSEL R7, R7, R5, !P0 ;  /* 0x0000000507077208 */ /* 0x000fe20004000000 */
[----:B------:R-:W-:Y:S01]  /*1820*/  DFMA R4, R2, R2, R2 ;  /* 0x000000020204722b */ /* 0x000fe20000000002 */
[----:B------:R-:W-:-:S04]  /*1830*/  LOP3.LUT P0, RZ, R0, 0x2, RZ, 0xc0, !PT ;  /* 0x0000000200ff7812 */ /* 0x000fc8000780c0ff */
[----:B------:R-:W-:-:S03]  /*1840*/  DADD R2, RZ, -R6 ;  /* 0x00000000ff027229 */ /* 0x000fc60000000806 */
[----:B------:R-:W-:-:S07]  /*1850*/  DFMA R4, R10, R4, R10 ;  /* 0x000000040a04722b */ /* 0x000fce000000000a */
[----:B------:R-:W-:Y:S02]  /*1860*/  FSEL R6, R6, R2, !P0 ;  /* 0x0000000206067208 */ /* 0x000fe40004000000 */
[----:B------:R-:W-:Y:S01]  /*1870*/  FSEL R7, R7, R3, !P0 ;  /* 0x0000000307077208 */ /* 0x000fe20004000000 */
[----:B------:R-:W-:-:S05]  /*1880*/  DFMA R2, -R40, R4, 1 ;  /* 0x3ff000002802742b */ /* 0x000fca0000000104 */
[----:B------:R-:W-:-:S03]  /*1890*/  DFMA R30, R30, R6, R36 ;  /* 0x000000061e1e722b */ /* 0x000fc60000000024 */
[----:B------:R-:W-:-:S05]  /*18a0*/  DFMA R2, R4, R2, R4 ;  /* 0x000000020402722b */ /* 0x000fca0000000004 */
[----:B------:R-:W-:-:S08]  /*18b0*/  DFMA R30, R30, -R178, R42 ;  /* 0x800000b21e1e722b */ /* 0x000fd0000000002a */
[----:B------:R-:W-:Y:S02]  /*18c0*/  DMUL R28, R30, R2 ;  /* 0x000000021e1c7228 */ /* 0x000fe40000000000 */
[----:B------:R-:W-:-:S06]  /*18d0*/  FSETP.GEU.AND P1, PT, |R31|, 6.5827683646048100446e-37, PT ;  /* 0x036000001f00780b */ /* 0x000fcc0003f2e200 */
[----:B------:R-:W-:-:S08]  /*18e0*/  DFMA R4, -R40, R28, R30 ;  /* 0x0000001c2804722b */ /* 0x000fd0000000011e */
[----:B------:R-:W-:-:S10]  /*18f0*/  DFMA R28, R2, R4, R28 ;  /* 0x00000004021c722b */ /* 0x000fd4000000001c */
[----:B------:R-:W-:-:S05]  /*1900*/  FFMA R0, RZ, R41, R29 ;  /* 0x00000029ff007223 */ /* 0x000fca000000001d */
[----:B------:R-:W-:-:S13]  /*1910*/  FSETP.GT.AND P0, PT, |R0|, 1.469367938527859385e-39, PT ;  /* 0x001000000000780b */ /* 0x000fda0003f04200 */
[----:B------:R-:W-:Y:S05]  /*1920*/  @P0 BRA P1, `(.L_x_21) ;  /* 0x0000000000200947 */ /* 0x000fea0000800000 */
[----:B------:R-:W-:Y:S01]  /*1930*/  IMAD.MOV.U32 R2, RZ, RZ, R30 ;  /* 0x000000ffff027224 */ /* 0x000fe200078e001e */
[----:B------:R-:W-:Y:S01]  /*1940*/  MOV R0, 0x1990 ;  /* 0x0000199000007802 */ /* 0x000fe20000000f00 */
[----:B------:R-:W-:Y:S02]  /*1950*/  IMAD.MOV.U32 R5, RZ, RZ, R31 ;  /* 0x000000ffff057224 */ /* 0x000fe400078e001f */
[----:B------:R-:W-:Y:S02]  /*1960*/  IMAD.MOV.U32 R4, RZ, RZ, R40 ;  /* 0x000000ffff047224 */ /* 0x000fe400078e0028 */
[----:B------:R-:W-:-:S07]  /*1970*/  IMAD.MOV.U32 R3, RZ, RZ, R41 ;  /* 0x000000ffff037224 */ /* 0x000fce00078e0029 */
[----:B------:R-:W-:Y:S05]  /*1980*/  CALL.REL.NOINC `($__internal_1_$__cuda_sm20_div_rn_f64_full) ;  /* 0x000001c000e47944 */ /* 0x000fea0003c00000 */
[----:B------:R-:W-:Y:S01]  /*1990*/  MOV R28, R2 ;  /* 0x00000002001c7202 */ /* 0x000fe20000000f00 */
[----:B------:R-:W-:-:S07]  /*19a0*/  IMAD.MOV.U32 R29, RZ, RZ, R3 ;  /* 0x000000ffff1d7224 */ /* 0x000fce00078e0003 */
.L_x_21:
[----:B------:R-:W-:Y:S05]  /*19b0*/  BSYNC.RECONVERGENT B1 ;  /* 0x0000000000017941 */ /* 0x000fea0003800200 */
.L_x_20:
[----:B------:R-:W2:Y:S01]  /*19c0*/  @!P4 LDG.E.64 R2, desc[UR6][R70.64] ;  /* 0x000000064602c981 */ /* 0x000ea2000c1e1b00 */
[----:B------:R-:W-:Y:S01]  /*19d0*/  DMUL R22, R28, R18 ;  /* 0x000000121c167228 */ /* 0x000fe20000000000 */
[----:B------:R-:W-:Y:S05]  /*19e0*/  WARPSYNC.ALL ;  /* 0x0000000000007948 */ /* 0x000fea0003800000 */
[----:B--2---:R-:W-:Y:S01]  /*19f0*/  @!P4 STS.64 [R78], R2 ;  /* 0x000000024e00c388 */ /* 0x004fe20000000a00 */
[----:B------:R-:W-:Y:S06]  /*1a00*/  BAR.SYNC.DEFER_BLOCKING 0x0 ;  /* 0x0000000000007b1d */ /* 0x000fec0000010000 */
[----:B------:R-:W2:Y:S04]  /*1a10*/  LDG.E.64 R46, desc[UR6][R58.64] ;  /* 0x000000063a2e7981 */ /* 0x000ea8000c1e1b00 */
[----:B------:R-:W2:Y:S04]  /*1a20*/  LDG.E.64 R38, desc[UR6][R68.64+0x1c0000] ;  /* 0x1c00000644267981 */ /* 0x000ea8000c1e1b00 */
[----:B------:R-:W3:Y:S04]  /*1a30*/  LDG.E.64 R4, desc[UR6][R68.64+0x1e0000] ;  /* 0x1e00000644047981 */ /* 0x000ee8000c1e1b00 */
[----:B------:R-:W4:Y:S01]  /*1a40*/  LDG.E.64 R6, desc[UR6][R68.64+0x200000] ;  /* 0x2000000644067981 */ /* 0x000f22000c1e1b00 */
[----:B------:R-:W0:Y:S01]  /*1a50*/  S2UR UR5, SR_CgaCtaId ;  /* 0x00000000000579c3 */ /* 0x000e220000008800 */
[----:B------:R-:W-:Y:S01]  /*1a60*/  UMOV UR4, 0x400 ;  /* 0x0000040000047882 */ /* 0x000fe20000000000 */
[----:B------:R-:W-:Y:S01]  /*1a70*/  BSSY.RECONVERGENT B1, `(.L_x_22) ;  /* 0x000001f000017945 */ /* 0x000fe20003800200 */
[----:B0-----:R-:W-:-:S09]  /*1a80*/  ULEA UR4, UR5, UR4, 0x18 ;  /* 0x0000000405047291 */ /* 0x001fd2000f8ec0ff */
[----:B------:R-:W0:Y:S02]  /*1a90*/  LDS.64 R2, [UR4] ;  /* 0x00000004ff027984 */ /* 0x000e240008000a00 */
[----:B0-----:R-:W-:Y:S01]  /*1aa0*/  DADD R8, R2, R2 ;  /* 0x0000000002087229 */ /* 0x001fe20000000002 */
[----:B------:R-:W-:-:S05]  /*1ab0*/  IMAD.MOV.U32 R2, RZ, RZ, 0x1 ;  /* 0x00000001ff027424 */ /* 0x000fca00078e00ff */
[----:B------:R-:W0:Y:S02]  /*1ac0*/  MUFU.RCP64H R3, R9 ;  /* 0x0000000900037308 */ /* 0x000e240000001800 */
[----:B0-----:R-:W-:-:S08]  /*1ad0*/  DFMA R10, -R8, R2, 1 ;  /* 0x3ff00000080a742b */ /* 0x001fd00000000102 */
[----:B------:R-:W-:-:S08]  /*1ae0*/  DFMA R10, R10, R10, R10 ;  /* 0x0000000a0a0a722b */ /* 0x000fd0000000000a */
[----:B------:R-:W-:-:S08]  /*1af0*/  DFMA R10, R2, R10, R2 ;  /* 0x0000000a020a722b */ /* 0x000fd00000000002 */
[----:B------:R-:W-:-:S08]  /*1b00*/  DFMA R2, -R8, R10, 1 ;  /* 0x3ff000000802742b */ /* 0x000fd0000000010a */
[----:B------:R-:W-:Y:S02]  /*1b10*/  DFMA R2, R10, R2, R10 ;  /* 0x000000020a02722b */ /* 0x000fe4000000000a */
[----:B--2---:R-:W-:Y:S01]  /*1b20*/  DMUL R38, R46, R38 ;  /* 0x000000262e267228 */ /* 0x004fe20000000000 */
[----:B---3--:R-:W-:-:S07]  /*1b30*/  IMAD.MOV.U32 R40, RZ, RZ, R4 ;  /* 0x000000ffff287224 */ /* 0x008fce00078e0004 */
[----:B------:R-:W-:Y:S01]  /*1b40*/  DMUL R10, R38, R2 ;  /* 0x00000002260a7228 */ /* 0x000fe20000000000 */
[----:B----4-:R-:W-:Y:S01]  /*1b50*/  IMAD.MOV.U32 R0, RZ, RZ, R7 ;  /* 0x000000ffff007224 */ /* 0x010fe200078e0007 */
[----:B------:R-:W-:Y:S01]  /*1b60*/  FSETP.GEU.AND P1, PT, |R39|, 6.5827683646048100446e-37, PT ;  /* 0x036000002700780b */ /* 0x000fe20003f2e200 */
[----:B------:R-:W-:-:S05]  /*1b70*/  DSETP.MAX.AND P2, P3, R4, R6, PT ;  /* 0x000000060400722a */ /* 0x000fca0003b4f000 */
[----:B------:R-:W-:Y:S01]  /*1b80*/  DFMA R30, -R8, R10, R38 ;  /* 0x0000000a081e722b */ /* 0x000fe20000000126 */
[----:B------:R-:W-:Y:S02]  /*1b90*/  FSEL R41, R5, R0, P2 ;  /* 0x0000000005297208 */ /* 0x000fe40001000000 */
[----:B------:R-:W-:-:S05]  /*1ba0*/  SEL R40, R40, R6, P2 ;  /* 0x0000000628287207 */ /* 0x000fca0001000000 */
[----:B------:R-:W-:Y:S01]  /*1bb0*/  DFMA R2, R2, R30, R10 ;  /* 0x0000001e0202722b */ /* 0x000fe2000000000a */
[----:B------:R-:W-:-:S09]  /*1bc0*/  @P3 LOP3.LUT R41, R0, 0x80000, RZ, 0xfc, !PT ;  /* 0x0008000000293812 */ /* 0x000fd200078efcff */
        /* <DEDUP_REMOVED lines=9> */
.L_x_23:
[----:B------:R-:W-:Y:S05]  /*1c60*/  BSYNC.RECONVERGENT B1 ;  /* 0x0000000000017941 */ /* 0x000fea0003800200 */
.L_x_22:
[----:B------:R-:W0:Y:S01]  /*1c70*/  MUFU.RCP64H R5, R39 ;  /* 0x0000002700057308 */ /* 0x000e220000001800 */
[----:B------:R-:W-:Y:S01]  /*1c80*/  IMAD.MOV.U32 R4, RZ, RZ, 0x1 ;  /* 0x00000001ff047424 */ /* 0x000fe200078e00ff */
[----:B------:R-:W-:Y:S01]  /*1c90*/  DSETP.MIN.AND P0, P1, R40, R2, PT ;  /* 0x000000022800722a */ /* 0x000fe20003900000 */
[----:B------:R-:W-:Y:S01]  /*1ca0*/  IMAD.MOV.U32 R0, RZ, RZ, R41 ;  /* 0x000000ffff007224 */ /* 0x000fe200078e0029 */
[----:B------:R-:W-:Y:S04]  /*1cb0*/  BSSY.RECONVERGENT B1, `(.L_x_24) ;  /* 0x000001a000017945 */ /* 0x000fe80003800200 */
[----:B------:R-:W-:Y:S02]  /*1cc0*/  FSEL R9, R0, R3, P0 ;  /* 0x0000000300097208 */ /* 0x000fe40000000000 */
[----:B------:R-:W-:-:S06]  /*1cd0*/  MOV R0, R40 ;  /* 0x0000002800007202 */ /* 0x000fcc0000000f00 */
[----:B------:R-:W-:Y:S01]  /*1ce0*/  @P1 LOP3.LUT R9, R3, 0x80000, RZ, 0xfc, !PT ;  /* 0x0008000003091812 */ /* 0x000fe200078efcff */
[----:B0-----:R-:W-:-:S04]  /*1cf0*/  DFMA R6, -R38, R4, 1 ;  /* 0x3ff000002606742b */ /* 0x001fc80000000104 */
[----:B------:R-:W-:-:S04]  /*1d00*/  IMAD.MOV.U32 R3, RZ, RZ, R9 ;  /* 0x000000ffff037224 */ /* 0x000fc800078e0009 */
[----:B------:R-:W-:-:S08]  /*1d10*/  DFMA R6, R6, R6, R6 ;  /* 0x000000060606722b */ /* 0x000fd00000000006 */
[----:B------:R-:W-:Y:S01]  /*1d20*/  DFMA R6, R4, R6, R4 ;  /* 0x000000060406722b */ /* 0x000fe20000000004 */
[----:B------:R-:W-:-:S05]  /*1d30*/  IMAD.MOV.U32 R5, RZ, RZ, R2 ;  /* 0x000000ffff057224 */ /* 0x000fca00078e0002 */
[----:B------:R-:W-:Y:S02]  /*1d40*/  SEL R2, R0, R5, P0 ;  /* 0x0000000500027207 */ /* 0x000fe40000000000 */
[----:B------:R-:W-:-:S04]  /*1d50*/  DFMA R4, -R38, R6, 1 ;  /* 0x3ff000002604742b */ /* 0x000fc80000000106 */
[----:B------:R-:W-:-:S04]  /*1d60*/  DADD R8, R2, R2 ;  /* 0x0000000002087229 */ /* 0x000fc80000000002 */
[----:B------:R-:W-:-:S06]  /*1d70*/  DFMA R4, R6, R4, R6 ;  /* 0x000000040604722b */ /* 0x000fcc0000000006 */
[----:B------:R-:W-:Y:S02]  /*1d80*/  FSETP.GEU.AND P1, PT, |R9|, 6.5827683646048100446e-37, PT ;  /* 0x036000000900780b */ /* 0x000fe40003f2e200 */
[----:B------:R-:W-:-:S08]  /*1d90*/  DMUL R2, R8, R4 ;  /* 0x0000000408027228 */ /* 0x000fd00000000000 */
        /* <DEDUP_REMOVED lines=11> */
.L_x_25:
[----:B------:R-:W-:Y:S05]  /*1e50*/  BSYNC.RECONVERGENT B1 ;  /* 0x0000000000017941 */ /* 0x000fea0003800200 */
.L_x_24:
[----:B------:R-:W-:Y:S01]  /*1e60*/  DADD R6, R2, 1 ;  /* 0x3ff0000002067429 */ /* 0x000fe20000000000 */
[----:B------:R-:W-:Y:S05]  /*1e70*/  BSSY.RECONVERGENT B1, `(.L_x_26) ;  /* 0x0000012000017945 */ /* 0x000fea0003800200 */
[----:B------:R-:W0:Y:S04]  /*1e80*/  MUFU.RCP64H R3, R7 ;  /* 0x0000000700037308 */ /* 0x000e280000001800 */
[----:B------:R-:W-:-:S05]  /*1e90*/  VIADD R2, R7, 0x300402 ;  /* 0x0030040207027836 */ /* 0x000fca0000000000 */
[----:B------:R-:W-:Y:S01]  /*1ea0*/  FSETP.GEU.AND P0, PT, |R2|, 5.8789094863358348022e-39, PT ;  /* 0x004004020200780b */ /* 0x000fe20003f0e200 */
[----:B0-----:R-:W-:-:S08]  /*1eb0*/  DFMA R4, -R6, R2, 1 ;  /* 0x3ff000000604742b */ /* 0x001fd00000000102 */
[----:B------:R-:W-:-:S08]  /*1ec0*/  DFMA R4, R4, R4, R4 ;  /* 0x000000040404722b */ /* 0x000fd00000000004 */
[----:B------:R-:W-:-:S08]  /*1ed0*/  DFMA R4, R2, R4, R2 ;  /* 0x000000040204722b */ /* 0x000fd00000000002 */
[----:B------:R-:W-:-:S08]  /*1ee0*/  DFMA R30, -R6, R4, 1 ;  /* 0x3ff00000061e742b */ /* 0x000fd00000000104 */
        /* <DEDUP_REMOVED lines=10> */
.L_x_27:
[----:B------:R-:W-:Y:S05]  /*1f90*/  BSYNC.RECONVERGENT B1 ;  /* 0x0000000000017941 */ /* 0x000fea0003800200 */
.L_x_26:
[----:B------:R-:W0:Y:S01]  /*1fa0*/  S2UR UR5, SR_CgaCtaId ;  /* 0x00000000000579c3 */ /* 0x000e220000008800 */
[----:B------:R-:W-:Y:S01]  /*1fb0*/  UMOV UR4, 0x400 ;  /* 0x0000040000047882 */ /* 0x000fe20000000000 */
[----:B------:R-:W-:Y:S01]  /*1fc0*/  FSETP.GEU.AND P1, PT, |R39|, 6.5827683646048100446e-37, PT ;  /* 0x036000002700780b */ /* 0x000fe20003f2e200 */
[----:B------:R-:W-:Y:S01]  /*1fd0*/  BSSY.RECONVERGENT B1, `(.L_x_28) ;  /* 0x0000016000017945 */ /* 0x000fe20003800200 */
[----:B0-----:R-:W-:-:S09]  /*1fe0*/  ULEA UR4, UR5, UR4, 0x18 ;  /* 0x0000000405047291 */ /* 0x001fd2000f8ec0ff */
[----:B------:R-:W0:Y:S02]  /*1ff0*/  LDS.64 R2, [UR4+0x28] ;  /* 0x00002804ff027984 */ /* 0x000e240008000a00 */
[----:B0-----:R-:W-:Y:S01]  /*2000*/  DADD R4, R2, R2 ;  /* 0x0000000002047229 */ /* 0x001fe20000000002 */
[----:B------:R-:W-:-:S05]  /*2010*/  MOV R2, 0x1 ;  /* 0x0000000100027802 */ /* 0x000fca0000000f00 */
[----:B------:R-:W0:Y:S02]  /*2020*/  MUFU.RCP64H R3, R5 ;  /* 0x0000000500037308 */ /* 0x000e240000001800 */
[----:B0-----:R-:W-:-:S08]  /*2030*/  DFMA R6, -R4, R2, 1 ;  /* 0x3ff000000406742b */ /* 0x001fd00000000102 */
[----:B------:R-:W-:-:S08]  /*2040*/  DFMA R6, R6, R6, R6 ;  /* 0x000000060606722b */ /* 0x000fd00000000006 */
[----:B------:R-:W-:-:S08]  /*2050*/  DFMA R6, R2, R6, R2 ;  /* 0x000000060206722b */ /* 0x000fd00000000002 */
[----:B------:R-:W-:-:S08]  /*2060*/  DFMA R2, -R4, R6, 1 ;  /* 0x3ff000000402742b */ /* 0x000fd00000000106 */
[----:B------:R-:W-:-:S08]  /*2070*/  DFMA R2, R6, R2, R6 ;  /* 0x000000020602722b */ /* 0x000fd00000000006 */
        /* <DEDUP_REMOVED lines=9> */
[----:B------:R-:W-:-:S07]  /*2110*/  IMAD.MOV.U32 R5, RZ, RZ, R39 ;  /* 0x000000ffff057224 */ /* 0x000fce00078e0027 */
[----:B------:R-:W-:Y:S05]  /*2120*/  CALL.REL.NOINC `($__internal_1_$__cuda_sm20_div_rn_f64_full) ;  /* 0x000001b800fc7944 */ /* 0x000fea0003c00000 */
.L_x_29:
[----:B------:R-:W-:Y:S05]  /*2130*/  BSYNC.RECONVERGENT B1 ;  /* 0x0000000000017941 */ /* 0x000fea0003800200 */
.L_x_28:
[----:B------:R-:W0:Y:S01]  /*2140*/  MUFU.RCP64H R5, R39 ;  /* 0x0000002700057308 */ /* 0x000e220000001800 */
[----:B------:R-:W-:Y:S01]  /*2150*/  IMAD.MOV.U32 R4, RZ, RZ, 0x1 ;  /* 0x00000001ff047424 */ /* 0x000fe200078e00ff */
[----:B------:R-:W-:Y:S01]  /*2160*/  DSETP.MIN.AND P0, P1, R40, R2, PT ;  /* 0x000000022800722a */ /* 0x000fe20003900000 */
[----:B------:R-:W-:Y:S01]  /*2170*/  IMAD.MOV.U32 R0, RZ, RZ, R41 ;  /* 0x000000ffff007224 */ /* 0x000fe200078e0029 */
[----:B------:R-:W-:Y:S04]  /*2180*/  BSSY.RECONVERGENT B1, `(.L_x_30) ;  /* 0x000001a000017945 */ /* 0x000fe80003800200 */
[----:B------:R-:W-:Y:S01]  /*2190*/  FSEL R11, R0, R3, P0 ;  /* 0x00000003000b7208 */ /* 0x000fe20000000000 */
[----:B------:R-:W-:-:S07]  /*21a0*/  IMAD.MOV.U32 R0, RZ, RZ, R40 ;  /* 0x000000ffff007224 */ /* 0x000fce00078e0028 */
        /* <DEDUP_REMOVED lines=18> */
[----:B------:R-:W-:Y:S01]  /*22d0*/  MOV R3, R39 ;  /* 0x0000002700037202 */ /* 0x000fe20000000f00 */
[----:B------:R-:W-:Y:S01]  /*22e0*/  IMAD.MOV.U32 R5, RZ, RZ, R7 ;  /* 0x000000ffff057224 */ /* 0x000fe200078e0007 */
[----:B------:R-:W-:Y:S01]  /*22f0*/  MOV R0, 0x2320 ;  /* 0x0000232000007802 */ /* 0x000fe20000000f00 */
[----:B------:R-:W-:-:S07]  /*2300*/  IMAD.MOV.U32 R4, RZ, RZ, R38 ;  /* 0x000000ffff047224 */ /* 0x000fce00078e0026 */
[----:B------:R-:W-:Y:S05]  /*2310*/  CALL.REL.NOINC `($__internal_1_$__cuda_sm20_div_rn_f64_full) ;  /* 0x000001b800807944 */ /* 0x000fea0003c00000 */
.L_x_31:
[----:B------:R-:W-:Y:S05]  /*2320*/  BSYNC.RECONVERGENT B1 ;  /* 0x0000000000017941 */ /* 0x000fea0003800200 */
.L_x_30:
        /* <DEDUP_REMOVED lines=19> */
.L_x_33:
[----:B------:R-:W-:Y:S05]  /*2460*/  BSYNC.RECONVERGENT B1 ;  /* 0x0000000000017941 */ /* 0x000fea0003800200 */
.L_x_32:
[----:B------:R-:W0:Y:S01]  /*2470*/  S2UR UR5, SR_CgaCtaId ;  /* 0x00000000000579c3 */ /* 0x000e220000008800 */
[----:B------:R-:W-:Y:S01]  /*2480*/  UMOV UR4, 0x400 ;  /* 0x0000040000047882 */ /* 0x000fe20000000000 */
[----:B------:R-:W-:Y:S01]  /*2490*/  FSETP.GEU.AND P1, PT, |R39|, 6.5827683646048100446e-37, PT ;  /* 0x036000002700780b */ /* 0x000fe20003f2e200 */
[----:B------:R-:W-:Y:S01]  /*24a0*/  BSSY.RECONVERGENT B1, `(.L_x_34) ;  /* 0x0000016000017945 */ /* 0x000fe20003800200 */
[----:B0-----:R-:W-:-:S09]  /*24b0*/  ULEA UR4, UR5, UR4, 0x18 ;  /* 0x0000000405047291 */ /* 0x001fd2000f8ec0ff */
[----:B------:R-:W0:Y:S02]  /*24c0*/  LDS.64 R2, [UR4+0x50] ;  /* 0x00005004ff027984 */ /* 0x000e240008000a00 */
[----:B0-----:R-:W-:Y:S01]  /*24d0*/  DADD R4, R2, R2 ;  /* 0x0000000002047229 */ /* 0x001fe20000000002 */
[----:B------:R-:W-:-:S05]  /*24e0*/  IMAD.MOV.U32 R2, RZ, RZ, 0x1 ;  /* 0x00000001ff027424 */ /* 0x000fca00078e00ff */
        /* <DEDUP_REMOVED lines=17> */
.L_x_35:
[----:B------:R-:W-:Y:S05]  /*2600*/  BSYNC.RECONVERGENT B1 ;  /* 0x0000000000017941 */ /* 0x000fea0003800200 */
.L_x_34:
        /* <DEDUP_REMOVED lines=12> */
[----:B------:R-:W-:-:S04]  /*26d0*/  MOV R7, R2 ;  /* 0x0000000200077202 */ /* 0x000fc80000000f00 */
[----:B------:R-:W-:-:S03]  /*26e0*/  SEL R2, R0, R7, P0 ;  /* 0x0000000700027207 */ /* 0x000fc60000000000 */
[----:B------:R-:W-:-:S03]  /*26f0*/  DFMA R8, -R38, R4, 1 ;  /* 0x3ff000002608742b */ /* 0x000fc60000000104 */
[----:B------:R-:W-:-:S05]  /*2700*/  DADD R6, R2, R2 ;  /* 0x0000000002067229 */ /* 0x000fca0000000002 */
[----:B------:R-:W-:-:S05]  /*2710*/  DFMA R8, R4, R8, R4 ;  /* 0x000000080408722b */ /* 0x000fca0000000004 */
[----:B------:R-:W-:-:S03]  /*2720*/  FSETP.GEU.AND P1, PT, |R7|, 6.5827683646048100446e-37, PT ;  /* 0x036000000700780b */ /* 0x000fc60003f2e200 */
        /* <DEDUP_REMOVED lines=12> */
.L_x_37:
[----:B------:R-:W-:Y:S05]  /*27f0*/  BSYNC.RECONVERGENT B1 ;  /* 0x0000000000017941 */ /* 0x000fea0003800200 */
.L_x_36:
        /* <DEDUP_REMOVED lines=17> */
[----:B------:R-:W-:Y:S01]  /*2910*/  MOV R32, R2 ;  /* 0x0000000200207202 */ /* 0x000fe20000000f00 */
[----:B------:R-:W-:-:S07]  /*2920*/  IMAD.MOV.U32 R33, RZ, RZ, R3 ;  /* 0x000000ffff217224 */ /* 0x000fce00078e0003 */
.L_x_39:
[----:B------:R-:W-:Y:S05]  /*2930*/  BSYNC.RECONVERGENT B1 ;  /* 0x0000000000017941 */ /* 0x000fea0003800200 */
.L_x_38:
        /* <DEDUP_REMOVED lines=25> */
.L_x_41:
[----:B------:R-:W-:Y:S05]  /*2ad0*/  BSYNC.RECONVERGENT B1 ;  /* 0x0000000000017941 */ /* 0x000fea0003800200 */
.L_x_40:
        /* <DEDUP_REMOVED lines=30> */
.L_x_43:
[----:B------:R-:W-:Y:S05]  /*2cc0*/  BSYNC.RECONVERGENT B1 ;  /* 0x0000000000017941 */ /* 0x000fea0003800200 */
.L_x_42:
        /* <DEDUP_REMOVED lines=19> */
.L_x_45:
[----:B------:R-:W-:Y:S05]  /*2e00*/  BSYNC.RECONVERGENT B1 ;  /* 0x0000000000017941 */ /* 0x000fea0003800200 */
.L_x_44:
        /* <DEDUP_REMOVED lines=23> */
[----:B------:R-:W-:-:S07]  /*2f80*/  MOV R0, 0x2fa0 ;  /* 0x00002fa000007802 */ /* 0x000fce0000000f00 */
[----:B------:R-:W-:Y:S05]  /*2f90*/  CALL.REL.NOINC `($__internal_1_$__cuda_sm20_div_rn_f64_full) ;  /* 0x000001ac00607944 */ /* 0x000fea0003c00000 */
.L_x_47:
[----:B------:R-:W-:Y:S05]  /*2fa0*/  BSYNC.RECONVERGENT B1 ;  /* 0x0000000000017941 */ /* 0x000fea0003800200 */
.L_x_46:
[----:B------:R-:W0:Y:S01]  /*2fb0*/  MUFU.RCP64H R5, R39 ;  /* 0x0000002700057308 */ /* 0x000e220000001800 */
[----:B------:R-:W-:Y:S01]  /*2fc0*/  IMAD.MOV.U32 R4, RZ, RZ, 0x1 ;  /* 0x00000001ff047424 */ /* 0x000fe200078e00ff */
[----:B------:R-:W-:Y:S01]  /*2fd0*/  DSETP.MIN.AND P0, P1, R40, R2, PT ;  /* 0x000000022800722a */ /* 0x000fe20003900000 */
[----:B------:R-:W-:Y:S01]  /*2fe0*/  IMAD.MOV.U32 R0, RZ, RZ, R40 ;  /* 0x000000ffff007224 */ /* 0x000fe200078e0028 */
[----:B------:R-:W-:Y:S04]  /*2ff0*/  BSSY.RECONVERGENT B1, `(.L_x_48) ;  /* 0x0000019000017945 */ /* 0x000fe80003800200 */
[----:B------:R-:W-:Y:S01]  /*3000*/  SEL R2, R0, R2, P0 ;  /* 0x0000000200027207 */ /* 0x000fe20000000000 */
[----:B0-----:R-:W-:-:S08]  /*3010*/  DFMA R6, -R38, R4, 1 ;  /* 0x3ff000002606742b */ /* 0x001fd00000000104 */
[----:B------:R-:W-:-:S08]  /*3020*/  DFMA R6, R6, R6, R6 ;  /* 0x000000060606722b */ /* 0x000fd00000000006 */
[----:B------:R-:W-:Y:S01]  /*3030*/  DFMA R4, R4, R6, R4 ;  /* 0x000000060404722b */ /* 0x000fe20000000004 */
[----:B------:R-:W-:-:S05]  /*3040*/  IMAD.MOV.U32 R6, RZ, RZ, R3 ;  /* 0x000000ffff067224 */ /* 0x000fca00078e0003 */
[----:B------:R-:W-:Y:S02]  /*3050*/  FSEL R41, R41, R6, P0 ;  /* 0x0000000629297208 */ /* 0x000fe40000000000 */
[----:B------:R-:W-:Y:S01]  /*3060*/  DFMA R8, -R38, R4, 1 ;  /* 0x3ff000002608742b */ /* 0x000fe20000000104 */
[----:B------:R-:W-:-:S05]  /*3070*/  @P1 LOP3.LUT R41, R6, 0x80000, RZ, 0xfc, !PT ;  /* 0x0008000006291812 */ /* 0x000fca00078efcff */
[----:B------:R-:W-:Y:S02]  /*3080*/  IMAD.MOV.U32 R3, RZ, RZ, R41 ;  /* 0x000000ffff037224 */ /* 0x000fe400078e0029 */
[----:B------:R-:W-:-:S04]  /*3090*/  DFMA R8, R4, R8, R4 ;  /* 0x000000080408722b */ /* 0x000fc80000000004 */
[----:B------:R-:W-:-:S08]  /*30a0*/  DADD R6, R2, R2 ;  /* 0x0000000002067229 */ /* 0x000fd00000000002 */
        /* <DEDUP_REMOVED lines=13> */
.L_x_49:
[----:B------:R-:W-:Y:S05]  /*3180*/  BSYNC.RECONVERGENT B1 ;  /* 0x0000000000017941 */ /* 0x000fea0003800200 */
.L_x_48:
        /* <DEDUP_REMOVED lines=14> */
[----:B------:R-:W-:Y:S01]  /*3270*/  IMAD.MOV.U32 R3, RZ, RZ, R7 ;  /* 0x000000ffff037224 */ /* 0x000fe200078e0007 */
[----:B------:R-:W-:-:S07]  /*3280*/  IADD3 R2, PT, PT, R2, -0x100000, RZ ;  /* 0xfff0000002027810 */ /* 0x000fce0007ffe0ff */
[----:B------:R-:W-:Y:S05]  /*3290*/  CALL.REL.NOINC `($__internal_0_$__cuda_sm20_dblrcp_rn_slowpath_v3) ;  /* 0x000001a400f47944 */ /* 0x000fea0003c00000 */
[----:B------:R-:W-:Y:S02]  /*32a0*/  IMAD.MOV.U32 R44, RZ, RZ, R2 ;  /* 0x000000ffff2c7224 */ /* 0x000fe400078e0002 */
[----:B------:R-:W-:-:S07]  /*32b0*/  IMAD.MOV.U32 R45, RZ, RZ, R3 ;  /* 0x000000ffff2d7224 */ /* 0x000fce00078e0003 */
.L_x_51:
[----:B------:R-:W-:Y:S05]  /*32c0*/  BSYNC.RECONVERGENT B1 ;  /* 0x0000000000017941 */ /* 0x000fea0003800200 */
.L_x_50:
[----:B------:R-:W2:Y:S04]  /*32d0*/  LDG.E.64 R86, desc[UR6][R68.64+0x60000] ;  /* 0x0600000644567981 */ /* 0x000ea8000c1e1b00 */
[----:B------:R-:W3:Y:S04]  /*32e0*/  LDG.E.64 R80, desc[UR6][R68.64+0x80000] ;  /* 0x0800000644507981 */ /* 0x000ee8000c1e1b00 */
[----:B------:R-:W4:Y:S04]  /*32f0*/  LDG.E.64 R74, desc[UR6][R58.64+0x20000] ;  /* 0x020000063a4a7981 */ /* 0x000f28000c1e1b00 */
[----:B------:R-:W5:Y:S04]  /*3300*/  LDG.E.64 R48, desc[UR6][R58.64+0x60000] ;  /* 0x060000063a307981 */ /* 0x000f68000c1e1b00 */
        /* <DEDUP_REMOVED lines=9> */
[----:B------:R0:W5:Y:S01]  /*33a0*/  LDG.E.64 R2, desc[UR6][R26.64] ;  /* 0x000000061a027981 */ /* 0x000162000c1e1b00 */
[----:B------:R-:W1:Y:S01]  /*33b0*/  S2UR UR5, SR_CgaCtaId ;  /* 0x00000000000579c3 */ /* 0x000e620000008800 */
[----:B------:R-:W-:-:S02]  /*33c0*/  UMOV UR4, 0x400 ;  /* 0x0000040000047882 */ /* 0x000fc40000000000 */
[----:B-1----:R-:W-:-:S09]  /*33d0*/  ULEA UR4, UR5, UR4, 0x18 ;  /* 0x0000000405047291 */ /* 0x002fd2000f8ec0ff */
[----:B------:R-:W1:Y:S04]  /*33e0*/  LDS.128 R88, [UR4+0x40] ;  /* 0x00004004ff587984 */ /* 0x000e680008000c00 */
[----:B------:R-:W0:Y:S04]  /*33f0*/  LDS.128 R8, [UR4+0x30] ;  /* 0x00003004ff087984 */ /* 0x000e280008000c00 */
[----:B------:R-:W-:Y:S04]  /*3400*/  LDS.64 R82, [UR4+0x20] ;  /* 0x00002004ff527984 */ /* 0x000fe80008000a00 */
[----:B------:R-:W0:Y:S04]  /*3410*/  LDS.128 R40, [UR4+0x10] ;  /* 0x00001004ff287984 */ /* 0x000e280008000c00 */
[----:B------:R-:W0:Y:S04]  /*3420*/  LDS.64 R38, [UR4+0x8] ;  /* 0x00000804ff267984 */ /* 0x000e280008000a00 */
[----:B------:R-:W-:Y:S04]  /*3430*/  LDS.64 R98, [UR4+0x70] ;  /* 0x00007004ff627984 */ /* 0x000fe80008000a00 */
[----:B------:R-:W0:Y:S04]  /*3440*/  LDS.128 R4, [UR4+0x60] ;  /* 0x00006004ff047984 */ /* 0x000e280008000c00 */
[----:B------:R-:W0:Y:S04]  /*3450*/  LDS.64 R96, [UR4+0x58] ;  /* 0x00005804ff607984 */ /* 0x000e280008000a00 */
[----:B------:R-:W-:Y:S01]  /*3460*/  LDS.64 R102, [UR4+0xc0] ;  /* 0x0000c004ff667984 */ /* 0x000fe20008000a00 */
[----:B-1----:R-:W-:-:S02]  /*3470*/  DFMA R94, R36, -R88, R90 ;  /* 0x80000058245e722b */ /* 0x002fc4000000005a */
[----:B0-----:R-:W-:Y:S02]  /*3480*/  DFMA R26, R36, R10, -R90 ;  /* 0x0000000a241a722b */ /* 0x001fe4000000085a */
[----:B------:R-:W-:Y:S02]  /*3490*/  DFMA R88, -R42, R30, R82 ;  /* 0x0000001e2a58722b */ /* 0x000fe40000000152 */
[----:B------:R-:W-:-:S08]  /*34a0*/  DMUL R42, R38, R28 ;  /* 0x0000001c262a7228 */ /* 0x000fd00000000000 */
[----:B------:R-:W-:Y:S02]  /*34b0*/  DMUL R42, R42, R24 ;  /* 0x000000182a2a7228 */ /* 0x000fe40000000000 */
[----:B------:R-:W-:Y:S02]  /*34c0*/  DFMA R30, R30, R40, -R82 ;  /* 0x000000281e1e722b */ /* 0x000fe40000000852 */
[----:B------:R-:W-:Y:S02]  /*34d0*/  DFMA R6, -R6, R32, R98 ;  /* 0x000000200606722b */ /* 0x000fe40000000162 */
[----:B------:R-:W-:Y:S01]  /*34e0*/  DMUL R96, R96, R28 ;  /* 0x0000001c60607228 */ /* 0x000fe20000000000 */
[----:B------:R-:W-:-:S07]  /*34f0*/  UMOV UR5, 0x3fc99999 ;  /* 0x3fc9999900057882 */ /* 0x000fce0000000000 */
[----:B------:R-:W-:Y:S02]  /*3500*/  DMUL R96, R96, R24 ;  /* 0x0000001860607228 */ /* 0x000fe40000000000 */
[----:B------:R-:W-:Y:S02]  /*3510*/  DFMA R32, R32, R4, -R98 ;  /* 0x000000042020722b */ /* 0x000fe40000000862 */
[C---:B--2---:R-:W-:Y:S02]  /*3520*/  DMUL R84, R86.reuse, R90 ;  /* 0x0000005a56547228 */ /* 0x044fe40000000000 */
[----:B------:R-:W-:-:S06]  /*3530*/  DMUL R36, R86, R82 ;  /* 0x0000005256247228 */ /* 0x000fcc0000000000 */
[----:B------:R-:W-:Y:S02]  /*3540*/  DMUL R92, R84, 0.5 ;  /* 0x3fe00000545c7828 */ /* 0x000fe40000000000 */
[----:B------:R-:W-:Y:S02]  /*3550*/  DMUL R84, R36, 0.5 ;  /* 0x3fe0000024547828 */ /* 0x000fe40000000000 */
[----:B------:R-:W-:Y:S01]  /*3560*/  DMUL R90, R8, R28 ;  /* 0x0000001c085a7228 */ /* 0x000fe20000000000 */
[----:B------:R-:W-:Y:S04]  /*3570*/  LDS.128 R36, [UR4+0x80] ;  /* 0x00008004ff247984 */ /* 0x000fe80008000c00 */
[----:B------:R-:W0:Y:S01]  /*3580*/  LDS.128 R8, [UR4+0x90] ;  /* 0x00009004ff087984 */ /* 0x000e220008000c00 */
[----:B------:R-:W-:-:S08]  /*3590*/  DMUL R84, R84, R24 ;  /* 0x0000001854547228 */ /* 0x000fd00000000000 */
[-C--:B------:R-:W-:Y:S02]  /*35a0*/  DMUL R84, R84, R24.reuse ;  /* 0x0000001854547228 */ /* 0x080fe40000000000 */
[----:B------:R-:W-:Y:S02]  /*35b0*/  DMUL R92, R92, R24 ;  /* 0x000000185c5c7228 */ /* 0x000fe40000000000 */
[----:B---3--:R-:W-:-:S04]  /*35c0*/  DMUL R76, R80, 0.5 ;  /* 0x3fe00000504c7828 */ /* 0x008fc80000000000 */
[-C--:B------:R-:W-:Y:S01]  /*35d0*/  DFMA R84, R84, R24.reuse, -R42 ;  /* 0x000000185454722b */ /* 0x080fe2000000082a */
[----:B------:R-:W1:Y:S01]  /*35e0*/  LDS.128 R40, [UR4+0xb0] ;  /* 0x0000b004ff287984 */ /* 0x000e620008000c00 */
[----:B------:R-:W-:Y:S02]  /*35f0*/  DMUL R92, R92, R24 ;  /* 0x000000185c5c7228 */ /* 0x000fe40000000000 */
[----:B------:R-:W-:Y:S02]  /*3600*/  DMUL R88, R76, R88 ;  /* 0x000000584c587228 */ /* 0x000fe40000000000 */
[----:B------:R-:W-:Y:S02]  /*3610*/  DMUL R90, R90, R24 ;  /* 0x000000185a5a7228 */ /* 0x000fe40000000000 */
[----:B------:R-:W-:-:S04]  /*3620*/  DMUL R100, R86, R98 ;  /* 0x0000006256647228 */ /* 0x000fc80000000000 */
[----:B----4-:R-:W-:Y:S02]  /*3630*/  DMUL R88, R74, R88 ;  /* 0x000000584a587228 */ /* 0x010fe40000000000 */
[----:B------:R-:W-:Y:S01]  /*3640*/  DFMA R90, R92, R24, -R90 ;  /* 0x000000185c5a722b */ /* 0x000fe2000000085a */
[----:B------:R-:W2:Y:S01]  /*3650*/  LDS.64 R92, [UR4+0xa8] ;  /* 0x0000a804ff5c7984 */ /* 0x000ea20008000a00 */
[----:B------:R-:W-:Y:S02]  /*3660*/  DMUL R100, R100, 0.5 ;  /* 0x3fe0000064647828 */ /* 0x000fe40000000000 */
[----:B------:R-:W-:Y:S02]  /*3670*/  DMUL R6, R76, R6 ;  /* 0x000000064c067228 */ /* 0x000fe40000000000 */
[----:B0-----:R-:W-:Y:S02]  /*3680*/  DMUL R82, R86, R10 ;  /* 0x0000000a56527228 */ /* 0x001fe40000000000 */
[----:B------:R-:W-:-:S02]  /*3690*/  DMUL R88, R88, R24 ;  /* 0x0000001858587228 */ /* 0x000fc40000000000 */
[----:B------:R-:W-:-:S04]  /*36a0*/  DMUL R100, R100, R24 ;  /* 0x0000001864647228 */ /* 0x000fc80000000000 */
[----:B------:R-:W-:Y:S02]  /*36b0*/  DMUL R82, R82, 0.5 ;  /* 0x3fe0000052527828 */ /* 0x000fe40000000000 */
[----:B------:R-:W-:Y:S02]  /*36c0*/  DMUL R88, R88, R24 ;  /* 0x0000001858587228 */ /* 0x000fe40000000000 */
[----:B------:R-:W-:Y:S02]  /*36d0*/  DMUL R6, R74, R6 ;  /* 0x000000064a067228 */ /* 0x000fe40000000000 */
[----:B------:R-:W-:Y:S02]  /*36e0*/  DMUL R36, R36, R28 ;  /* 0x0000001c24247228 */ /* 0x000fe40000000000 */
[-C--:B------:R-:W-:Y:S02]  /*36f0*/  DMUL R82, R82, R24.reuse ;  /* 0x0000001852527228 */ /* 0x080fe40000000000 */
[----:B------:R-:W-:-:S02]  /*3700*/  DMUL R100, R100, R24 ;  /* 0x0000001864647228 */ /* 0x000fc40000000000 */
[-C--:B------:R-:W-:Y:S02]  /*3710*/  DFMA R84, R88, R24.reuse, R84 ;  /* 0x000000185854722b */ /* 0x080fe40000000054 */
[----:B------:R-:W-:Y:S02]  /*3720*/  DMUL R6, R6, R24 ;  /* 0x0000001806067228 */ /* 0x000fe40000000000 */
[----:B------:R-:W-:Y:S02]  /*3730*/  DFMA R8, R34, -R8, R10 ;  /* 0x800000082208722b */ /* 0x000fe4000000000a */
[----:B------:R-:W-:Y:S02]  /*3740*/  DMUL R88, R86, R102 ;  /* 0x0000006656587228 */ /* 0x000fe40000000000 */
[----:B-1----:R-:W-:Y:S02]  /*3750*/  DFMA R42, -R42, R44, R102 ;  /* 0x0000002c2a2a722b */ /* 0x002fe40000000166 */
[-C--:B------:R-:W-:Y:S01]  /*3760*/  DMUL R82, R82, R24.reuse ;  /* 0x0000001852527228 */ /* 0x080fe20000000000 */
[----:B------:R-:W-:Y:S01]  /*3770*/  UMOV UR4, 0x9999999a ;  /* 0x9999999a00047882 */ /* 0x000fe20000000000 */
[----:B------:R-:W-:-:S02]  /*3780*/  DMUL R36, R36, R24 ;  /* 0x0000001824247228 */ /* 0x000fc40000000000 */
[-C--:B------:R-:W-:Y:S02]  /*3790*/  DFMA R96, R100, R24.reuse, -R96 ;  /* 0x000000186460722b */ /* 0x080fe40000000860 */
[----:B------:R-:W-:Y:S02]  /*37a0*/  DMUL R6, R6, R24 ;  /* 0x0000001806067228 */ /* 0x000fe40000000000 */
[C---:B------:R-:W-:Y:S02]  /*37b0*/  DMUL R94, R76.reuse, R94 ;  /* 0x0000005e4c5e7228 */ /* 0x040fe40000000000 */
[----:B------:R-:W-:Y:S02]  /*37c0*/  DMUL R8, R76, R8 ;  /* 0x000000084c087228 */ /* 0x000fe40000000000 */
[----:B------:R-:W-:Y:S02]  /*37d0*/  DMUL R88, R88, 0.5 ;  /* 0x3fe0000058587828 */ /* 0x000fe40000000000 */
[----:B------:R-:W-:-:S02]  /*37e0*/  DFMA R46, R20, UR4, R46 ;  /* 0x00000004142e7c2b */ /* 0x000fc4000800002e */
[----:B------:R-:W-:Y:S02]  /*37f0*/  DMUL R42, R76, R42 ;  /* 0x0000002a4c2a7228 */ /* 0x000fe40000000000 */
[-C--:B------:R-:W-:Y:S02]  /*3800*/  DFMA R36, R82, R24.reuse, -R36 ;  /* 0x000000185224722b */ /* 0x080fe40000000824 */
[----:B------:R-:W0:Y:S01]  /*3810*/  MUFU.RCP64H R83, R47 ;  /* 0x0000002f00537308 */ /* 0x000e220000001800 */
[----:B------:R-:W-:Y:S02]  /*3820*/  DFMA R96, R6, R24, R96 ;  /* 0x000000180660722b */ /* 0x000fe40000000060 */
[C---:B------:R-:W-:Y:S02]  /*3830*/  DMUL R94, R74.reuse, R94 ;  /* 0x0000005e4a5e7228 */ /* 0x040fe40000000000 */
[----:B------:R-:W-:Y:S02]  /*3840*/  DMUL R8, R74, R8 ;  /* 0x000000084a087228 */ /* 0x000fe40000000000 */
[----:B--2---:R-:W-:-:S02]  /*3850*/  DMUL R92, R92, R28 ;  /* 0x0000001c5c5c7228 */ /* 0x004fc40000000000 */
[-C--:B------:R-:W-:Y:S02]  /*3860*/  DMUL R88, R88, R24.reuse ;  /* 0x0000001858587228 */ /* 0x080fe40000000000 */
[----:B------:R-:W-:Y:S02]  /*3870*/  DMUL R4, R74, 3 ;  /* 0x400800004a047828 */ /* 0x000fe40000000000 */
[----:B------:R-:W-:Y:S02]  /*3880*/  DMUL R6, R76, R24 ;  /* 0x000000184c067228 */ /* 0x000fe40000000000 */
[----:B------:R-:W-:Y:S01]  /*3890*/  DMUL R42, R74, R42 ;  /* 0x0000002a4a2a7228 */ /* 0x000fe20000000000 */
[----:B------:R-:W-:Y:S01]  /*38a0*/  VIADD R82, R47, 0x300402 ;  /* 0x003004022f527836 */ /* 0x000fe20000000000 */
[----:B------:R-:W-:Y:S02]  /*38b0*/  DMUL R94, R94, R24 ;  /* 0x000000185e5e7228 */ /* 0x000fe40000000000 */
[----:B------:R-:W-:-:S02]  /*38c0*/  DFMA R38, R34, R38, -R10 ;  /* 0x000000262226722b */ /* 0x000fc4000000080a */
[-C--:B------:R-:W-:Y:S02]  /*38d0*/  DMUL R8, R8, R24.reuse ;  /* 0x0000001808087228 */ /* 0x080fe40000000000 */
[-C--:B------:R-:W-:Y:S02]  /*38e0*/  DMUL R92, R92, R24.reuse ;  /* 0x000000185c5c7228 */ /* 0x080fe40000000000 */
[-C--:B------:R-:W-:Y:S02]  /*38f0*/  DMUL R88, R88, R24.reuse ;  /* 0x0000001858587228 */ /* 0x080fe40000000000 */
[-C--:B------:R-:W-:Y:S02]  /*3900*/  DMUL R4, R4, R24.reuse ;  /* 0x0000001804047228 */ /* 0x080fe40000000000 */
[----:B------:R-:W-:Y:S02]  /*3910*/  DMUL R6, R6, R24 ;  /* 0x0000001806067228 */ /* 0x000fe40000000000 */
[----:B------:R-:W-:-:S02]  /*3920*/  DFMA R40, R44, R40, -R102 ;  /* 0x000000282c28722b */ /* 0x000fc40000000866 */
[----:B------:R-:W-:Y:S02]  /*3930*/  DMUL R42, R42, R24 ;  /* 0x000000182a2a7228 */ /* 0x000fe40000000000 */
[----:B0-----:R-:W-:Y:S02]  /*3940*/  DFMA R10, -R46, R82, 1 ;  /* 0x3ff000002e0a742b */ /* 0x001fe40000000152 */
[-C--:B------:R-:W-:Y:S02]  /*3950*/  DMUL R94, R94, R24.reuse ;  /* 0x000000185e5e7228 */ /* 0x080fe40000000000 */
[-C--:B------:R-:W-:Y:S02]  /*3960*/  DMUL R8, R8, R24.reuse ;  /* 0x0000001808087228 */ /* 0x080fe40000000000 */
[----:B------:R-:W-:Y:S02]  /*3970*/  DFMA R88, R88, R24, -R92 ;  /* 0x000000185858722b */ /* 0x000fe4000000085c */
[----:B------:R-:W-:-:S02]  /*3980*/  DFMA R30, R6, R30, R4 ;  /* 0x0000001e061e722b */ /* 0x000fc40000000004 */
[C-C-:B------:R-:W-:Y:S02]  /*3990*/  DFMA R26, R6.reuse, R26, R4.reuse ;  /* 0x0000001a061a722b */ /* 0x140fe40000000004 */
[C-C-:B------:R-:W-:Y:S02]  /*39a0*/  DFMA R32, R6.reuse, R32, R4.reuse ;  /* 0x000000200620722b */ /* 0x140fe40000000004 */
[--C-:B------:R-:W-:Y:S02]  /*39b0*/  DFMA R38, R6, R38, R4.reuse ;  /* 0x000000260626722b */ /* 0x100fe40000000004 */
[----:B------:R-:W-:Y:S02]  /*39c0*/  DMUL R42, R42, R24 ;  /* 0x000000182a2a7228 */ /* 0x000fe40000000000 */
[----:B------:R-:W-:Y:S02]  /*39d0*/  DFMA R40, R6, R40, R4 ;  /* 0x000000280628722b */ /* 0x000fe40000000004 */
[----:B------:R-:W-:-:S02]  /*39e0*/  DFMA R28, R10, R10, R10 ;  /* 0x0000000a0a1c722b */ /* 0x000fc4000000000a */
[-C--:B------:R-:W-:Y:S02]  /*39f0*/  DFMA R90, R94, R24.reuse, R90 ;  /* 0x000000185e5a722b */ /* 0x080fe4000000005a */
[----:B------:R-:W-:Y:S02]  /*3a00*/  DFMA R8, R8, R24, R36 ;  /* 0x000000180808722b */ /* 0x000fe40000000024 */
[----:B-----5:R-:W-:Y:S02]  /*3a10*/  DMUL R30, R30, R48 ;  /* 0x000000301e1e7228 */ /* 0x020fe40000000000 */
[----:B------:R-:W-:Y:S02]  /*3a20*/  DMUL R26, R26, R50 ;  /* 0x000000321a1a7228 */ /* 0x000fe40000000000 */
[----:B------:R-:W-:Y:S02]  /*3a30*/  DMUL R32, R32, R52 ;  /* 0x0000003420207228 */ /* 0x000fe40000000000 */
[----:B------:R-:W-:-:S02]  /*3a40*/  DMUL R10, R38, R54 ;  /* 0x00000036260a7228 */ /* 0x000fc40000000000 */
[----:B------:R-:W-:Y:S02]  /*3a50*/  DFMA R42, R42, R24, R88 ;  /* 0x000000182a2a722b */ /* 0x000fe40000000058 */
[----:B------:R-:W-:Y:S02]  /*3a60*/  DMUL R40, R40, R56 ;  /* 0x0000003828287228 */ /* 0x000fe40000000000 */
[----:B------:R-:W-:Y:S02]  /*3a70*/  DFMA R34, -R84, R72, -R30 ;  /* 0x000000485422722b */ /* 0x000fe4000000091e */
[----:B------:R-:W-:Y:S02]  /*3a80*/  DFMA R36, -R90, R66, -R26 ;  /* 0x000000425a24722b */ /* 0x000fe4000000091a */
[----:B------:R-:W-:Y:S02]  /*3a90*/  DFMA R38, -R96, R64, -R32 ;  /* 0x000000406026722b */ /* 0x000fe40000000920 */
[----:B------:R-:W-:-:S02]  /*3aa0*/  DFMA R8, -R8, R62, -R10 ;  /* 0x0000003e0808722b */ /* 0x000fc4000000090a */
[----:B------:R-:W-:Y:S02]  /*3ab0*/  DFMA R42, -R42, R60, -R40 ;  /* 0x0000003c2a2a722b */ /* 0x000fe40000000928 */
[----:B------:R-:W-:Y:S02]  /*3ac0*/  DFMA R76, R82, R28, R82 ;  /* 0x0000001c524c722b */ /* 0x000fe40000000052 */
[-C--:B------:R-:W-:Y:S02]  /*3ad0*/  DMUL R24, R48, R18.reuse ;  /* 0x0000001230187228 */ /* 0x080fe40000000000 */
[-C--:B------:R-:W-:Y:S02]  /*3ae0*/  DMUL R26, R50, R18.reuse ;  /* 0x00000012321a7228 */ /* 0x080fe40000000000 */
[-C--:B------:R-:W-:Y:S02]  /*3af0*/  DMUL R28, R52, R18.reuse ;  /* 0x00000012341c7228 */ /* 0x080fe40000000000 */
[----:B------:R-:W-:-:S02]  /*3b00*/  DMUL R30, R54, R18 ;  /* 0x00000012361e7228 */ /* 0x000fc40000000000 */
[-C--:B------:R-:W-:Y:S02]  /*3b10*/  DMUL R32, R56, R18.reuse ;  /* 0x0000001238207228 */ /* 0x080fe40000000000 */
[-C--:B------:R-:W-:Y:S02]  /*3b20*/  DMUL R34, R34, R18.reuse ;  /* 0x0000001222227228 */ /* 0x080fe40000000000 */
[-C--:B------:R-:W-:Y:S02]  /*3b30*/  DMUL R36, R36, R18.reuse ;  /* 0x0000001224247228 */ /* 0x080fe40000000000 */
[-C--:B------:R-:W-:Y:S02]  /*3b40*/  DMUL R38, R38, R18.reuse ;  /* 0x0000001226267228 */ /* 0x080fe40000000000 */
[-C--:B------:R-:W-:Y:S02]  /*3b50*/  DMUL R40, R8, R18.reuse ;  /* 0x0000001208287228 */ /* 0x080fe40000000000 */
[----:B------:R-:W-:-:S02]  /*3b60*/  DMUL R42, R42, R18 ;  /* 0x000000122a2a7228 */ /* 0x000fc40000000000 */
[----:B------:R-:W-:Y:S02]  /*3b70*/  DFMA R74, R22, UR4, R74 ;  /* 0x00000004164a7c2b */ /* 0x000fe4000800004a */
[----:B------:R-:W-:Y:S02]  /*3b80*/  DFMA R72, R24, UR4, R72 ;  /* 0x0000000418487c2b */ /* 0x000fe40008000048 */
[----:B------:R-:W-:Y:S02]  /*3b90*/  DFMA R66, R26, UR4, R66 ;  /* 0x000000041a427c2b */ /* 0x000fe40008000042 */
[----:B------:R-:W-:Y:S02]  /*3ba0*/  DFMA R64, R28, UR4, R64 ;  /* 0x000000041c407c2b */ /* 0x000fe40008000040 */
[----:B------:R-:W-:Y:S02]  /*3bb0*/  DFMA R62, R30, UR4, R62 ;  /* 0x000000041e3e7c2b */ /* 0x000fe4000800003e */
[----:B------:R-:W-:-:S02]  /*3bc0*/  DFMA R60, R32, UR4, R60 ;  /* 0x00000004203c7c2b */ /* 0x000fc4000800003c */
[----:B------:R-:W-:Y:S02]  /*3bd0*/  DFMA R48, R34, UR4, R48 ;  /* 0x0000000422307c2b */ /* 0x000fe40008000030 */
[----:B------:R-:W-:Y:S02]  /*3be0*/  DFMA R50, R36, UR4, R50 ;  /* 0x0000000424327c2b */ /* 0x000fe40008000032 */
[----:B------:R-:W-:Y:S02]  /*3bf0*/  DFMA R52, R38, UR4, R52 ;  /* 0x0000000426347c2b */ /* 0x000fe40008000034 */
[----:B------:R-:W-:Y:S02]  /*3c00*/  DFMA R54, R40, UR4, R54 ;  /* 0x0000000428367c2b */ /* 0x000fe40008000036 */
[----:B------:R-:W-:Y:S01]  /*3c10*/  DFMA R56, R42, UR4, R56 ;  /* 0x000000042a387c2b */ /* 0x000fe20008000038 */
[----:B------:R0:W-:Y:S04]  /*3c20*/  STL.64 [R12], R46 ;  /* 0x0000002e0c007387 */ /* 0x0001e80000100a00 */
[----:B------:R0:W-:Y:S04]  /*3c30*/  STL.64 [R12+0x20000], R74 ;  /* 0x0200004a0c007387 */ /* 0x0001e80000100a00 */
        /* <DEDUP_REMOVED lines=9> */
[----:B------:R0:W-:Y:S01]  /*3cd0*/  STL.64 [R12+0x160000], R56 ;  /* 0x160000380c007387 */ /* 0x0001e20000100a00 */
[----:B------:R-:W-:Y:S01]  /*3ce0*/  FSETP.GEU.AND P0, PT, |R82|, 5.8789094863358348022e-39, PT ;  /* 0x004004025200780b */ /* 0x000fe20003f0e200 */
[----:B------:R-:W-:Y:S01]  /*3cf0*/  DFMA R4, -R46, R76, 1 ;  /* 0x3ff000002e04742b */ /* 0x000fe2000000014c */
[----:B------:R-:W-:Y:S01]  /*3d00*/  BSSY.RECONVERGENT B1, `(.L_x_52) ;  /* 0x000000c000017945 */ /* 0x000fe20003800200 */
[----:B------:R-:W-:-:S06]  /*3d10*/  DFMA R84, R18, UR4, R2 ;  /* 0x0000000412547c2b */ /* 0x000fcc0008000002 */
[----:B------:R-:W-:-:S04]  /*3d20*/  DFMA R76, R76, R4, R76 ;  /* 0x000000044c4c722b */ /* 0x000fc8000000004c */
[----:B0-----:R-:W-:Y:S07]  /*3d30*/  @P0 BRA `(.L_x_53) ;  /* 0x0000000000200947 */ /* 0x001fee0003800000 */
        /* <DEDUP_REMOVED lines=8> */
.L_x_53:
[----:B------:R-:W-:Y:S05]  /*3dc0*/  BSYNC.RECONVERGENT B1 ;  /* 0x0000000000017941 */ /* 0x000fea0003800200 */
.L_x_52:
[----:B------:R-:W2:Y:S04]  /*3dd0*/  LDG.E.64 R88, desc[UR6][R68.64+0x140000] ;  /* 0x1400000644587981 */ /* 0x000ea8000c1e1b00 */
[----:B------:R-:W3:Y:S04]  /*3de0*/  LDG.E.64 R2, desc[UR6][R68.64+0x160000] ;  /* 0x1600000644027981 */ /* 0x000ee8000c1e1b00 */
[----:B------:R-:W4:Y:S04]  /*3df0*/  LDG.E.64 R82, desc[UR6][R68.64+0x180000] ;  /* 0x1800000644527981 */ /* 0x000f28000c1e1b00 */
[----:B------:R-:W5:Y:S04]  /*3e00*/  LDG.E.64 R92, desc[UR6][R68.64] ;  /* 0x00000006445c7981 */ /* 0x000f68000c1e1b00 */
[----:B------:R-:W5:Y:S01]  /*3e10*/  LDG.E.64 R4, desc[UR6][R68.64+0x20000] ;  /* 0x0200000644047981 */ /* 0x000f62000c1e1b00 */
[----:B------:R-:W-:Y:S01]  /*3e20*/  DSETP.NEU.AND P1, PT, R76, RZ, PT ;  /* 0x000000ff4c00722a */ /* 0x000fe20003f2d000 */
[----:B------:R-:W-:Y:S01]  /*3e30*/  UMOV UR4, 0x54442d18 ;  /* 0x54442d1800047882 */ /* 0x000fe20000000000 */
[----:B------:R-:W-:Y:S01]  /*3e40*/  UMOV UR5, 0x401921fb ;  /* 0x401921fb00057882 */ /* 0x000fe20000000000 */
[----:B------:R-:W-:Y:S01]  /*3e50*/  BSSY.RECONVERGENT B0, `(.L_x_54) ;  /* 0x0000025000007945 */ /* 0x000fe20003800200 */
[----:B------:R-:W-:Y:S01]  /*3e60*/  DMUL R44, R74, R18 ;  /* 0x000000124a2c7228 */ /* 0x000fe20000000000 */
[----:B--2---:R-:W-:-:S02]  /*3e70*/  SHF.R.U32.HI R0, RZ, 0x14, R89 ;  /* 0x00000014ff007819 */ /* 0x004fc40000011659 */
[----:B------:R-:W-:Y:S02]  /*3e80*/  ISETP.GE.OR P3, PT, R89, RZ, P1 ;  /* 0x000000ff5900720c */ /* 0x000fe40000f66670 */
[----:B------:R-:W-:Y:S01]  /*3e90*/  LOP3.LUT R0, R0, 0x7ff, RZ, 0xc0, !PT ;  /* 0x000007ff00007812 */ /* 0x000fe200078ec0ff */
[----:B---3--:R-:W-:-:S04]  /*3ea0*/  DMUL R2, R2, UR4 ;  /* 0x0000000402027c28 */ /* 0x008fc80008000000 */
[----:B------:R-:W-:-:S04]  /*3eb0*/  VIADD R7, R0, 0xfffffc0c ;  /* 0xfffffc0c00077836 */ /* 0x000fc80000000000 */
[C---:B----4-:R-:W-:Y:S01]  /*3ec0*/  DFMA R82, R84.reuse, R2, R82 ;  /* 0x000000025452722b */ /* 0x050fe20000000052 */
[CC--:B------:R-:W-:Y:S01]  /*3ed0*/  SHF.L.U32 R0, R88.reuse, R7.reuse, RZ ;  /* 0x0000000758007219 */ /* 0x0c0fe200000006ff */
[----:B------:R-:W-:Y:S01]  /*3ee0*/  DMUL R84, R84, UR4 ;  /* 0x0000000454547c28 */ /* 0x000fe20008000000 */
[----:B------:R-:W-:Y:S01]  /*3ef0*/  SHF.L.U64.HI R7, R88, R7, R89 ;  /* 0x0000000758077219 */ /* 0x000fe20000010259 */
[----:B-----5:R-:W-:Y:S01]  /*3f00*/  DFMA R92, R74, R4, R92 ;  /* 0x000000044a5c722b */ /* 0x020fe2000000005c */
[----:B------:R-:W-:Y:S01]  /*3f10*/  ISETP.NE.U32.AND P0, PT, R0, RZ, PT ;  /* 0x000000ff0000720c */ /* 0x000fe20003f05070 */
[----:B------:R-:W-:-:S03]  /*3f20*/  @!P1 IMAD.MOV.U32 R2, RZ, RZ, RZ ;  /* 0x000000ffff029224 */ /* 0x000fc600078e00ff */
[----:B------:R-:W-:-:S04]  /*3f30*/  ISETP.NE.AND.EX P0, PT, R7, -0x80000000, PT, P0 ;  /* 0x800000000700780c */ /* 0x000fc80003f05300 */
[----:B------:R-:W-:-:S09]  /*3f40*/  PLOP3.LUT P2, PT, P0, PT, PT, 0x8, 0x80 ;  /* 0x000000000080781c */ /* 0x000fd2000074e170 */
[----:B------:R-:W-:-:S06]  /*3f50*/  @!P1 DSETP.NEU.AND P2, PT, |R88|, 0.5, !P0 ;  /* 0x3fe000005800942a */ /* 0x000fcc000474d200 */
[----:B------:R-:W-:-:S04]  /*3f60*/  @!P1 SEL R3, R77, RZ, P2 ;  /* 0x000000ff4d039207 */ /* 0x000fc80001000000 */
[----:B------:R-:W-:Y:S01]  /*3f70*/  @!P3 LOP3.LUT R3, R3, 0x7ff00000, RZ, 0xfc, !PT ;  /* 0x7ff000000303b812 */ /* 0x000fe200078efcff */
[----:B------:R-:W-:Y:S06]  /*3f80*/  @!P1 BRA `(.L_x_55) ;  /* 0x0000000000449947 */ /* 0x000fec0003800000 */
[----:B------:R-:W-:Y:S01]  /*3f90*/  DADD R2, -RZ, |R76| ;  /* 0x00000000ff027229 */ /* 0x000fe2000000054c */
[----:B------:R-:W-:Y:S01]  /*3fa0*/  BSSY.RECONVERGENT B1, `(.L_x_56) ;  /* 0x0000005000017945 */ /* 0x000fe20003800200 */
[----:B------:R-:W-:Y:S01]  /*3fb0*/  IMAD.MOV.U32 R4, RZ, RZ, R88 ;  /* 0x000000ffff047224 */ /* 0x000fe200078e0058 */
[----:B------:R-:W-:Y:S02]  /*3fc0*/  MOV R5, R89 ;  /* 0x0000005900057202 */ /* 0x000fe40000000f00 */
[----:B------:R-:W-:-:S07]  /*3fd0*/  MOV R0, 0x3ff0 ;  /* 0x00003ff000007802 */ /* 0x000fce0000000f00 */
[----:B------:R-:W-:Y:S05]  /*3fe0*/  CALL.REL.NOINC `($_Z9OdeSolverPdS_S_S_S_S_$__internal_accurate_pow) ;  /* 0x000001a000e47944 */ /* 0x000fea0003c00000 */
[----:B------:R-:W-:Y:S05]  /*3ff0*/  BSYNC.RECONVERGENT B1 ;  /* 0x0000000000017941 */ /* 0x000fea0003800200 */
.L_x_56:
        /* <DEDUP_REMOVED lines=10> */
.L_x_55:
[----:B------:R-:W-:Y:S05]  /*40a0*/  BSYNC.RECONVERGENT B0 ;  /* 0x0000000000007941 */ /* 0x000fea0003800200 */
.L_x_54:
        /* <DEDUP_REMOVED lines=19> */
.L_x_59:
        /* <DEDUP_REMOVED lines=11> */
.L_x_58:
[----:B------:R-:W-:Y:S05]  /*4290*/  BSYNC.RECONVERGENT B0 ;  /* 0x0000000000007941 */ /* 0x000fea0003800200 */
.L_x_57:
[----:B------:R-:W2:Y:S04]  /*42a0*/  LDG.E.64 R90, desc[UR6][R68.64+0x120000] ;  /* 0x12000006445a7981 */ /* 0x000ea8000c1e1b00 */
[----:B------:R-:W3:Y:S04]  /*42b0*/  LDG.E.64 R4, desc[UR6][R68.64+0x40000] ;  /* 0x0400000644047981 */ /* 0x000ee8000c1e1b00 */
        /* <DEDUP_REMOVED lines=13> */
[----:B------:R-:W-:Y:S02]  /*4390*/  DMUL R92, R80, R74 ;  /* 0x0000004a505c7228 */ /* 0x000fe40000000000 */
        /* <DEDUP_REMOVED lines=27> */
.L_x_61:
[----:B------:R-:W-:Y:S05]  /*4550*/  BSYNC.RECONVERGENT B2 ;  /* 0x0000000000027941 */ /* 0x000fea0003800200 */
.L_x_60:
        /* <DEDUP_REMOVED lines=9> */
[----:B------:R-:W-:Y:S01]  /*45f0*/  IMAD.MOV.U32 R13, RZ, RZ, 0x3da8ff83 ;  /* 0x3da8ff83ff0d7424 */ /* 0x000fe200078e00ff */
[----:B------:R-:W-:-:S02]  /*4600*/  MOV R86, 0x20fd8164 ;  /* 0x20fd816400567802 */ /* 0x000fc40000000f00 */
        /* <DEDUP_REMOVED lines=45> */
.L_x_63:
[----:B------:R-:W-:Y:S05]  /*48e0*/  BSYNC.RECONVERGENT B2 ;  /* 0x0000000000027941 */ /* 0x000fea0003800200 */
.L_x_62:
        /* <DEDUP_REMOVED lines=37> */
[----:B------:R-:W-:-:S05]  /*4b40*/  @!P1 IMAD.MOV.U32 R0, RZ, RZ, 0x1 ;  /* 0x00000001ff009424 */ /* 0x000fca00078e00ff */
        /* <DEDUP_REMOVED lines=20> */
[----:B------:R-:W-:Y:S02]  /*4c90*/  MOV R125, R85 ;  /* 0x00000055007d7202 */ /* 0x000fe40000000f00 */
[----:B------:R-:W-:-:S07]  /*4ca0*/  MOV R124, 0x4cc0 ;  /* 0x00004cc0007c7802 */ /* 0x000fce0000000f00 */
[----:B-----5:R-:W-:Y:S05]  /*4cb0*/  CALL.REL.NOINC `($_Z9OdeSolverPdS_S_S_S_S_$__internal_trig_reduction_slowpathd) ;  /* 0x000001a000687944 */ /* 0x020fea0003c00000 */
[----:B------:R-:W-:Y:S02]  /*4cc0*/  IMAD.MOV.U32 R0, RZ, RZ, R2 ;  /* 0x000000ffff007224 */ /* 0x000fe400078e0002 */
[----:B------:R-:W-:Y:S02]  /*4cd0*/  IMAD.MOV.U32 R2, RZ, RZ, R4 ;  /* 0x000000ffff027224 */ /* 0x000fe400078e0004 */
[----:B------:R-:W-:-:S07]  /*4ce0*/  IMAD.MOV.U32 R3, RZ, RZ, R5 ;  /* 0x000000ffff037224 */ /* 0x000fce00078e0005 */
.L_x_67:
[----:B------:R-:W-:Y:S05]  /*4cf0*/  BSYNC.RECONVERGENT B3 ;  /* 0x0000000000037941 */ /* 0x000fea0003800200 */
.L_x_66:
[----:B------:R-:W-:-:S07]  /*4d00*/  VIADD R0, R0, 0x1 ;  /* 0x0000000100007836 */ /* 0x000fce0000000000 */
.L_x_65:
[----:B------:R-:W-:Y:S05]  /*4d10*/  BSYNC.RECONVERGENT B2 ;  /* 0x0000000000027941 */ /* 0x000fea0003800200 */
.L_x_64:
        /* <DEDUP_REMOVED lines=56> */
.L_x_71:
[----:B------:R-:W-:Y:S05]  /*50a0*/  BSYNC.RECONVERGENT B3 ;  /* 0x0000000000037941 */ /* 0x000fea0003800200 */
.L_x_70:
[----:B------:R-:W-:-:S07]  /*50b0*/  IADD3 R0, PT, PT, R2, 0x1, RZ ;  /* 0x0000000102007810 */ /* 0x000fce0007ffe0ff */
.L_x_69:
[----:B------:R-:W-:Y:S05]  /*50c0*/  BSYNC.RECONVERGENT B2 ;  /* 0x0000000000027941 */ /* 0x000fea0003800200 */
.L_x_68:
[----:B------:R-:W-:-:S05]  /*50d0*/  IMAD.SHL.U32 R2, R0, 0x40, RZ ;  /* 0x0000004000027824 */ /* 0x000fca00078e00ff */
[----:B------:R-:W-:-:S04]  /*50e0*/  LOP3.LUT R2, R2, 0x40, RZ, 0xc0, !PT ;  /* 0x0000004002027812 */ /* 0x000fc800078ec0ff */
[----:B------:R-:W-:-:S05]  /*50f0*/  IADD3 R2, P0, PT, R2, UR8, RZ ;  /* 0x0000000802027c10 */ /* 0x000fca000ff1e0ff */
[----:B------:R-:W-:-:S05]  /*5100*/  IMAD.X R3, RZ, RZ, UR9, P0 ;  /* 0x00000009ff037e24 */ /* 0x000fca00080e06ff */
[----:B------:R-:W2:Y:S04]  /*5110*/  LDG.E.128.CONSTANT R8, desc[UR6][R2.64] ;  /* 0x0000000602087981 */ /* 0x000ea8000c1e9d00 */
[----:B------:R-:W3:Y:S04]  /*5120*/  LDG.E.128.CONSTANT R96, desc[UR6][R2.64+0x10] ;  /* 0x0000100602607981 */ /* 0x000ee8000c1e9d00 */
[----:B------:R0:W4:Y:S01]  /*5130*/  LDG.E.128.CONSTANT R100, desc[UR6][R2.64+0x20] ;  /* 0x0000200602647981 */ /* 0x000122000c1e9d00 */
[----:B------:R-:W-:Y:S01]  /*5140*/  LOP3.LUT R6, R0, 0x1, RZ, 0xc0, !PT ;  /* 0x0000000100067812 */ /* 0x000fe200078ec0ff */
[----:B------:R-:W-:Y:S01]  /*5150*/  IMAD.MOV.U32 R82, RZ, RZ, 0x20fd8164 ;  /* 0x20fd8164ff527424 */ /* 0x000fe200078e00ff */
[----:B------:R-:W-:Y:S01]  /*5160*/  BSSY.RECONVERGENT B1, `(.L_x_72) ;  /* 0x0000030000017945 */ /* 0x000fe20003800200 */
[----:B------:R-:W-:Y:S01]  /*5170*/  IMAD.MOV.U32 R13, RZ, RZ, 0x3da8ff83 ;  /* 0x3da8ff83ff0d7424 */ /* 0x000fe200078e00ff */
[----:B------:R-:W-:Y:S01]  /*5180*/  ISETP.NE.U32.AND P0, PT, R6, 0x1, PT ;  /* 0x000000010600780c */ /* 0x000fe20003f05070 */
[----:B------:R-:W-:Y:S01]  /*5190*/  DMUL R6, R4, R4 ;  /* 0x0000000404067228 */ /* 0x000fe20000000000 */
[----:B------:R-:W-:-:S02]  /*51a0*/  ISETP.GT.U32.AND P4, PT, R15, 0x18, PT ;  /* 0x000000180f00780c */ /* 0x000fc40003f84070 */
[----:B------:R-:W-:Y:S01]  /*51b0*/  FSEL R82, R82, -8.06006814911005101289e+34, !P0 ;  /* 0xf9785eba52527808 */ /* 0x000fe20004000000 */
[----:B0-----:R-:W-:Y:S01]  /*51c0*/  DMUL R2, R46, R90 ;  /* 0x0000005a2e027228 */ /* 0x001fe20000000000 */
[----:B------:R-:W-:-:S07]  /*51d0*/  FSEL R83, -R13, 0.11223486810922622681, !P0 ;  /* 0x3de5db650d537808 */ /* 0x000fce0004000100 */
        /* <DEDUP_REMOVED lines=9> */
[----:B----4-:R-:W-:-:S08]  /*5270*/  DFMA R8, R6, R8, R100 ;  /* 0x000000080608722b */ /* 0x010fd00000000064 */
        /* <DEDUP_REMOVED lines=14> */
[----:B------:R-:W-:-:S08]  /*5360*/  DFMA R84, -R46, R84, R88 ;  /* 0x000000542e54722b */ /* 0x000fd00000000158 */
        /* <DEDUP_REMOVED lines=13> */
[----:B------:R-:W-:Y:S02]  /*5440*/  IMAD.MOV.U32 R80, RZ, RZ, R2 ;  /* 0x000000ffff507224 */ /* 0x000fe400078e0002 */
[----:B------:R-:W-:-:S07]  /*5450*/  IMAD.MOV.U32 R81, RZ, RZ, R3 ;  /* 0x000000ffff517224 */ /* 0x000fce00078e0003 */
.L_x_73:
[----:B------:R-:W-:Y:S05]  /*5460*/  BSYNC.RECONVERGENT B1 ;  /* 0x0000000000017941 */ /* 0x000fea0003800200 */
.L_x_72:
[----:B------:R-:W2:Y:S01]  /*5470*/  @!P4 LDG.E.64 R70, desc[UR6][R70.64] ;  /* 0x000000064646c981 */ /* 0x000ea2000c1e1b00 */
[----:B------:R-:W0:Y:S01]  /*5480*/  S2UR UR5, SR_CgaCtaId ;  /* 0x00000000000579c3 */ /* 0x000e220000008800 */
[----:B------:R-:W-:Y:S02]  /*5490*/  UMOV UR4, 0x400 ;  /* 0x0000040000047882 */ /* 0x000fe40000000000 */
[----:B0-----:R-:W-:Y:S01]  /*54a0*/  ULEA UR4, UR5, UR4, 0x18 ;  /* 0x0000000405047291 */ /* 0x001fe2000f8ec0ff */
[----:B--2---:R-:W-:Y:S04]  /*54b0*/  @!P4 STS.64 [R78], R70 ;  /* 0x000000464e00c388 */ /* 0x004fe80000000a00 */
[----:B------:R-:W-:Y:S06]  /*54c0*/  BAR.SYNC.DEFER_BLOCKING 0x0 ;  /* 0x0000000000007b1d */ /* 0x000fec0000010000 */
[----:B------:R-:W2:Y:S04]  /*54d0*/  LDG.E.64 R86, desc[UR6][R68.64+0x1c0000] ;  /* 0x1c00000644567981 */ /* 0x000ea8000c1e1b00 */
[----:B------:R-:W3:Y:S04]  /*54e0*/  LDG.E.64 R4, desc[UR6][R68.64+0x1e0000] ;  /* 0x1e00000644047981 */ /* 0x000ee8000c1e1b00 */
[----:B------:R-:W4:Y:S01]  /*54f0*/  LDG.E.64 R6, desc[UR6][R68.64+0x200000] ;  /* 0x2000000644067981 */ /* 0x000f22000c1e1b00 */
[----:B------:R-:W-:Y:S03]  /*5500*/  BSSY.RECONVERGENT B1, `(.L_x_74) ;  /* 0x0000020000017945 */ /* 0x000fe60003800200 */
[----:B------:R-:W0:Y:S02]  /*5510*/  LDS.64 R2, [UR4] ;  /* 0x00000004ff027984 */ /* 0x000e240008000a00 */
[----:B0-----:R-:W-:Y:S01]  /*5520*/  DADD R8, R2, R2 ;  /* 0x0000000002087229 */ /* 0x001fe20000000002 */
[----:B------:R-:W-:-:S05]  /*5530*/  MOV R2, 0x1 ;  /* 0x0000000100027802 */ /* 0x000fca0000000f00 */
        /* <DEDUP_REMOVED lines=10> */
[----:B------:R-:W-:Y:S01]  /*55e0*/  DSETP.MAX.AND P2, P3, R4, R6, PT ;  /* 0x000000060400722a */ /* 0x000fe20003b4f000 */
[----:B------:R-:W-:-:S05]  /*55f0*/  FSETP.GEU.AND P1, PT, |R87|, 6.5827683646048100446e-37, PT ;  /* 0x036000005700780b */ /* 0x000fca0003f2e200 */
[----:B------:R-:W-:Y:S01]  /*5600*/  DFMA R46, -R8, R10, R86 ;  /* 0x0000000a082e722b */ /* 0x000fe20000000156 */
[----:B------:R-:W-:Y:S02]  /*5610*/  FSEL R5, R5, R7, P2 ;  /* 0x0000000705057208 */ /* 0x000fe40001000000 */
[----:B------:R-:W-:-:S05]  /*5620*/  SEL R88, R88, R89, P2 ;  /* 0x0000005958587207 */ /* 0x000fca0001000000 */
[----:B------:R-:W-:Y:S01]  /*5630*/  DFMA R2, R2, R46, R10 ;  /* 0x0000002e0202722b */ /* 0x000fe2000000000a */
[----:B------:R-:W-:Y:S01]  /*5640*/  @P3 LOP3.LUT R5, R7, 0x80000, RZ, 0xfc, !PT ;  /* 0x0008000007053812 */ /* 0x000fe200078efcff */
[----:B------:R-:W-:-:S04]  /*5650*/  DMUL R46, R80, R18 ;  /* 0x00000012502e7228 */ /* 0x000fc80000000000 */
[----:B------:R-:W-:-:S04]  /*5660*/  IMAD.MOV.U32 R89, RZ, RZ, R5 ;  /* 0x000000ffff597224 */ /* 0x000fc800078e0005 */
        /* <DEDUP_REMOVED lines=9> */
.L_x_75:
[----:B------:R-:W-:Y:S05]  /*5700*/  BSYNC.RECONVERGENT B1 ;  /* 0x0000000000017941 */ /* 0x000fea0003800200 */
.L_x_74:
        /* <DEDUP_REMOVED lines=8> */
[----:B0-----:R-:W-:-:S03]  /*5790*/  DFMA R6, -R86, R4, 1 ;  /* 0x3ff000005606742b */ /* 0x001fc60000000104 */
[----:B------:R-:W-:-:S05]  /*57a0*/  MOV R3, R9 ;  /* 0x0000000900037202 */ /* 0x000fca0000000f00 */
        /* <DEDUP_REMOVED lines=20> */
.L_x_77:
[----:B------:R-:W-:Y:S05]  /*58f0*/  BSYNC.RECONVERGENT B1 ;  /* 0x0000000000017941 */ /* 0x000fea0003800200 */
.L_x_76:
        /* <DEDUP_REMOVED lines=19> */
.L_x_79:
[----:B------:R-:W-:Y:S05]  /*5a30*/  BSYNC.RECONVERGENT B1 ;  /* 0x0000000000017941 */ /* 0x000fea0003800200 */
.L_x_78:
        /* <DEDUP_REMOVED lines=20> */
[----:B------:R-:W-:Y:S01]  /*5b80*/  MOV R3, R5 ;  /* 0x0000000500037202 */ /* 0x000fe20000000f00 */
[----:B------:R-:W-:Y:S01]  /*5b90*/  IMAD.MOV.U32 R2, RZ, RZ, R86 ;  /* 0x000000ffff027224 */ /* 0x000fe200078e0056 */
[----:B------:R-:W-:Y:S01]  /*5ba0*/  MOV R0, 0x5bd0 ;  /* 0x00005bd000007802 */ /* 0x000fe20000000f00 */
[----:B------:R-:W-:-:S07]  /*5bb0*/  IMAD.MOV.U32 R5, RZ, RZ, R87 ;  /* 0x000000ffff057224 */ /* 0x000fce00078e0057 */
[----:B------:R-:W-:Y:S05]  /*5bc0*/  CALL.REL.NOINC `($__internal_1_$__cuda_sm20_div_rn_f64_full) ;  /* 0x0000018000547944 */ /* 0x000fea0003c00000 */
.L_x_81:
[----:B------:R-:W-:Y:S05]  /*5bd0*/  BSYNC.RECONVERGENT B1 ;  /* 0x0000000000017941 */ /* 0x000fea0003800200 */
.L_x_80:
        /* <DEDUP_REMOVED lines=30> */
.L_x_83:
[----:B------:R-:W-:Y:S05]  /*5dc0*/  BSYNC.RECONVERGENT B1 ;  /* 0x0000000000017941 */ /* 0x000fea0003800200 */
.L_x_82:
[----:B------:R-:W-:Y:S01]  /*5dd0*/  DADD R6, R2, 1 ;  /* 0x3ff0000002067429 */ /* 0x000fe20000000000 */
[----:B------:R-:W-:Y:S05]  /*5de0*/  BSSY.RECONVERGENT B1, `(.L_x_84) ;  /* 0x0000012000017945 */ /* 0x000fea0003800200 */
[----:B------:R-:W0:Y:S04]  /*5df0*/  MUFU.RCP64H R3, R7 ;  /* 0x0000000700037308 */ /* 0x000e280000001800 */
[----:B------:R-:W-:-:S04]  /*5e00*/  IADD3 R2, PT, PT, R7, 0x300402, RZ ;  /* 0x0030040207027810 */ /* 0x000fc80007ffe0ff */
[----:B------:R-:W-:Y:S02]  /*5e10*/  FSETP.GEU.AND P0, PT, |R2|, 5.8789094863358348022e-39, PT ;  /* 0x004004020200780b */ /* 0x000fe40003f0e200 */
        /* <DEDUP_REMOVED lines=14> */
.L_x_85:
[----:B------:R-:W-:Y:S05]  /*5f00*/  BSYNC.RECONVERGENT B1 ;  /* 0x0000000000017941 */ /* 0x000fea0003800200 */
.L_x_84:
        /* <DEDUP_REMOVED lines=25> */
.L_x_87:
[----:B------:R-:W-:Y:S05]  /*60a0*/  BSYNC.RECONVERGENT B1 ;  /* 0x0000000000017941 */ /* 0x000fea0003800200 */
.L_x_86:
[----:B------:R-:W0:Y:S01]  /*60b0*/  MUFU.RCP64H R5, R87 ;  /* 0x0000005700057308 */ /* 0x000e220000001800 */
[----:B------:R-:W-:Y:S01]  /*60c0*/  IMAD.MOV.U32 R4, RZ, RZ, 0x1 ;  /* 0x00000001ff047424 */ /* 0x000fe200078e00ff */
[----:B------:R-:W-:Y:S01]  /*60d0*/  DSETP.MIN.AND P0, P1, R88, R2, PT ;  /* 0x000000025800722a */ /* 0x000fe20003900000 */
[----:B------:R-:W-:Y:S01]  /*60e0*/  MOV R0, R89 ;  /* 0x0000005900007202 */ /* 0x000fe20000000f00 */
        /* <DEDUP_REMOVED lines=26> */
.L_x_89:
[----:B------:R-:W-:Y:S05]  /*6290*/  BSYNC.RECONVERGENT B1 ;  /* 0x0000000000017941 */ /* 0x000fea0003800200 */
.L_x_88:
        /* <DEDUP_REMOVED lines=17> */
[----:B------:R-:W-:Y:S01]  /*63b0*/  IMAD.MOV.U32 R78, RZ, RZ, R2 ;  /* 0x000000ffff4e7224 */ /* 0x000fe200078e0002 */
[----:B------:R-:W-:-:S07]  /*63c0*/  MOV R79, R3 ;  /* 0x00000003004f7202 */ /* 0x000fce0000000f00 */
.L_x_91:
[----:B------:R-:W-:Y:S05]  /*63d0*/  BSYNC.RECONVERGENT B1 ;  /* 0x0000000000017941 */ /* 0x000fea0003800200 */
.L_x_90:
        /* <DEDUP_REMOVED lines=25> */
.L_x_93:
[----:B------:R-:W-:Y:S05]  /*6570*/  BSYNC.RECONVERGENT B1 ;  /* 0x0000000000017941 */ /* 0x000fea0003800200 */
.L_x_92:
        /* <DEDUP_REMOVED lines=30> */
.L_x_95:
[----:B------:R-:W-:Y:S05]  /*6760*/  BSYNC.RECONVERGENT B1 ;  /* 0x0000000000017941 */ /* 0x000fea0003800200 */
.L_x_94:
        /* <DEDUP_REMOVED lines=19> */
.L_x_97:
[----:B------:R-:W-:Y:S05]  /*68a0*/  BSYNC.RECONVERGENT B1 ;  /* 0x0000000000017941 */ /* 0x000fea0003800200 */
.L_x_96:
        /* <DEDUP_REMOVED lines=25> */
.L_x_99:
[----:B------:R-:W-:Y:S05]  /*6a40*/  BSYNC.RECONVERGENT B1 ;  /* 0x0000000000017941 */ /* 0x000fea0003800200 */
.L_x_98:
[----:B------:R-:W0:Y:S01]  /*6a50*/  MUFU.RCP64H R5, R87 ;  /* 0x0000005700057308 */ /* 0x000e220000001800 */
[----:B------:R-:W-:Y:S01]  /*6a60*/  MOV R4, 0x1 ;  /* 0x0000000100047802 */ /* 0x000fe20000000f00 */
        /* <DEDUP_REMOVED lines=27> */
.L_x_101:
[----:B------:R-:W-:Y:S05]  /*6c20*/  BSYNC.RECONVERGENT B1 ;  /* 0x0000000000017941 */ /* 0x000fea0003800200 */
.L_x_100:
        /* <DEDUP_REMOVED lines=19> */
.L_x_103:
[----:B------:R-:W-:Y:S05]  /*6d60*/  BSYNC.RECONVERGENT B1 ;  /* 0x0000000000017941 */ /* 0x000fea0003800200 */
.L_x_102:
[----:B------:R-:W2:Y:S04]  /*6d70*/  LDG.E.64 R104, desc[UR6][R68.64+0x60000] ;  /* 0x0600000644687981 */ /* 0x000ea8000c1e1b00 */
[----:B------:R-:W3:Y:S04]  /*6d80*/  LDG.E.64 R94, desc[UR6][R68.64+0x80000] ;  /* 0x08000006445e7981 */ /* 0x000ee8000c1e1b00 */
[----:B------:R-:W4:Y:S01]  /*6d90*/  LDG.E.64 R130, desc[UR6][R58.64] ;  /* 0x000000063a827981 */ /* 0x000f22000c1e1b00 */
[----:B------:R-:W0:Y:S03]  /*6da0*/  S2UR UR12, SR_CTAID.X ;  /* 0x00000000000c79c3 */ /* 0x000e260000002500 */
[----:B------:R-:W5:Y:S04]  /*6db0*/  LDG.E.64 R96, desc[UR6][R58.64+0x20000] ;  /* 0x020000063a607981 */ /* 0x000f68000c1e1b00 */
[----:B------:R-:W5:Y:S01]  /*6dc0*/  LDG.E.64 R124, desc[UR6][R58.64+0x40000] ;  /* 0x040000063a7c7981 */ /* 0x000f62000c1e1b00 */
[----:B------:R-:W0:Y:S03]  /*6dd0*/  LDC R98, c[0x0][0x360] ;  /* 0x0000d800ff627b82 */ /* 0x000e260000000800 */
[----:B------:R-:W5:Y:S04]  /*6de0*/  LDG.E.64 R106, desc[UR6][R58.64+0x60000] ;  /* 0x060000063a6a7981 */ /* 0x000f68000c1e1b00 */
[----:B------:R-:W5:Y:S01]  /*6df0*/  LDG.E.64 R118, desc[UR6][R58.64+0x80000] ;  /* 0x080000063a767981 */ /* 0x000f62000c1e1b00 */
[----:B------:R-:W1:Y:S03]  /*6e00*/  LDC.64 R2, c[0x0][0x380] ;  /* 0x0000e000ff027b82 */ /* 0x000e660000000a00 */
[----:B------:R-:W5:Y:S04]  /*6e10*/  LDG.E.64 R112, desc[UR6][R58.64+0xa0000] ;  /* 0x0a0000063a707981 */ /* 0x000f68000c1e1b00 */
[----:B------:R-:W5:Y:S04]  /*6e20*/  LDG.E.64 R120, desc[UR6][R58.64+0xc0000] ;  /* 0x0c0000063a787981 */ /* 0x000f68000c1e1b00 */
[----:B------:R-:W5:Y:S04]  /*6e30*/  LDG.E.64 R114, desc[UR6][R58.64+0xe0000] ;  /* 0x0e0000063a727981 */ /* 0x000f68000c1e1b00 */
[----:B------:R-:W5:Y:S01]  /*6e40*/  LDG.E.64 R122, desc[UR6][R58.64+0x100000] ;  /* 0x100000063a7a7981 */ /* 0x000f62000c1e1b00 */
[----:B0-----:R-:W-:-:S03]  /*6e50*/  IMAD R15, R98, UR12, R15 ;  /* 0x0000000c620f7c24 */ /* 0x001fc6000f8e020f */
[----:B------:R-:W5:Y:S04]  /*6e60*/  LDG.E.64 R116, desc[UR6][R58.64+0x120000] ;  /* 0x120000063a747981 */ /* 0x000f68000c1e1b00 */
[----:B------:R-:W5:Y:S01]  /*6e70*/  LDG.E.64 R126, desc[UR6][R58.64+0x140000] ;  /* 0x140000063a7e7981 */ /* 0x000f62000c1e1b00 */
[----:B-1----:R-:W-:-:S03]  /*6e80*/  IMAD.WIDE R2, R15, 0x8, R2 ;  /* 0x000000080f027825 */ /* 0x002fc600078e0202 */
[----:B------:R0:W5:Y:S04]  /*6e90*/  LDG.E.64 R128, desc[UR6][R58.64+0x160000] ;  /* 0x160000063a807981 */ /* 0x000168000c1e1b00 */
[----:B------:R-:W5:Y:S01]  /*6ea0*/  LDG.E.64 R2, desc[UR6][R2.64] ;  /* 0x0000000602027981 */ /* 0x000f62000c1e1b00 */
[----:B------:R-:W1:Y:S01]  /*6eb0*/  S2UR UR5, SR_CgaCtaId ;  /* 0x00000000000579c3 */ /* 0x000e620000008800 */
[----:B------:R-:W-:Y:S02]  /*6ec0*/  UMOV UR4, 0x400 ;  /* 0x0000040000047882 */ /* 0x000fe40000000000 */
[----:B-1----:R-:W-:-:S09]  /*6ed0*/  ULEA UR4, UR5, UR4, 0x18 ;  /* 0x0000000405047291 */ /* 0x002fd2000f8ec0ff */
[----:B------:R-:W-:Y:S04]  /*6ee0*/  LDS.128 R108, [UR4+0x40] ;  /* 0x00004004ff6c7984 */ /* 0x000fe80008000c00 */
[----:B------:R-:W1:Y:S04]  /*6ef0*/  LDS.128 R100, [UR4+0x30] ;  /* 0x00003004ff647984 */ /* 0x000e680008000c00 */
[----:B------:R-:W-:Y:S04]  /*6f00*/  LDS.64 R132, [UR4+0x20] ;  /* 0x00002004ff847984 */ /* 0x000fe80008000a00 */
[----:B------:R-:W-:Y:S04]  /*6f10*/  LDS.64 R138, [UR4+0x70] ;  /* 0x00007004ff8a7984 */ /* 0x000fe80008000a00 */
[----:B------:R-:W0:Y:S04]  /*6f20*/  LDS.128 R88, [UR4+0x10] ;  /* 0x00001004ff587984 */ /* 0x000e280008000c00 */
[----:B------:R-:W0:Y:S04]  /*6f30*/  LDS.64 R86, [UR4+0x8] ;  /* 0x00000804ff567984 */ /* 0x000e280008000a00 */
[----:B------:R-:W0:Y:S04]  /*6f40*/  LDS.128 R8, [UR4+0x60] ;  /* 0x00006004ff087984 */ /* 0x000e280008000c00 */
[----:B------:R-:W0:Y:S04]  /*6f50*/  LDS.64 R136, [UR4+0x58] ;  /* 0x00005804ff887984 */ /* 0x000e280008000a00 */
[----:B------:R-:W-:Y:S01]  /*6f60*/  LDS.64 R142, [UR4+0xc0] ;  /* 0x0000c004ff8e7984 */ /* 0x000fe20008000a00 */
[----:B-1----:R-:W-:-:S08]  /*6f70*/  DMUL R100, R100, R80 ;  /* 0x0000005064647228 */ /* 0x002fd00000000000 */
[----:B------:R-:W-:Y:S02]  /*6f80*/  DMUL R100, R100, R76 ;  /* 0x0000004c64647228 */ /* 0x000fe40000000000 */
[----:B------:R-:W-:Y:S02]  /*6f90*/  DFMA R108, R70, -R108, R110 ;  /* 0x8000006c466c722b */ /* 0x000fe4000000006e */
[--C-:B0-----:R-:W-:Y:S02]  /*6fa0*/  DFMA R90, -R90, R84, R132.reuse ;  /* 0x000000545a5a722b */ /* 0x101fe40000000184 */
[----:B------:R-:W-:Y:S02]  /*6fb0*/  DFMA R88, R84, R88, -R132 ;  /* 0x000000585458722b */ /* 0x000fe40000000884 */
[----:B------:R-:W-:Y:S02]  /*6fc0*/  DMUL R86, R86, R80 ;  /* 0x0000005056567228 */ /* 0x000fe40000000000 */
[----:B------:R-:W-:-:S06]  /*6fd0*/  DFMA R84, -R10, R78, R138 ;  /* 0x0000004e0a54722b */ /* 0x000fcc000000018a */
[----:B------:R-:W-:Y:S02]  /*6fe0*/  DMUL R10, R86, R76 ;  /* 0x0000004c560a7228 */ /* 0x000fe40000000000 */
[----:B------:R-:W-:-:S08]  /*6ff0*/  DMUL R136, R136, R80 ;  /* 0x0000005088887228 */ /* 0x000fd00000000000 */
[----:B------:R-:W-:Y:S01]  /*7000*/  DMUL R136, R136, R76 ;  /* 0x0000004c88887228 */ /* 0x000fe20000000000 */
[----:B------:R-:W-:Y:S01]  /*7010*/  UMOV UR5, 0x3fb33333 ;  /* 0x3fb3333300057882 */ /* 0x000fe20000000000 */
[----:B------:R-:W-:Y:S01]  /*7020*/  UMOV UR10, 0xcccccccd ;  /* 0xcccccccd000a7882 */ /* 0x000fe20000000000 */
[----:B------:R-:W-:Y:S01]  /*7030*/  UMOV UR11, 0x3fcccccc ;  /* 0x3fcccccc000b7882 */ /* 0x000fe20000000000 */
[----:B------:R-:W-:Y:S02]  /*7040*/  DFMA R8, R78, R8, -R138 ;  /* 0x000000084e08722b */ /* 0x000fe4000000088a */
[----:B--2---:R-:W-:-:S08]  /*7050*/  DMUL R4, R104, R110 ;  /* 0x0000006e68047228 */ /* 0x004fd00000000000 */
[----:B------:R-:W-:-:S08]  /*7060*/  DMUL R4, R4, 0.5 ;  /* 0x3fe0000004047828 */ /* 0x000fd00000000000 */
[----:B------:R-:W-:-:S08]  /*7070*/  DMUL R4, R4, R76 ;  /* 0x0000004c04047228 */ /* 0x000fd00000000000 */
[----:B------:R-:W-:Y:S02]  /*7080*/  DMUL R134, R4, R76 ;  /* 0x0000004c04867228 */ /* 0x000fe40000000000 */
[----:B------:R-:W0:Y:S01]  /*7090*/  LDS.128 R4, [UR4+0x90] ;  /* 0x00009004ff047984 */ /* 0x000e220008000c00 */
[----:B------:R-:W-:Y:S02]  /*70a0*/  DMUL R58, R104, R132 ;  /* 0x00000084683a7228 */ /* 0x000fe40000000000 */
[----:B------:R-:W-:Y:S02]  /*70b0*/  DFMA R110, R70, R102, -R110 ;  /* 0x00000066466e722b */ /* 0x000fe4000000086e */
[----:B------:R-:W-:Y:S02]  /*70c0*/  DMUL R140, R104, R138 ;  /* 0x0000008a688c7228 */ /* 0x000fe40000000000 */
[----:B------:R-:W-:Y:S02]  /*70d0*/  DFMA R134, R134, R76, -R100 ;  /* 0x0000004c8686722b */ /* 0x000fe40000000864 */
[----:B------:R-:W-:Y:S01]  /*70e0*/  DMUL R70, R58, 0.5 ;  /* 0x3fe000003a467828 */ /* 0x000fe20000000000 */
[----:B------:R-:W1:Y:S01]  /*70f0*/  LDS.128 R100, [UR4+0x80] ;  /* 0x00008004ff647984 */ /* 0x000e620008000c00 */
[----:B---3--:R-:W-:-:S02]  /*7100*/  DMUL R58, R94, 0.5 ;  /* 0x3fe000005e3a7828 */ /* 0x008fc40000000000 */
[----:B------:R-:W-:-:S04]  /*7110*/  DMUL R140, R140, 0.5 ;  /* 0x3fe000008c8c7828 */ /* 0x000fc80000000000 */
[----:B------:R-:W-:Y:S02]  /*7120*/  DMUL R70, R70, R76 ;  /* 0x0000004c46467228 */ /* 0x000fe40000000000 */
[----:B------:R-:W-:Y:S02]  /*7130*/  DMUL R132, R58, R84 ;  /* 0x000000543a847228 */ /* 0x000fe40000000000 */
[-C--:B------:R-:W-:Y:S01]  /*7140*/  DMUL R140, R140, R76.reuse ;  /* 0x0000004c8c8c7228 */ /* 0x080fe20000000000 */
[----:B------:R-:W2:Y:S03]  /*7150*/  LDS.128 R84, [UR4+0xb0] ;  /* 0x0000b004ff547984 */ /* 0x000ea60008000c00 */
[----:B------:R-:W-:-:S04]  /*7160*/  DMUL R70, R70, R76 ;  /* 0x0000004c46467228 */ /* 0x000fc80000000000 */
[----:B------:R-:W-:-:S04]  /*7170*/  DMUL R140, R140, R76 ;  /* 0x0000004c8c8c7228 */ /* 0x000fc80000000000 */
[----:B------:R-:W-:Y:S02]  /*7180*/  DFMA R10, R70, R76, -R10 ;  /* 0x0000004c460a722b */ /* 0x000fe4000000080a */
[----:B0-----:R-:W-:Y:S02]  /*7190*/  DMUL R70, R104, R6 ;  /* 0x0000000668467228 */ /* 0x001fe40000000000 */
[----:B------:R-:W-:Y:S02]  /*71a0*/  DFMA R136, R140, R76, -R136 ;  /* 0x0000004c8c88722b */ /* 0x000fe40000000888 */
[----:B------:R-:W0:Y:S04]  /*71b0*/  LDS.64 R140, [UR4+0xa8] ;  /* 0x0000a804ff8c7984 */ /* 0x000e280008000a00 */
[----:B------:R-:W-:-:S02]  /*71c0*/  DMUL R70, R70, 0.5 ;  /* 0x3fe0000046467828 */ /* 0x000fc40000000000 */
[----:B-1----:R-:W-:-:S06]  /*71d0*/  DMUL R100, R100, R80 ;  /* 0x0000005064647228 */ /* 0x002fcc0000000000 */
[----:B------:R-:W-:Y:S02]  /*71e0*/  DMUL R70, R70, R76 ;  /* 0x0000004c46467228 */ /* 0x000fe40000000000 */
[----:B------:R-:W-:Y:S01]  /*71f0*/  DFMA R4, R82, -R4, R6 ;  /* 0x800000045204722b */ /* 0x000fe20000000006 */
[----:B------:R-:W-:Y:S01]  /*7200*/  UMOV UR4, 0x33333333 ;  /* 0x3333333300047882 */ /* 0x000fe20000000000 */
[-C--:B------:R-:W-:Y:S02]  /*7210*/  DMUL R100, R100, R76.reuse ;  /* 0x0000004c64647228 */ /* 0x080fe40000000000 */
[----:B----4-:R-:W-:Y:S02]  /*7220*/  DFMA R130, R20, UR4, R130 ;  /* 0x0000000414827c2b */ /* 0x010fe40008000082 */
[----:B------:R-:W-:Y:S02]  /*7230*/  DMUL R70, R70, R76 ;  /* 0x0000004c46467228 */ /* 0x000fe40000000000 */
[----:B------:R-:W-:-:S02]  /*7240*/  DMUL R4, R58, R4 ;  /* 0x000000043a047228 */ /* 0x000fc40000000000 */
[----:B------:R-:W-:Y:S02]  /*7250*/  DFMA R102, R82, R102, -R6 ;  /* 0x000000665266722b */ /* 0x000fe40000000806 */
[----:B------:R-:W-:Y:S02]  /*7260*/  DMUL R6, R104, R142 ;  /* 0x0000008e68067228 */ /* 0x000fe40000000000 */
[----:B------:R-:W-:Y:S02]  /*7270*/  DFMA R100, R70, R76, -R100 ;  /* 0x0000004c4664722b */ /* 0x000fe40000000864 */
[----:B--2---:R-:W-:Y:S02]  /*7280*/  DFMA R86, -R86, R92, R142 ;  /* 0x0000005c5656722b */ /* 0x004fe4000000018e */
[----:B------:R-:W-:Y:S02]  /*7290*/  DFMA R70, R44, UR10, R130 ;  /* 0x0000000a2c467c2b */ /* 0x000fe40008000082 */
[----:B------:R-:W-:-:S02]  /*72a0*/  DMUL R78, R74, R4 ;  /* 0x000000044a4e7228 */ /* 0x000fc40000000000 */
[C---:B------:R-:W-:Y:S02]  /*72b0*/  DMUL R108, R58.reuse, R108 ;  /* 0x0000006c3a6c7228 */ /* 0x040fe40000000000 */
[----:B------:R-:W1:Y:S01]  /*72c0*/  MUFU.RCP64H R5, R71 ;  /* 0x0000004700057308 */ /* 0x000e620000001800 */
[----:B------:R-:W-:Y:S02]  /*72d0*/  DMUL R90, R58, R90 ;  /* 0x0000005a3a5a7228 */ /* 0x000fe40000000000 */
[----:B------:R-:W-:Y:S02]  /*72e0*/  DMUL R82, R6, 0.5 ;  /* 0x3fe0000006527828 */ /* 0x000fe40000000000 */
[----:B------:R-:W-:Y:S02]  /*72f0*/  DMUL R86, R58, R86 ;  /* 0x000000563a567228 */ /* 0x000fe40000000000 */
[C---:B------:R-:W-:Y:S02]  /*7300*/  DMUL R108, R74.reuse, R108 ;  /* 0x0000006c4a6c7228 */ /* 0x040fe40000000000 */
[----:B------:R-:W-:-:S02]  /*7310*/  DMUL R132, R74, R132 ;  /* 0x000000844a847228 */ /* 0x000fc40000000000 */
[----:B------:R-:W-:Y:S02]  /*7320*/  DMUL R6, R74, 3 ;  /* 0x400800004a067828 */ /* 0x000fe40000000000 */
[----:B------:R-:W-:Y:S01]  /*7330*/  DMUL R58, R58, R76 ;  /* 0x0000004c3a3a7228 */ /* 0x000fe20000000000 */
[----:B------:R-:W-:Y:S01]  /*7340*/  VIADD R4, R71, 0x300402 ;  /* 0x0030040247047836 */ /* 0x000fe20000000000 */
[----:B------:R-:W-:Y:S02]  /*7350*/  DMUL R90, R74, R90 ;  /* 0x0000005a4a5a7228 */ /* 0x000fe40000000000 */
[----:B0-----:R-:W-:Y:S02]  /*7360*/  DMUL R140, R140, R80 ;  /* 0x000000508c8c7228 */ /* 0x001fe40000000000 */
[----:B------:R-:W-:Y:S02]  /*7370*/  DMUL R86, R74, R86 ;  /* 0x000000564a567228 */ /* 0x000fe40000000000 */
[----:B------:R-:W-:-:S02]  /*7380*/  DMUL R82, R82, R76 ;  /* 0x0000004c52527228 */ /* 0x000fc40000000000 */
[-C--:B------:R-:W-:Y:S02]  /*7390*/  DMUL R108, R108, R76.reuse ;  /* 0x0000004c6c6c7228 */ /* 0x080fe40000000000 */
[-C--:B------:R-:W-:Y:S02]  /*73a0*/  DMUL R132, R132, R76.reuse ;  /* 0x0000004c84847228 */ /* 0x080fe40000000000 */
[-C--:B------:R-:W-:Y:S02]  /*73b0*/  DMUL R6, R6, R76.reuse ;  /* 0x0000004c06067228 */ /* 0x080fe40000000000 */
[----:B------:R-:W-:Y:S02]  /*73c0*/  DMUL R58, R58, R76 ;  /* 0x0000004c3a3a7228 */ /* 0x000fe40000000000 */
[----:B-1----:R-:W-:Y:S02]  /*73d0*/  DFMA R74, -R70, R4, 1 ;  /* 0x3ff00000464a742b */ /* 0x002fe40000000104 */
[----:B------:R-:W-:-:S02]  /*73e0*/  DMUL R90, R90, R76 ;  /* 0x0000004c5a5a7228 */ /* 0x000fc40000000000 */
[-C--:B------:R-:W-:Y:S02]  /*73f0*/  DMUL R78, R78, R76.reuse ;  /* 0x0000004c4e4e7228 */ /* 0x080fe40000000000 */
[-C--:B------:R-:W-:Y:S02]  /*7400*/  DMUL R140, R140, R76.reuse ;  /* 0x0000004c8c8c7228 */ /* 0x080fe40000000000 */
[-C--:B------:R-:W-:Y:S02]  /*7410*/  DMUL R82, R82, R76.reuse ;  /* 0x0000004c52527228 */ /* 0x080fe40000000000 */
[----:B------:R-:W-:Y:S02]  /*7420*/  DMUL R86, R86, R76 ;  /* 0x0000004c56567228 */ /* 0x000fe40000000000 */
[----:B------:R-:W-:Y:S02]  /*7430*/  DFMA R84, R92, R84, -R142 ;  /* 0x000000545c54722b */ /* 0x000fe4000000088e */
[----:B------:R-:W-:-:S02]  /*7440*/  DMUL R108, R108, R76 ;  /* 0x0000004c6c6c7228 */ /* 0x000fc40000000000 */
[----:B------:R-:W-:Y:S02]  /*7450*/  DMUL R132, R132, R76 ;  /* 0x0000004c84847228 */ /* 0x000fe40000000000 */
[----:B------:R-:W-:Y:S02]  /*7460*/  DFMA R74, R74, R74, R74 ;  /* 0x0000004a4a4a722b */ /* 0x000fe4000000004a */
[C-C-:B------:R-:W-:Y:S02]  /*7470*/  DFMA R110, R58.reuse, R110, R6.reuse ;  /* 0x0000006e3a6e722b */ /* 0x140fe40000000006 */
[----:B------:R-:W-:Y:S02]  /*7480*/  DFMA R8, R58, R8, R6 ;  /* 0x000000083a08722b */ /* 0x000fe40000000006 */
[-C--:B------:R-:W-:Y:S02]  /*7490*/  DMUL R90, R90, R76.reuse ;  /* 0x0000004c5a5a7228 */ /* 0x080fe40000000000 */
[----:B------:R-:W-:-:S02]  /*74a0*/  DMUL R78, R78, R76 ;  /* 0x0000004c4e4e7228 */ /* 0x000fc40000000000 */
[----:B------:R-:W-:Y:S02]  /*74b0*/  DFMA R82, R82, R76, -R140 ;  /* 0x0000004c5252722b */ /* 0x000fe4000000088c */
[--C-:B------:R-:W-:Y:S02]  /*74c0*/  DFMA R88, R58, R88, R6.reuse ;  /* 0x000000583a58722b */ /* 0x100fe40000000006 */
[----:B------:R-:W-:Y:S02]  /*74d0*/  DMUL R86, R86, R76 ;  /* 0x0000004c56567228 */ /* 0x000fe40000000000 */
[C-C-:B------:R-:W-:Y:S02]  /*74e0*/  DFMA R102, R58.reuse, R102, R6.reuse ;  /* 0x000000663a66722b */ /* 0x140fe40000000006 */
[----:B------:R-:W-:Y:S02]  /*74f0*/  DFMA R84, R58, R84, R6 ;  /* 0x000000543a54722b */ /* 0x000fe40000000006 */
[----:B------:R-:W-:-:S02]  /*7500*/  DFMA R108, R108, R76, R134 ;  /* 0x0000004c6c6c722b */ /* 0x000fc40000000086 */
[----:B------:R-:W-:Y:S02]  /*7510*/  DFMA R132, R132, R76, R136 ;  /* 0x0000004c8484722b */ /* 0x000fe40000000088 */
[----:B------:R-:W-:Y:S02]  /*7520*/  DFMA R74, R4, R74, R4 ;  /* 0x0000004a044a722b */ /* 0x000fe40000000004 */
[----:B------:R-:W-:Y:S02]  /*7530*/  DMUL R110, R50, R110 ;  /* 0x0000006e326e7228 */ /* 0x000fe40000000000 */
[----:B------:R-:W-:Y:S02]  /*7540*/  DMUL R8, R52, R8 ;  /* 0x0000000834087228 */ /* 0x000fe40000000000 */
[-C--:B------:R-:W-:Y:S02]  /*7550*/  DFMA R10, R90, R76.reuse, R10 ;  /* 0x0000004c5a0a722b */ /* 0x080fe4000000000a */
[----:B------:R-:W-:-:S02]  /*7560*/  DFMA R78, R78, R76, R100 ;  /* 0x0000004c4e4e722b */ /* 0x000fc40000000064 */
[----:B------:R-:W-:Y:S02]  /*7570*/  DFMA R82, R86, R76, R82 ;  /* 0x0000004c5652722b */ /* 0x000fe40000000052 */
[----:B------:R-:W-:Y:S02]  /*7580*/  DMUL R88, R48, R88 ;  /* 0x0000005830587228 */ /* 0x000fe40000000000 */
[----:B------:R-:W-:Y:S02]  /*7590*/  DMUL R102, R54, R102 ;  /* 0x0000006636667228 */ /* 0x000fe40000000000 */
[----:B------:R-:W-:Y:S02]  /*75a0*/  DMUL R84, R56, R84 ;  /* 0x0000005438547228 */ /* 0x000fe40000000000 */
[----:B------:R-:W-:Y:S02]  /*75b0*/  DFMA R92, -R70, R74, 1 ;  /* 0x3ff00000465c742b */ /* 0x000fe4000000014a */
[----:B------:R-:W-:-:S02]  /*75c0*/  DFMA R108, R66, -R108, -R110 ;  /* 0x8000006c426c722b */ /* 0x000fc4000000086e */
[----:B------:R-:W-:Y:S02]  /*75d0*/  DFMA R8, R64, -R132, -R8 ;  /* 0x800000844008722b */ /* 0x000fe40000000808 */
[----:B------:R-:W-:Y:S02]  /*75e0*/  DFMA R10, R72, -R10, -R88 ;  /* 0x8000000a480a722b */ /* 0x000fe40000000858 */
[----:B------:R-:W-:Y:S02]  /*75f0*/  DFMA R64, R62, -R78, -R102 ;  /* 0x8000004e3e40722b */ /* 0x000fe40000000866 */
[----:B------:R-:W-:Y:S01]  /*7600*/  DFMA R66, R60, -R82, -R84 ;  /* 0x800000523c42722b */ /* 0x000fe20000000854 */
[----:B------:R-:W-:Y:S01]  /*7610*/  FSETP.GEU.AND P0, PT, |R4|, 5.8789094863358348022e-39, PT ;  /* 0x004004020400780b */ /* 0x000fe20003f0e200 */
[----:B------:R-:W-:Y:S02]  /*7620*/  DFMA R92, R74, R92, R74 ;  /* 0x0000005c4a5c722b */ /* 0x000fe4000000004a */
[----:B------:R-:W-:-:S02]  /*7630*/  DMUL R48, R48, R18 ;  /* 0x0000001230307228 */ /* 0x000fc40000000000 */
[-C--:B------:R-:W-:Y:S02]  /*7640*/  DMUL R50, R50, R18.reuse ;  /* 0x0000001232327228 */ /* 0x080fe40000000000 */
[-C--:B------:R-:W-:Y:S02]  /*7650*/  DMUL R52, R52, R18.reuse ;  /* 0x0000001234347228 */ /* 0x080fe40000000000 */
[-C--:B------:R-:W-:Y:S02]  /*7660*/  DMUL R54, R54, R18.reuse ;  /* 0x0000001236367228 */ /* 0x080fe40000000000 */
[----:B------:R-:W-:Y:S02]  /*7670*/  DMUL R56, R56, R18 ;  /* 0x0000001238387228 */ /* 0x000fe40000000000 */
[----:B-----5:R-:W-:Y:S02]  /*7680*/  DFMA R96, R22, UR4, R96 ;  /* 0x0000000416607c2b */ /* 0x020fe40008000060 */
[----:B------:R-:W-:-:S02]  /*7690*/  DFMA R90, R24, UR4, R124 ;  /* 0x00000004185a7c2b */ /* 0x000fc4000800007c */
        /* <DEDUP_REMOVED lines=9> */
[-C--:B------:R-:W-:Y:S02]  /*7730*/  DMUL R58, R10, R18.reuse ;  /* 0x000000120a3a7228 */ /* 0x080fe40000000000 */
[-C--:B------:R-:W-:Y:S02]  /*7740*/  DMUL R60, R108, R18.reuse ;  /* 0x000000126c3c7228 */ /* 0x080fe40000000000 */
[----:B------:R-:W-:-:S02]  /*7750*/  DMUL R62, R8, R18 ;  /* 0x00000012083e7228 */ /* 0x000fc40000000000 */
[-C--:B------:R-:W-:Y:S02]  /*7760*/  DMUL R64, R64, R18.reuse ;  /* 0x0000001240407228 */ /* 0x080fe40000000000 */
[----:B------:R-:W-:Y:S01]  /*7770*/  DMUL R66, R66, R18 ;  /* 0x0000001242427228 */ /* 0x000fe20000000000 */
[----:B------:R-:W-:Y:S01]  /*7780*/  UMOV UR5, 0x3fd33333 ;  /* 0x3fd3333300057882 */ /* 0x000fe20000000000 */
[----:B------:R-:W-:Y:S01]  /*7790*/  DFMA R96, R46, UR10, R96 ;  /* 0x0000000a2e607c2b */ /* 0x000fe20008000060 */
[----:B------:R-:W-:Y:S01]  /*77a0*/  BSSY.RECONVERGENT B1, `(.L_x_104) ;  /* 0x0000015000017945 */ /* 0x000fe20003800200 */
[----:B------:R-:W-:Y:S02]  /*77b0*/  DFMA R90, R48, UR10, R90 ;  /* 0x0000000a305a7c2b */ /* 0x000fe4000800005a */
[----:B------:R-:W-:Y:S02]  /*77c0*/  DFMA R86, R50, UR10, R86 ;  /* 0x0000000a32567c2b */ /* 0x000fe40008000056 */
        /* <DEDUP_REMOVED lines=8> */
[----:B------:R-:W-:Y:S01]  /*7850*/  DFMA R80, R66, UR10, R80 ;  /* 0x0000000a42507c2b */ /* 0x000fe20008000050 */
        /* <DEDUP_REMOVED lines=9> */
.L_x_105:
[----:B------:R-:W-:Y:S05]  /*78f0*/  BSYNC.RECONVERGENT B1 ;  /* 0x0000000000017941 */ /* 0x000fea0003800200 */
.L_x_104:
[----:B------:R-:W2:Y:S04]  /*7900*/  LDG.E.64 R110, desc[UR6][R68.64+0x140000] ;  /* 0x14000006446e7981 */ /* 0x000ea8000c1e1b00 */
[----:B------:R-:W3:Y:S04]  /*7910*/  LDG.E.64 R2, desc[UR6][R68.64+0x160000] ;  /* 0x1600000644027981 */ /* 0x000ee8000c1e1b00 */
[----:B------:R-:W4:Y:S04]  /*7920*/  LDG.E.64 R100, desc[UR6][R68.64+0x180000] ;  /* 0x1800000644647981 */ /* 0x000f28000c1e1b00 */
[----:B------:R-:W5:Y:S04]  /*7930*/  LDG.E.64 R112, desc[UR6][R68.64] ;  /* 0x0000000644707981 */ /* 0x000f68000c1e1b00 */
[----:B------:R0:W5:Y:S01]  /*7940*/  LDG.E.64 R4, desc[UR6][R68.64+0x20000] ;  /* 0x0200000644047981 */ /* 0x000162000c1e1b00 */
[----:B------:R-:W-:Y:S01]  /*7950*/  DSETP.NEU.AND P1, PT, R92, RZ, PT ;  /* 0x000000ff5c00722a */ /* 0x000fe20003f2d000 */
[----:B------:R-:W-:Y:S01]  /*7960*/  UMOV UR4, 0x54442d18 ;  /* 0x54442d1800047882 */ /* 0x000fe20000000000 */
[----:B------:R-:W-:Y:S01]  /*7970*/  UMOV UR5, 0x401921fb ;  /* 0x401921fb00057882 */ /* 0x000fe20000000000 */
[----:B------:R-:W-:Y:S01]  /*7980*/  BSSY.RECONVERGENT B0, `(.L_x_106) ;  /* 0x0000025000007945 */ /* 0x000fe20003800200 */
[----:B0-----:R-:W-:Y:S01]  /*7990*/  DMUL R68, R96, R18 ;  /* 0x0000001260447228 */ /* 0x001fe20000000000 */
        /* <DEDUP_REMOVED lines=21> */
[----:B------:R-:W-:Y:S01]  /*7af0*/  MOV R0, 0x7b20 ;  /* 0x00007b2000007802 */ /* 0x000fe20000000f00 */
[----:B------:R-:W-:-:S07]  /*7b00*/  IMAD.MOV.U32 R5, RZ, RZ, R111 ;  /* 0x000000ffff057224 */ /* 0x000fce00078e006f */
[----:B------:R-:W-:Y:S05]  /*7b10*/  CALL.REL.NOINC `($_Z9OdeSolverPdS_S_S_S_S_$__internal_accurate_pow) ;  /* 0x0000016800187944 */ /* 0x000fea0003c00000 */
[----:B------:R-:W-:Y:S05]  /*7b20*/  BSYNC.RECONVERGENT B1 ;  /* 0x0000000000017941 */ /* 0x000fea0003800200 */
.L_x_108:
        /* <DEDUP_REMOVED lines=10> */
.L_x_107:
[----:B------:R-:W-:Y:S05]  /*7bd0*/  BSYNC.RECONVERGENT B0 ;  /* 0x0000000000007941 */ /* 0x000fea0003800200 */
.L_x_106:
        /* <DEDUP_REMOVED lines=16> */
[----:B------:R-:W-:Y:S02]  /*7ce0*/  SEL R3, R2, 0x3ff00000, P0 ;  /* 0x3ff0000002037807 */ /* 0x000fe40000000000 */
[----:B------:R-:W-:Y:S01]  /*7cf0*/  MOV R2, RZ ;  /* 0x000000ff00027202 */ /* 0x000fe20000000f00 */
[----:B------:R-:W-:Y:S06]  /*7d00*/  BRA `(.L_x_110) ;  /* 0x00000000002c7947 */ /* 0x000fec0003800000 */
.L_x_111:
        /* <DEDUP_REMOVED lines=11> */
.L_x_110:
[----:B------:R-:W-:Y:S05]  /*7dc0*/  BSYNC.RECONVERGENT B0 ;  /* 0x0000000000007941 */ /* 0x000fea0003800200 */
.L_x_109:
[----:B------:R-:W0:Y:S01]  /*7dd0*/  S2R R7, SR_TID.X ;  /* 0x0000000000077919 */ /* 0x000e220000002100 */
[----:B------:R-:W1:Y:S01]  /*7de0*/  LDC.64 R4, c[0x0][0x390] ;  /* 0x0000e400ff047b82 */ /* 0x000e620000000a00 */
[----:B0-----:R-:W-:-:S04]  /*7df0*/  IMAD R7, R98, UR12, R7 ;  /* 0x0000000c62077c24 */ /* 0x001fc8000f8e0207 */
[----:B-1----:R-:W-:-:S05]  /*7e00*/  IMAD.WIDE R4, R7, 0x8, R4 ;  /* 0x0000000807047825 */ /* 0x002fca00078e0204 */
[----:B------:R-:W2:Y:S04]  /*7e10*/  LDG.E.64 R106, desc[UR6][R4.64+0x120000] ;  /* 0x12000006046a7981 */ /* 0x000ea8000c1e1b00 */
[----:B------:R-:W3:Y:S04]  /*7e20*/  LDG.E.64 R6, desc[UR6][R4.64+0x40000] ;  /* 0x0400000604067981 */ /* 0x000ee8000c1e1b00 */
[----:B------:R0:W5:Y:S01]  /*7e30*/  LDG.E.64 R108, desc[UR6][R4.64+0xa0000] ;  /* 0x0a000006046c7981 */ /* 0x000162000c1e1b00 */
[----:B------:R-:W-:Y:S01]  /*7e40*/  DSETP.NEU.AND P1, PT, R110, RZ, PT ;  /* 0x000000ff6e00722a */ /* 0x000fe20003f2d000 */
[----:B------:R-:W-:Y:S01]  /*7e50*/  BSSY.RECONVERGENT B2, `(.L_x_112) ;  /* 0x0000027000027945 */ /* 0x000fe20003800200 */
[----:B------:R-:W-:-:S02]  /*7e60*/  DSETP.NEU.AND P0, PT, R92, 1, PT ;  /* 0x3ff000005c00742a */ /* 0x000fc40003f0d000 */
[----:B------:R-:W-:Y:S02]  /*7e70*/  DSETP.NEU.AND P4, PT, |R102|, +INF , PT ;  /* 0x7ff000006600742a */ /* 0x000fe40003f8d200 */
[----:B------:R-:W-:Y:S02]  /*7e80*/  FSEL R2, R2, RZ, P1 ;  /* 0x000000ff02027208 */ /* 0x000fe40000800000 */
[----:B------:R-:W-:Y:S02]  /*7e90*/  FSEL R3, R3, 1.875, P1 ;  /* 0x3ff0000003037808 */ /* 0x000fe40000800000 */
[----:B------:R-:W-:Y:S02]  /*7ea0*/  FSEL R2, R2, RZ, P0 ;  /* 0x000000ff02027208 */ /* 0x000fe40000000000 */
[----:B------:R-:W-:-:S06]  /*7eb0*/  FSEL R3, R3, 1.875, P0 ;  /* 0x3ff0000003037808 */ /* 0x000fcc0000000000 */
[----:B------:R-:W-:Y:S01]  /*7ec0*/  @!P4 DMUL R116, RZ, R102 ;  /* 0x00000066ff74c228 */ /* 0x000fe20000000000 */
[----:B------:R-:W-:Y:S01]  /*7ed0*/  @!P4 IMAD.MOV.U32 R0, RZ, RZ, RZ ;  /* 0x000000ffff00c224 */ /* 0x000fe200078e00ff */
[----:B--2---:R-:W-:-:S08]  /*7ee0*/  DFMA R8, R96, R106, 1 ;  /* 0x3ff000006008742b */ /* 0x004fd0000000006a */
[----:B---3--:R-:W-:-:S08]  /*7ef0*/  DMUL R6, R6, R8 ;  /* 0x0000000806067228 */ /* 0x008fd00000000000 */
[----:B------:R-:W-:Y:S02]  /*7f00*/  DFMA R6, R112, R2, -R6 ;  /* 0x000000027006722b */ /* 0x000fe40000000806 */
[----:B------:R-:W-:-:S06]  /*7f10*/  DMUL R2, R94, R96 ;  /* 0x000000605e027228 */ /* 0x000fcc0000000000 */
        /* <DEDUP_REMOVED lines=26> */
.L_x_113:
[----:B------:R-:W-:Y:S05]  /*80c0*/  BSYNC.RECONVERGENT B2 ;  /* 0x0000000000027941 */ /* 0x000fea0003800200 */
.L_x_112:
[----:B------:R-:W-:Y:S01]  /*80d0*/  IMAD.SHL.U32 R2, R0, 0x40, RZ ;  /* 0x0000004000027824 */ /* 0x000fe200078e00ff */
[----:B------:R-:W0:Y:S01]  /*80e0*/  S2R R13, SR_TID.X ;  /* 0x00000000000d7919 */ /* 0x000e220000002100 */
[----:B------:R-:W1:Y:S03]  /*80f0*/  LDC.64 R110, c[0x0][0x390] ;  /* 0x0000e400ff6e7b82 */ /* 0x000e660000000a00 */
[----:B------:R-:W-:-:S04]  /*8100*/  LOP3.LUT R2, R2, 0x40, RZ, 0xc0, !PT ;  /* 0x0000004002027812 */ /* 0x000fc800078ec0ff */
[----:B------:R-:W-:-:S05]  /*8110*/  IADD3 R2, P0, PT, R2, UR8, RZ ;  /* 0x0000000802027c10 */ /* 0x000fca000ff1e0ff */
[----:B------:R-:W-:-:S05]  /*8120*/  IMAD.X R3, RZ, RZ, UR9, P0 ;  /* 0x00000009ff037e24 */ /* 0x000fca00080e06ff */
[----:B------:R-:W2:Y:S04]  /*8130*/  LDG.E.128.CONSTANT R112, desc[UR6][R2.64] ;  /* 0x0000000602707981 */ /* 0x000ea8000c1e9d00 */
[----:B------:R-:W3:Y:S04]  /*8140*/  LDG.E.128.CONSTANT R8, desc[UR6][R2.64+0x10] ;  /* 0x0000100602087981 */ /* 0x000ee8000c1e9d00 */
[----:B------:R4:W3:Y:S01]  /*8150*/  LDG.E.128.CONSTANT R4, desc[UR6][R2.64+0x20] ;  /* 0x0000200602047981 */ /* 0x0008e2000c1e9d00 */
[----:B0-----:R-:W-:-:S04]  /*8160*/  IMAD R13, R98, UR12, R13 ;  /* 0x0000000c620d7c24 */ /* 0x001fc8000f8e020d */
[----:B-1----:R-:W-:-:S06]  /*8170*/  IMAD.WIDE R110, R13, 0x8, R110 ;  /* 0x000000080d6e7825 */ /* 0x002fcc00078e026e */
[----:B------:R-:W5:Y:S01]  /*8180*/  LDG.E.64 R110, desc[UR6][R110.64+0xc0000] ;  /* 0x0c0000066e6e7981 */ /* 0x000f62000c1e1b00 */
[----:B------:R-:W-:Y:S01]  /*8190*/  LOP3.LUT R13, R0, 0x1, RZ, 0xc0, !PT ;  /* 0x00000001000d7812 */ /* 0x000fe200078ec0ff */
[----:B------:R-:W-:Y:S01]  /*81a0*/  DMUL R98, R116, R116 ;  /* 0x0000007474627228 */ /* 0x000fe20000000000 */
[----:B------:R-:W-:Y:S01]  /*81b0*/  MOV R15, 0x3da8ff83 ;  /* 0x3da8ff83000f7802 */ /* 0x000fe20000000f00 */
[----:B------:R-:W-:Y:S01]  /*81c0*/  DSETP.NEU.AND P3, PT, |R100|, +INF , PT ;  /* 0x7ff000006400742a */ /* 0x000fe20003f6d200 */
[----:B------:R-:W-:Y:S01]  /*81d0*/  ISETP.NE.U32.AND P0, PT, R13, 0x1, PT ;  /* 0x000000010d00780c */ /* 0x000fe20003f05070 */
[----:B------:R-:W-:Y:S01]  /*81e0*/  IMAD.MOV.U32 R13, RZ, RZ, 0x20fd8164 ;  /* 0x20fd8164ff0d7424 */ /* 0x000fe200078e00ff */
[----:B------:R-:W-:Y:S02]  /*81f0*/  BSSY.RECONVERGENT B2, `(.L_x_114) ;  /* 0x000002e000027945 */ /* 0x000fe40003800200 */
[----:B----4-:R-:W-:Y:S02]  /*8200*/  FSEL R3, -R15, 0.11223486810922622681, !P0 ;  /* 0x3de5db650f037808 */ /* 0x010fe40004000100 */
[----:B------:R-:W-:-:S06]  /*8210*/  FSEL R2, R13, -8.06006814911005101289e+34, !P0 ;  /* 0xf9785eba0d027808 */ /* 0x000fcc0004000000 */
[----:B--2---:R-:W-:-:S08]  /*8220*/  DFMA R112, R98, R2, R112 ;  /* 0x000000026270722b */ /* 0x004fd00000000070 */
[----:B------:R-:W-:-:S08]  /*8230*/  DFMA R112, R98, R112, R114 ;  /* 0x000000706270722b */ /* 0x000fd00000000072 */
[----:B---3--:R-:W-:-:S08]  /*8240*/  DFMA R8, R98, R112, R8 ;  /* 0x000000706208722b */ /* 0x008fd00000000008 */
[----:B------:R-:W-:-:S08]  /*8250*/  DFMA R8, R98, R8, R10 ;  /* 0x000000086208722b */ /* 0x000fd0000000000a */
[----:B------:R-:W-:-:S08]  /*8260*/  DFMA R4, R98, R8, R4 ;  /* 0x000000086204722b */ /* 0x000fd00000000004 */
[----:B------:R-:W-:-:S08]  /*8270*/  DFMA R4, R98, R4, R6 ;  /* 0x000000046204722b */ /* 0x000fd00000000006 */
[----:B------:R-:W-:Y:S02]  /*8280*/  DFMA R116, R4, R116, R116 ;  /* 0x000000740474722b */ /* 0x000fe40000000074 */
[----:B------:R-:W-:-:S10]  /*8290*/  DFMA R4, R98, R4, 1 ;  /* 0x3ff000006204742b */ /* 0x000fd40000000004 */
[----:B------:R-:W-:Y:S02]  /*82a0*/  FSEL R4, R4, R116, !P0 ;  /* 0x0000007404047208 */ /* 0x000fe40004000000 */
[----:B------:R-:W-:Y:S02]  /*82b0*/  FSEL R5, R5, R117, !P0 ;  /* 0x0000007505057208 */ /* 0x000fe40004000000 */
[----:B------:R-:W-:Y:S01]  /*82c0*/  LOP3.LUT P0, RZ, R0, 0x2, RZ, 0xc0, !PT ;  /* 0x0000000200ff7812 */ /* 0x000fe2000780c0ff */
[----:B------:R-:W-:-:S03]  /*82d0*/  @!P3 IMAD.MOV.U32 R0, RZ, RZ, RZ ;  /* 0x000000ffff00b224 */ /* 0x000fc600078e00ff */
[----:B------:R-:W-:-:S10]  /*82e0*/  DADD R2, RZ, -R4 ;  /* 0x00000000ff027229 */ /* 0x000fd40000000804 */
[----:B------:R-:W-:Y:S02]  /*82f0*/  FSEL R98, R4, R2, !P0 ;  /* 0x0000000204627208 */ /* 0x000fe40004000000 */
[----:B------:R-:W-:Y:S01]  /*8300*/  FSEL R99, R5, R3, !P0 ;  /* 0x0000000305637208 */ /* 0x000fe20004000000 */
[----:B------:R-:W-:-:S05]  /*8310*/  @!P3 DMUL R2, RZ, R100 ;  /* 0x00000064ff02b228 */ /* 0x000fca0000000000 */
[----:B-----5:R-:W-:Y:S01]  /*8320*/  DMUL R98, R108, R98 ;  /* 0x000000626c627228 */ /* 0x020fe20000000000 */
[----:B------:R-:W-:Y:S10]  /*8330*/  @!P3 BRA `(.L_x_115) ;  /* 0x000000000064b947 */ /* 0x000ff40003800000 */
        /* <DEDUP_REMOVED lines=16> */
[----:B------:R-:W-:Y:S01]  /*8440*/  BSSY.RECONVERGENT B3, `(.L_x_116) ;  /* 0x0000005000037945 */ /* 0x000fe20003800200 */
[----:B------:R-:W-:Y:S01]  /*8450*/  IMAD.MOV.U32 R4, RZ, RZ, R100 ;  /* 0x000000ffff047224 */ /* 0x000fe200078e0064 */
[----:B------:R-:W-:Y:S01]  /*8460*/  MOV R124, 0x8490 ;  /* 0x00008490007c7802 */ /* 0x000fe20000000f00 */
[----:B------:R-:W-:-:S07]  /*8470*/  IMAD.MOV.U32 R125, RZ, RZ, R101 ;  /* 0x000000ffff7d7224 */ /* 0x000fce00078e0065 */
[----:B------:R-:W-:Y:S05]  /*8480*/  CALL.REL.NOINC `($_Z9OdeSolverPdS_S_S_S_S_$__internal_trig_reduction_slowpathd) ;  /* 0x0000016800747944 */ /* 0x000fea0003c00000 */
[----:B------:R-:W-:Y:S05]  /*8490*/  BSYNC.RECONVERGENT B3 ;  /* 0x0000000000037941 */ /* 0x000fea0003800200 */
.L_x_116:
[----:B------:R-:W-:Y:S02]  /*84a0*/  IMAD.MOV.U32 R0, RZ, RZ, R2 ;  /* 0x000000ffff007224 */ /* 0x000fe400078e0002 */
[----:B------:R-:W-:Y:S02]  /*84b0*/  IMAD.MOV.U32 R2, RZ, RZ, R4 ;  /* 0x000000ffff027224 */ /* 0x000fe400078e0004 */
[----:B------:R-:W-:-:S07]  /*84c0*/  IMAD.MOV.U32 R3, RZ, RZ, R5 ;  /* 0x000000ffff037224 */ /* 0x000fce00078e0005 */
.L_x_115:
[----:B------:R-:W-:Y:S05]  /*84d0*/  BSYNC.RECONVERGENT B2 ;  /* 0x0000000000027941 */ /* 0x000fea0003800200 */
.L_x_114:
[----:B------:R-:W-:Y:S01]  /*84e0*/  IMAD.SHL.U32 R4, R0, 0x40, RZ ;  /* 0x0000004000047824 */ /* 0x000fe200078e00ff */
[----:B------:R-:W0:Y:S01]  /*84f0*/  S2R R15, SR_TID.X ;  /* 0x00000000000f7919 */ /* 0x000e220000002100 */
[----:B------:R-:W0:Y:S03]  /*8500*/  S2UR UR10, SR_CTAID.X ;  /* 0x00000000000a79c3 */ /* 0x000e260000002500 */
[----:B------:R-:W-:-:S04]  /*8510*/  LOP3.LUT R4, R4, 0x40, RZ, 0xc0, !PT ;  /* 0x0000004004047812 */ /* 0x000fc800078ec0ff */
[----:B------:R-:W-:Y:S01]  /*8520*/  IADD3 R114, P0, PT, R4, UR8, RZ ;  /* 0x0000000804727c10 */ /* 0x000fe2000ff1e0ff */
[----:B------:R-:W0:Y:S04]  /*8530*/  LDC R112, c[0x0][0x360] ;  /* 0x0000d800ff707b82 */ /* 0x000e280000000800 */
[----:B------:R-:W-:-:S04]  /*8540*/  IMAD.X R115, RZ, RZ, UR9, P0 ;  /* 0x00000009ff737e24 */ /* 0x000fc800080e06ff */
[----:B------:R-:W1:Y:S01]  /*8550*/  LDC.64 R108, c[0x0][0x390] ;  /* 0x0000e400ff6c7b82 */ /* 0x000e620000000a00 */
[----:B------:R-:W2:Y:S04]  /*8560*/  LDG.E.128.CONSTANT R116, desc[UR6][R114.64] ;  /* 0x0000000672747981 */ /* 0x000ea8000c1e9d00 */
[----:B------:R-:W3:Y:S04]  /*8570*/  LDG.E.128.CONSTANT R8, desc[UR6][R114.64+0x10] ;  /* 0x0000100672087981 */ /* 0x000ee8000c1e9d00 */
[----:B------:R4:W3:Y:S01]  /*8580*/  LDG.E.128.CONSTANT R4, desc[UR6][R114.64+0x20] ;  /* 0x0000200672047981 */ /* 0x0008e2000c1e9d00 */
[----:B0-----:R-:W-:-:S04]  /*8590*/  IMAD R112, R112, UR10, R15 ;  /* 0x0000000a70707c24 */ /* 0x001fc8000f8e020f */
[----:B-1----:R-:W-:-:S06]  /*85a0*/  IMAD.WIDE R108, R112, 0x8, R108 ;  /* 0x00000008706c7825 */ /* 0x002fcc00078e026c */
[----:B------:R-:W5:Y:S01]  /*85b0*/  LDG.E.64 R108, desc[UR6][R108.64+0xe0000] ;  /* 0x0e0000066c6c7981 */ /* 0x000f62000c1e1b00 */
[----:B------:R-:W-:Y:S01]  /*85c0*/  LOP3.LUT R13, R0, 0x1, RZ, 0xc0, !PT ;  /* 0x00000001000d7812 */ /* 0x000fe200078ec0ff */
[----:B------:R-:W-:Y:S01]  /*85d0*/  IMAD.MOV.U32 R120, RZ, RZ, 0x20fd8164 ;  /* 0x20fd8164ff787424 */ /* 0x000fe200078e00ff */
[----:B----4-:R-:W-:Y:S01]  /*85e0*/  DMUL R114, R2, R2 ;  /* 0x0000000202727228 */ /* 0x010fe20000000000 */
[----:B------:R-:W-:Y:S01]  /*85f0*/  BSSY.RECONVERGENT B2, `(.L_x_117) ;  /* 0x0000037000027945 */ /* 0x000fe20003800200 */
[----:B------:R-:W-:Y:S01]  /*8600*/  ISETP.NE.U32.AND P0, PT, R13, 0x1, PT ;  /* 0x000000010d00780c */ /* 0x000fe20003f05070 */
[----:B------:R-:W-:-:S03]  /*8610*/  IMAD.MOV.U32 R13, RZ, RZ, 0x3da8ff83 ;  /* 0x3da8ff83ff0d7424 */ /* 0x000fc600078e00ff */
[----:B------:R-:W-:Y:S02]  /*8620*/  FSEL R120, R120, -8.06006814911005101289e+34, !P0 ;  /* 0xf9785eba78787808 */ /* 0x000fe40004000000 */
[----:B------:R-:W-:-:S06]  /*8630*/  FSEL R121, -R13, 0.11223486810922622681, !P0 ;  /* 0x3de5db650d797808 */ /* 0x000fcc0004000100 */
[----:B--2---:R-:W-:-:S08]  /*8640*/  DFMA R116, R114, R120, R116 ;  /* 0x000000787274722b */ /* 0x004fd00000000074 */
[----:B------:R-:W-:-:S08]  /*8650*/  DFMA R116, R114, R116, R118 ;  /* 0x000000747274722b */ /* 0x000fd00000000076 */
[----:B---3--:R-:W-:-:S08]  /*8660*/  DFMA R8, R114, R116, R8 ;  /* 0x000000747208722b */ /* 0x008fd00000000008 */
[----:B------:R-:W-:-:S08]  /*8670*/  DFMA R8, R114, R8, R10 ;  /* 0x000000087208722b */ /* 0x000fd0000000000a */
[----:B------:R-:W-:-:S08]  /*8680*/  DFMA R4, R114, R8, R4 ;  /* 0x000000087204722b */ /* 0x000fd00000000004 */
[----:B------:R-:W-:Y:S02]  /*8690*/  DFMA R4, R114, R4, R6 ;  /* 0x000000047204722b */ /* 0x000fe40000000006 */
[----:B------:R-:W-:-:S06]  /*86a0*/  DMUL R6, R106, -0.5 ;  /* 0xbfe000006a067828 */ /* 0x000fcc0000000000 */
[----:B------:R-:W-:Y:S02]  /*86b0*/  DFMA R2, R4, R2, R2 ;  /* 0x000000020402722b */ /* 0x000fe40000000002 */
[----:B------:R-:W-:Y:S02]  /*86c0*/  DFMA R4, R114, R4, 1 ;  /* 0x3ff000007204742b */ /* 0x000fe40000000004 */
[----:B------:R-:W-:-:S08]  /*86d0*/  DFMA R6, R96, R6, 1.5 ;  /* 0x3ff800006006742b */ /* 0x000fd00000000006 */
[----:B------:R-:W-:Y:S01]  /*86e0*/  FSEL R4, R4, R2, !P0 ;  /* 0x0000000204047208 */ /* 0x000fe20004000000 */
[----:B------:R-:W-:Y:S01]  /*86f0*/  DMUL R6, R96, R6 ;  /* 0x0000000660067228 */ /* 0x000fe20000000000 */
[----:B------:R-:W-:Y:S02]  /*8700*/  FSEL R5, R5, R3, !P0 ;  /* 0x0000000305057208 */ /* 0x000fe40004000000 */
[----:B------:R-:W-:Y:S01]  /*8710*/  LOP3.LUT P0, RZ, R0, 0x2, RZ, 0xc0, !PT ;  /* 0x0000000200ff7812 */ /* 0x000fe2000780c0ff */
[----:B------:R-:W-:-:S03]  /*8720*/  @!P4 IMAD.MOV.U32 R0, RZ, RZ, 0x1 ;  /* 0x00000001ff00c424 */ /* 0x000fc600078e00ff */
[----:B------:R-:W-:Y:S02]  /*8730*/  DADD R2, RZ, -R4 ;  /* 0x00000000ff027229 */ /* 0x000fe40000000804 */
[----:B------:R-:W-:-:S08]  /*8740*/  DFMA R6, -R96, R6, R104 ;  /* 0x000000066006722b */ /* 0x000fd00000000168 */
[----:B------:R-:W-:Y:S02]  /*8750*/  FSEL R2, R4, R2, !P0 ;  /* 0x0000000204027208 */ /* 0x000fe40004000000 */
[----:B------:R-:W-:Y:S01]  /*8760*/  FSEL R3, R5, R3, !P0 ;  /* 0x0000000305037208 */ /* 0x000fe20004000000 */
[----:B------:R-:W-:-:S05]  /*8770*/  DFMA R4, R96, R106, 1 ;  /* 0x3ff000006004742b */ /* 0x000fca000000006a */
[----:B------:R-:W-:Y:S02]  /*8780*/  DFMA R98, R110, R2, R98 ;  /* 0x000000026e62722b */ /* 0x000fe40000000062 */
[----:B------:R-:W-:-:S06]  /*8790*/  @!P4 DMUL R2, RZ, R102 ;  /* 0x00000066ff02c228 */ /* 0x000fcc0000000000 */
        /* <DEDUP_REMOVED lines=22> */
[----:B-----5:R-:W-:Y:S05]  /*8900*/  CALL.REL.NOINC `($_Z9OdeSolverPdS_S_S_S_S_$__internal_trig_reduction_slowpathd) ;  /* 0x0000016400547944 */ /* 0x020fea0003c00000 */
[----:B------:R-:W-:Y:S02]  /*8910*/  IMAD.MOV.U32 R0, RZ, RZ, R2 ;  /* 0x000000ffff007224 */ /* 0x000fe400078e0002 */
[----:B------:R-:W-:Y:S02]  /*8920*/  IMAD.MOV.U32 R2, RZ, RZ, R4 ;  /* 0x000000ffff027224 */ /* 0x000fe400078e0004 */
[----:B------:R-:W-:-:S07]  /*8930*/  IMAD.MOV.U32 R3, RZ, RZ, R5 ;  /* 0x000000ffff037224 */ /* 0x000fce00078e0005 */
.L_x_120:
[----:B------:R-:W-:Y:S05]  /*8940*/  BSYNC.RECONVERGENT B3 ;  /* 0x0000000000037941 */ /* 0x000fea0003800200 */
.L_x_119:
[----:B------:R-:W-:-:S07]  /*8950*/  VIADD R0, R0, 0x1 ;  /* 0x0000000100007836 */ /* 0x000fce0000000000 */
.L_x_118:
[----:B------:R-:W-:Y:S05]  /*8960*/  BSYNC.RECONVERGENT B2 ;  /* 0x0000000000027941 */ /* 0x000fea0003800200 */
.L_x_117:
[----:B------:R-:W-:Y:S01]  /*8970*/  IMAD.SHL.U32 R4, R0, 0x40, RZ ;  /* 0x0000004000047824 */ /* 0x000fe200078e00ff */
[----:B------:R-:W0:Y:S04]  /*8980*/  LDC.64 R102, c[0x0][0x390] ;  /* 0x0000e400ff667b82 */ /* 0x000e280000000a00 */
[----:B------:R-:W-:-:S04]  /*8990*/  LOP3.LUT R4, R4, 0x40, RZ, 0xc0, !PT ;  /* 0x0000004004047812 */ /* 0x000fc800078ec0ff */
[----:B------:R-:W-:-:S05]  /*89a0*/  IADD3 R104, P0, PT, R4, UR8, RZ ;  /* 0x0000000804687c10 */ /* 0x000fca000ff1e0ff */
[----:B------:R-:W-:-:S05]  /*89b0*/  IMAD.X R105, RZ, RZ, UR9, P0 ;  /* 0x00000009ff697e24 */ /* 0x000fca00080e06ff */
[----:B------:R-:W2:Y:S04]  /*89c0*/  LDG.E.128.CONSTANT R116, desc[UR6][R104.64] ;  /* 0x0000000668747981 */ /* 0x000ea8000c1e9d00 */
[----:B------:R-:W3:Y:S04]  /*89d0*/  LDG.E.128.CONSTANT R8, desc[UR6][R104.64+0x10] ;  /* 0x0000100668087981 */ /* 0x000ee8000c1e9d00 */
[----:B------:R-:W4:Y:S01]  /*89e0*/  LDG.E.128.CONSTANT R4, desc[UR6][R104.64+0x20] ;  /* 0x0000200668047981 */ /* 0x000f22000c1e9d00 */
[----:B0-----:R-:W-:-:S06]  /*89f0*/  IMAD.WIDE R102, R112, 0x8, R102 ;  /* 0x0000000870667825 */ /* 0x001fcc00078e0266 */
[----:B------:R-:W5:Y:S01]  /*8a00*/  LDG.E.64 R102, desc[UR6][R102.64+0x100000] ;  /* 0x1000000666667981 */ /* 0x000f62000c1e1b00 */
[----:B------:R-:W-:Y:S01]  /*8a10*/  LOP3.LUT R13, R0, 0x1, RZ, 0xc0, !PT ;  /* 0x00000001000d7812 */ /* 0x000fe200078ec0ff */
[----:B------:R-:W-:Y:S01]  /*8a20*/  IMAD.MOV.U32 R112, RZ, RZ, 0x20fd8164 ;  /* 0x20fd8164ff707424 */ /* 0x000fe200078e00ff */
[----:B------:R-:W-:Y:S01]  /*8a30*/  DMUL R110, R2, R2 ;  /* 0x00000002026e7228 */ /* 0x000fe20000000000 */
        /* <DEDUP_REMOVED lines=14> */
[----:B------:R-:W-:Y:S02]  /*8b20*/  FSEL R5, R5, R3, !P0 ;  /* 0x0000000305057208 */ /* 0x000fe40004000000 */
[----:B------:R-:W-:Y:S01]  /*8b30*/  LOP3.LUT P0, RZ, R0, 0x2, RZ, 0xc0, !PT ;  /* 0x0000000200ff7812 */ /* 0x000fe2000780c0ff */
[----:B------:R-:W-:-:S03]  /*8b40*/  @!P3 IMAD.MOV.U32 R0, RZ, RZ, 0x1 ;  /* 0x00000001ff00b424 */ /* 0x000fc600078e00ff */
        /* <DEDUP_REMOVED lines=26> */
[----:B------:R-:W-:Y:S05]  /*8cf0*/  CALL.REL.NOINC `($_Z9OdeSolverPdS_S_S_S_S_$__internal_trig_reduction_slowpathd) ;  /* 0x0000016000587944 */ /* 0x000fea0003c00000 */
[----:B------:R-:W-:Y:S02]  /*8d00*/  IMAD.MOV.U32 R0, RZ, RZ, R2 ;  /* 0x000000ffff007224 */ /* 0x000fe400078e0002 */
[----:B------:R-:W-:Y:S02]  /*8d10*/  IMAD.MOV.U32 R2, RZ, RZ, R4 ;  /* 0x000000ffff027224 */ /* 0x000fe400078e0004 */
[----:B------:R-:W-:-:S07]  /*8d20*/  IMAD.MOV.U32 R3, RZ, RZ, R5 ;  /* 0x000000ffff037224 */ /* 0x000fce00078e0005 */
.L_x_124:
[----:B------:R-:W-:Y:S05]  /*8d30*/  BSYNC.RECONVERGENT B3 ;  /* 0x0000000000037941 */ /* 0x000fea0003800200 */
.L_x_123:
[----:B------:R-:W-:-:S07]  /*8d40*/  VIADD R0, R0, 0x1 ;  /* 0x0000000100007836 */ /* 0x000fce0000000000 */
.L_x_122:
[----:B------:R-:W-:Y:S05]  /*8d50*/  BSYNC.RECONVERGENT B2 ;  /* 0x0000000000027941 */ /* 0x000fea0003800200 */
.L_x_121:
        /* <DEDUP_REMOVED lines=9> */
[----:B------:R-:W-:Y:S01]  /*8df0*/  DMUL R104, R2, R2 ;  /* 0x0000000202687228 */ /* 0x000fe20000000000 */
[----:B------:R-:W-:Y:S01]  /*8e00*/  BSSY.RECONVERGENT B1, `(.L_x_125) ;  /* 0x000002f000017945 */ /* 0x000fe20003800200 */
[----:B------:R-:W-:Y:S01]  /*8e10*/  ISETP.NE.U32.AND P0, PT, R13, 0x1, PT ;  /* 0x000000010d00780c */ /* 0x000fe20003f05070 */
[----:B------:R-:W-:Y:S01]  /*8e20*/  IMAD.MOV.U32 R13, RZ, RZ, 0x3da8ff83 ;  /* 0x3da8ff83ff0d7424 */ /* 0x000fe200078e00ff */
[----:B------:R-:W-:-:S02]  /*8e30*/  ISETP.GT.U32.AND P4, PT, R15, 0x18, PT ;  /* 0x000000180f00780c */ /* 0x000fc40003f84070 */
[----:B------:R-:W-:Y:S01]  /*8e40*/  FSEL R110, R110, -8.06006814911005101289e+34, !P0 ;  /* 0xf9785eba6e6e7808 */ /* 0x000fe20004000000 */
[----:B0-----:R-:W-:Y:S01]  /*8e50*/  DMUL R100, R70, R106 ;  /* 0x0000006a46647228 */ /* 0x001fe20000000000 */
[----:B------:R-:W-:-:S07]  /*8e60*/  FSEL R111, -R13, 0.11223486810922622681, !P0 ;  /* 0x3de5db650d6f7808 */ /* 0x000fce0004000100 */
[----:B------:R-:W-:-:S08]  /*8e70*/  DFMA R100, R96, -R100, R70 ;  /* 0x800000646064722b */ /* 0x000fd00000000046 */
[----:B------:R-:W-:Y:S02]  /*8e80*/  DFMA R100, R94, R106, R100 ;  /* 0x0000006a5e64722b */ /* 0x000fe40000000064 */
[----:B--2---:R-:W-:-:S08]  /*8e90*/  DFMA R112, R104, R110, R112 ;  /* 0x0000006e6870722b */ /* 0x004fd00000000070 */
[----:B------:R-:W-:-:S08]  /*8ea0*/  DFMA R112, R104, R112, R114 ;  /* 0x000000706870722b */ /* 0x000fd00000000072 */
[----:B---3--:R-:W-:-:S08]  /*8eb0*/  DFMA R8, R104, R112, R8 ;  /* 0x000000706808722b */ /* 0x008fd00000000008 */
[----:B------:R-:W-:-:S08]  /*8ec0*/  DFMA R8, R104, R8, R10 ;  /* 0x000000086808722b */ /* 0x000fd0000000000a */
[----:B----4-:R-:W-:Y:S02]  /*8ed0*/  DFMA R4, R104, R8, R4 ;  /* 0x000000086804722b */ /* 0x010fe40000000004 */
[----:B------:R-:W0:Y:S01]  /*8ee0*/  MUFU.RCP64H R9, R101 ;  /* 0x0000006500097308 */ /* 0x000e220000001800 */
[----:B------:R-:W-:-:S05]  /*8ef0*/  IMAD.MOV.U32 R8, RZ, RZ, 0x1 ;  /* 0x00000001ff087424 */ /* 0x000fca00078e00ff */
[----:B------:R-:W-:-:S08]  /*8f00*/  DFMA R4, R104, R4, R6 ;  /* 0x000000046804722b */ /* 0x000fd00000000006 */
[----:B------:R-:W-:Y:S02]  /*8f10*/  DFMA R2, R4, R2, R2 ;  /* 0x000000020402722b */ /* 0x000fe40000000002 */
[----:B------:R-:W-:Y:S02]  /*8f20*/  DFMA R4, R104, R4, 1 ;  /* 0x3ff000006804742b */ /* 0x000fe40000000004 */
[----:B0-----:R-:W-:-:S08]  /*8f30*/  DFMA R6, -R100, R8, 1 ;  /* 0x3ff000006406742b */ /* 0x001fd00000000108 */
[----:B------:R-:W-:Y:S01]  /*8f40*/  FSEL R4, R4, R2, !P0 ;  /* 0x0000000204047208 */ /* 0x000fe20004000000 */
[----:B------:R-:W-:Y:S01]  /*8f50*/  DFMA R6, R6, R6, R6 ;  /* 0x000000060606722b */ /* 0x000fe20000000006 */
[----:B------:R-:W-:Y:S02]  /*8f60*/  FSEL R5, R5, R3, !P0 ;  /* 0x0000000305057208 */ /* 0x000fe40004000000 */
[----:B------:R-:W-:-:S04]  /*8f70*/  LOP3.LUT P0, RZ, R0, 0x2, RZ, 0xc0, !PT ;  /* 0x0000000200ff7812 */ /* 0x000fc8000780c0ff */
[----:B------:R-:W-:Y:S02]  /*8f80*/  DADD R2, RZ, -R4 ;  /* 0x00000000ff027229 */ /* 0x000fe40000000804 */
[----:B------:R-:W-:-:S08]  /*8f90*/  DFMA R6, R8, R6, R8 ;  /* 0x000000060806722b */ /* 0x000fd00000000008 */
        /* <DEDUP_REMOVED lines=19> */
[----:B------:R-:W-:Y:S02]  /*90d0*/  IMAD.MOV.U32 R98, RZ, RZ, R2 ;  /* 0x000000ffff627224 */ /* 0x000fe400078e0002 */
[----:B------:R-:W-:-:S07]  /*90e0*/  IMAD.MOV.U32 R99, RZ, RZ, R3 ;  /* 0x000000ffff637224 */ /* 0x000fce00078e0003 */
.L_x_126:
[----:B------:R-:W-:Y:S05]  /*90f0*/  BSYNC.RECONVERGENT B1 ;  /* 0x0000000000017941 */ /* 0x000fea0003800200 */
.L_x_125:
[----:B------:R-:W0:Y:S08]  /*9100*/  @!P4 LDC.64 R2, c[0x0][0x398] ;  /* 0x0000e600ff02cb82 */ /* 0x000e300000000a00 */
[----:B------:R-:W1:Y:S08]  /*9110*/  S2UR UR5, SR_CgaCtaId ;  /* 0x00000000000579c3 */ /* 0x000e700000008800 */
[----:B------:R-:W2:Y:S01]  /*9120*/  LDC R0, c[0x0][0x360] ;  /* 0x0000d800ff007b82 */ /* 0x000ea20000000800 */
[----:B0-----:R-:W-:-:S07]  /*9130*/  @!P4 IMAD.WIDE.U32 R2, R15, 0x8, R2 ;  /* 0x000000080f02c825 */ /* 0x001fce00078e0002 */
[----:B------:R-:W0:Y:S01]  /*9140*/  LDC.64 R122, c[0x0][0x390] ;  /* 0x0000e400ff7a7b82 */ /* 0x000e220000000a00 */
[----:B------:R-:W3:Y:S01]  /*9150*/  @!P4 LDG.E.64 R2, desc[UR6][R2.64] ;  /* 0x000000060202c981 */ /* 0x000ee2000c1e1b00 */
[----:B------:R-:W-:Y:S02]  /*9160*/  UMOV UR4, 0x400 ;  /* 0x0000040000047882 */ /* 0x000fe40000000000 */
[----:B-1----:R-:W-:Y:S01]  /*9170*/  ULEA UR4, UR5, UR4, 0x18 ;  /* 0x0000000405047291 */ /* 0x002fe2000f8ec0ff */
[----:B--2---:R-:W-:-:S05]  /*9180*/  IMAD R13, R0, UR10, R15 ;  /* 0x0000000a000d7c24 */ /* 0x004fca000f8e020f */
[----:B------:R-:W-:Y:S01]  /*9190*/  @!P4 LEA R15, R15, UR4, 0x3 ;  /* 0x000000040f0fcc11 */ /* 0x000fe2000f8e18ff */
[----:B0-----:R-:W-:-:S04]  /*91a0*/  IMAD.WIDE R122, R13, 0x8, R122 ;  /* 0x000000080d7a7825 */ /* 0x001fc800078e027a */
[----:B---3--:R-:W-:Y:S01]  /*91b0*/  @!P4 STS.64 [R15], R2 ;  /* 0x000000020f00c388 */ /* 0x008fe20000000a00 */
[----:B------:R-:W-:Y:S06]  /*91c0*/  BAR.SYNC.DEFER_BLOCKING 0x0 ;  /* 0x0000000000007b1d */ /* 0x000fec0000010000 */
[----:B------:R-:W2:Y:S04]  /*91d0*/  LDG.E.64 R94, desc[UR6][R122.64+0x1c0000] ;  /* 0x1c0000067a5e7981 */ /* 0x000ea8000c1e1b00 */
[----:B------:R-:W3:Y:S04]  /*91e0*/  LDG.E.64 R4, desc[UR6][R122.64+0x1e0000] ;  /* 0x1e0000067a047981 */ /* 0x000ee8000c1e1b00 */
[----:B------:R-:W4:Y:S01]  /*91f0*/  LDG.E.64 R6, desc[UR6][R122.64+0x200000] ;  /* 0x200000067a067981 */ /* 0x000f22000c1e1b00 */
[----:B------:R-:W-:Y:S01]  /*9200*/  IMAD.MOV.U32 R10, RZ, RZ, 0x1 ;  /* 0x00000001ff0a7424 */ /* 0x000fe200078e00ff */
[----:B------:R-:W-:Y:S02]  /*9210*/  BSSY.RECONVERGENT B1, `(.L_x_127) ;  /* 0x000001f000017945 */ /* 0x000fe40003800200 */
[----:B------:R-:W0:Y:S02]  /*9220*/  LDS.64 R8, [UR4] ;  /* 0x00000004ff087984 */ /* 0x000e240008000a00 */
[----:B0-----:R-:W-:-:S06]  /*9230*/  DADD R8, R8, R8 ;  /* 0x0000000008087229 */ /* 0x001fcc0000000008 */
        /* <DEDUP_REMOVED lines=28> */
.L_x_128:
[----:B------:R-:W-:Y:S05]  /*9400*/  BSYNC.RECONVERGENT B1 ;  /* 0x0000000000017941 */ /* 0x000fea0003800200 */
.L_x_127:
[----:B------:R-:W0:Y:S01]  /*9410*/  MUFU.RCP64H R5, R95 ;  /* 0x0000005f00057308 */ /* 0x000e220000001800 */
[----:B------:R-:W-:Y:S01]  /*9420*/  MOV R4, 0x1 ;  /* 0x0000000100047802 */ /* 0x000fe20000000f00 */
        /* <DEDUP_REMOVED lines=28> */
.L_x_130:
[----:B------:R-:W-:Y:S05]  /*95f0*/  BSYNC.RECONVERGENT B1 ;  /* 0x0000000000017941 */ /* 0x000fea0003800200 */
.L_x_129:
        /* <DEDUP_REMOVED lines=19> */
.L_x_132:
[----:B------:R-:W-:Y:S05]  /*9730*/  BSYNC.RECONVERGENT B1 ;  /* 0x0000000000017941 */ /* 0x000fea0003800200 */
.L_x_131:
        /* <DEDUP_REMOVED lines=25> */
.L_x_134:
[----:B------:R-:W-:Y:S05]  /*98d0*/  BSYNC.RECONVERGENT B1 ;  /* 0x0000000000017941 */ /* 0x000fea0003800200 */
.L_x_133:
        /* <DEDUP_REMOVED lines=27> */
[----:B------:R-:W-:Y:S02]  /*9a90*/  IMAD.MOV.U32 R4, RZ, RZ, R94 ;  /* 0x000000ffff047224 */ /* 0x000fe400078e005e */
[----:B------:R-:W-:-:S07]  /*9aa0*/  IMAD.MOV.U32 R3, RZ, RZ, R95 ;  /* 0x000000ffff037224 */ /* 0x000fce00078e005f */
[----:B------:R-:W-:Y:S05]  /*9ab0*/  CALL.REL.NOINC `($__internal_1_$__cuda_sm20_div_rn_f64_full) ;  /* 0x0000014000987944 */ /* 0x000fea0003c00000 */
.L_x_136:
[----:B------:R-:W-:Y:S05]  /*9ac0*/  BSYNC.RECONVERGENT B1 ;  /* 0x0000000000017941 */ /* 0x000fea0003800200 */
.L_x_135:
        /* <DEDUP_REMOVED lines=19> */
.L_x_138:
[----:B------:R-:W-:Y:S05]  /*9c00*/  BSYNC.RECONVERGENT B1 ;  /* 0x0000000000017941 */ /* 0x000fea0003800200 */
.L_x_137:
        /* <DEDUP_REMOVED lines=25> */
.L_x_140:
[----:B------:R-:W-:Y:S05]  /*9da0*/  BSYNC.RECONVERGENT B1 ;  /* 0x0000000000017941 */ /* 0x000fea0003800200 */
.L_x_139:
        /* <DEDUP_REMOVED lines=30> */
.L_x_142:
[----:B------:R-:W-:Y:S05]  /*9f90*/  BSYNC.RECONVERGENT B1 ;  /* 0x0000000000017941 */ /* 0x000fea0003800200 */
.L_x_141:
        /* <DEDUP_REMOVED lines=13> */
[----:B------:R-:W-:Y:S02]  /*a070*/  MOV R4, R6 ;  /* 0x0000000600047202 */ /* 0x000fe40000000f00 */
[----:B------:R-:W-:Y:S01]  /*a080*/  MOV R0, 0xa0b0 ;  /* 0x0000a0b000007802 */ /* 0x000fe20000000f00 */
[----:B------:R-:W-:-:S07]  /*a090*/  VIADD R2, R2, 0xfff00000 ;  /* 0xfff0000002027836 */ /* 0x000fce0000000000 */
[----:B------:R-:W-:Y:S05]  /*a0a0*/  CALL.REL.NOINC `($__internal_0_$__cuda_sm20_dblrcp_rn_slowpath_v3) ;  /* 0x0000013800707944 */ /* 0x000fea0003c00000 */
[----:B------:R-:W-:Y:S02]  /*a0b0*/  IMAD.MOV.U32 R102, RZ, RZ, R2 ;  /* 0x000000ffff667224 */ /* 0x000fe400078e0002 */
[----:B------:R-:W-:-:S07]  /*a0c0*/  IMAD.MOV.U32 R103, RZ, RZ, R3 ;  /* 0x000000ffff677224 */ /* 0x000fce00078e0003 */
.L_x_144:
[----:B------:R-:W-:Y:S05]  /*a0d0*/  BSYNC.RECONVERGENT B1 ;  /* 0x0000000000017941 */ /* 0x000fea0003800200 */
.L_x_143:
        /* <DEDUP_REMOVED lines=25> */
.L_x_146:
[----:B------:R-:W-:Y:S05]  /*a270*/  BSYNC.RECONVERGENT B1 ;  /* 0x0000000000017941 */ /* 0x000fea0003800200 */
.L_x_145:
        /* <DEDUP_REMOVED lines=30> */
.L_x_148:
[----:B------:R-:W-:Y:S05]  /*a460*/  BSYNC.RECONVERGENT B1 ;  /* 0x0000000000017941 */ /* 0x000fea0003800200 */
.L_x_147:
        /* <DEDUP_REMOVED lines=19> */
.L_x_150:
[----:B------:R-:W-:Y:S05]  /*a5a0*/  BSYNC.RECONVERGENT B1 ;  /* 0x0000000000017941 */ /* 0x000fea0003800200 */
.L_x_149:
        /* <DEDUP_REMOVED lines=25> */
.L_x_152:
[----:B------:R-:W-:Y:S05]  /*a740*/  BSYNC.RECONVERGENT B1 ;  /* 0x0000000000017941 */ /* 0x000fea0003800200 */
.L_x_151:
        /* <DEDUP_REMOVED lines=29> */
.L_x_154:
[----:B------:R-:W-:Y:S05]  /*a920*/  BSYNC.RECONVERGENT B1 ;  /* 0x0000000000017941 */ /* 0x000fea0003800200 */
.L_x_153:
        /* <DEDUP_REMOVED lines=19> */
.L_x_156:
[----:B------:R-:W-:Y:S05]  /*aa60*/  BSYNC.RECONVERGENT B1 ;  /* 0x0000000000017941 */ /* 0x000fea0003800200 */
.L_x_155:
[----:B------:R-:W2:Y:S01]  /*aa70*/  LDG.E.64 R130, desc[UR6][R122.64+0x60000] ;  /* 0x060000067a827981 */ /* 0x000ea2000c1e1b00 */
[----:B------:R-:W0:Y:S03]  /*aa80*/  LDC.64 R4, c[0x0][0x388] ;  /* 0x0000e200ff047b82 */ /* 0x000e260000000a00 */
[----:B------:R-:W3:Y:S05]  /*aa90*/  LDG.E.64 R94, desc[UR6][R122.64+0x80000] ;  /* 0x080000067a5e7981 */ /* 0x000eea000c1e1b00 */
[----:B------:R-:W1:Y:S01]  /*aaa0*/  LDC.64 R2, c[0x0][0x380] ;  /* 0x0000e000ff027b82 */ /* 0x000e620000000a00 */
[----:B0-----:R-:W-:-:S05]  /*aab0*/  IMAD.WIDE R4, R13, 0x8, R4 ;  /* 0x000000080d047825 */ /* 0x001fca00078e0204 */
        /* <DEDUP_REMOVED lines=12> */
[----:B-1----:R-:W-:-:S06]  /*ab80*/  IMAD.WIDE R2, R13, 0x8, R2 ;  /* 0x000000080d027825 */ /* 0x002fcc00078e0202 */
[----:B------:R-:W5:Y:S01]  /*ab90*/  LDG.E.64 R2, desc[UR6][R2.64] ;  /* 0x0000000602027981 */ /* 0x000f62000c1e1b00 */
[----:B------:R-:W0:Y:S01]  /*aba0*/  S2UR UR5, SR_CgaCtaId ;  /* 0x00000000000579c3 */ /* 0x000e220000008800 */
[----:B------:R-:W-:Y:S01]  /*abb0*/  UMOV UR4, 0x400 ;  /* 0x0000040000047882 */ /* 0x000fe20000000000 */
[----:B------:R-:W-:Y:S01]  /*abc0*/  UMOV UR12, 0x33333333 ;  /* 0x33333333000c7882 */ /* 0x000fe20000000000 */
[----:B------:R-:W-:Y:S01]  /*abd0*/  UMOV UR13, 0x3fd33333 ;  /* 0x3fd33333000d7882 */ /* 0x000fe20000000000 */
[----:B------:R-:W-:Y:S01]  /*abe0*/  UMOV UR10, 0x33333333 ;  /* 0x33333333000a7882 */ /* 0x000fe20000000000 */
[----:B------:R-:W-:Y:S01]  /*abf0*/  UMOV UR11, 0x3ff33333 ;  /* 0x3ff33333000b7882 */ /* 0x000fe20000000000 */
[----:B------:R-:W-:Y:S01]  /*ac00*/  BSSY.RECONVERGENT B1, `(.L_x_157) ;  /* 0x00000b9000017945 */ /* 0x000fe20003800200 */
[----:B0-----:R-:W-:-:S03]  /*ac10*/  ULEA UR4, UR5, UR4, 0x18 ;  /* 0x0000000405047291 */ /* 0x001fc6000f8ec0ff */
[----:B------:R-:W-:-:S06]  /*ac20*/  UMOV UR5, 0x3feccccc ;  /* 0x3feccccc00057882 */ /* 0x000fcc0000000000 */
[----:B------:R-:W0:Y:S04]  /*ac30*/  LDS.128 R116, [UR4+0x40] ;  /* 0x00004004ff747984 */ /* 0x000e280008000c00 */
[----:B------:R-:W1:Y:S04]  /*ac40*/  LDS.128 R124, [UR4+0x30] ;  /* 0x00003004ff7c7984 */ /* 0x000e680008000c00 */
[----:B------:R-:W-:Y:S04]  /*ac50*/  LDS.64 R158, [UR4+0x20] ;  /* 0x00002004ff9e7984 */ /* 0x000fe80008000a00 */
[----:B------:R-:W1:Y:S04]  /*ac60*/  LDS.128 R108, [UR4+0x10] ;  /* 0x00001004ff6c7984 */ /* 0x000e680008000c00 */
[----:B------:R-:W1:Y:S04]  /*ac70*/  LDS.64 R156, [UR4+0x8] ;  /* 0x00000804ff9c7984 */ /* 0x000e680008000a00 */
[----:B------:R-:W-:Y:S04]  /*ac80*/  LDS.64 R154, [UR4+0x70] ;  /* 0x00007004ff9a7984 */ /* 0x000fe80008000a00 */
[----:B------:R-:W1:Y:S04]  /*ac90*/  LDS.128 R112, [UR4+0x60] ;  /* 0x00006004ff707984 */ /* 0x000e680008000c00 */
[----:B------:R-:W-:Y:S04]  /*aca0*/  LDS.128 R8, [UR4+0x80] ;  /* 0x00008004ff087984 */ /* 0x000fe80008000c00 */
[----:B------:R-:W1:Y:S04]  /*acb0*/  LDS.64 R166, [UR4+0x58] ;  /* 0x00005804ffa67984 */ /* 0x000e680008000a00 */
[----:B------:R-:W1:Y:S01]  /*acc0*/  LDS.64 R172, [UR4+0xa8] ;  /* 0x0000a804ffac7984 */ /* 0x000e620008000a00 */
[----:B0-----:R-:W-:-:S02]  /*acd0*/  DFMA R116, R104, -R116, R118 ;  /* 0x800000746874722b */ /* 0x001fc40000000076 */
[----:B-1----:R-:W-:Y:S02]  /*ace0*/  DMUL R162, R124, R98 ;  /* 0x000000627ca27228 */ /* 0x002fe40000000000 */
[----:B------:R-:W-:Y:S01]  /*acf0*/  DFMA R126, R104, R126, -R118 ;  /* 0x0000007e687e722b */ /* 0x000fe20000000876 */
[----:B------:R-:W0:Y:S05]  /*ad00*/  LDS.64 R104, [UR4+0xc0] ;  /* 0x0000c004ff687984 */ /* 0x000e2a0008000a00 */
[----:B------:R-:W-:Y:S02]  /*ad10*/  DMUL R162, R162, R92 ;  /* 0x0000005ca2a27228 */ /* 0x000fe40000000000 */
[----:B------:R-:W-:-:S02]  /*ad20*/  DFMA R110, -R110, R106, R158 ;  /* 0x0000006a6e6e722b */ /* 0x000fc4000000019e */
[----:B------:R-:W-:Y:S02]  /*ad30*/  DMUL R156, R156, R98 ;  /* 0x000000629c9c7228 */ /* 0x000fe40000000000 */
[----:B------:R-:W-:-:S06]  /*ad40*/  DFMA R108, R106, R108, -R158 ;  /* 0x0000006c6a6c722b */ /* 0x000fcc000000089e */
[----:B------:R-:W-:Y:S02]  /*ad50*/  DMUL R156, R156, R92 ;  /* 0x0000005c9c9c7228 */ /* 0x000fe40000000000 */
[--C-:B------:R-:W-:Y:S02]  /*ad60*/  DFMA R114, -R114, R102, R154.reuse ;  /* 0x000000667272722b */ /* 0x100fe4000000019a */
[----:B------:R-:W-:Y:S02]  /*ad70*/  DFMA R112, R102, R112, -R154 ;  /* 0x000000706670722b */ /* 0x000fe4000000089a */
[-C--:B------:R-:W-:Y:S02]  /*ad80*/  DMUL R166, R166, R98.reuse ;  /* 0x00000062a6a67228 */ /* 0x080fe40000000000 */
[----:B------:R-:W-:-:S06]  /*ad90*/  DMUL R172, R172, R98 ;  /* 0x00000062acac7228 */ /* 0x000fcc0000000000 */
[-C--:B------:R-:W-:Y:S02]  /*ada0*/  DMUL R166, R166, R92.reuse ;  /* 0x0000005ca6a67228 */ /* 0x080fe40000000000 */
[----:B------:R-:W-:Y:S02]  /*adb0*/  DMUL R172, R172, R92 ;  /* 0x0000005cacac7228 */ /* 0x000fe40000000000 */
[C---:B--2---:R-:W-:Y:S02]  /*adc0*/  DMUL R4, R130.reuse, R118 ;  /* 0x0000007682047228 */ /* 0x044fe40000000000 */
[----:B------:R-:W-:Y:S02]  /*add0*/  DMUL R160, R130, R158 ;  /* 0x0000009e82a07228 */ /* 0x000fe40000000000 */
[----:B---3--:R-:W-:Y:S02]  /*ade0*/  DMUL R124, R94, 0.5 ;  /* 0x3fe000005e7c7828 */ /* 0x008fe40000000000 */
[----:B------:R-:W-:-:S02]  /*adf0*/  DMUL R168, R130, R154 ;  /* 0x0000009a82a87228 */ /* 0x000fc40000000000 */
[----:B------:R-:W-:Y:S02]  /*ae00*/  DMUL R164, R4, 0.5 ;  /* 0x3fe0000004a47828 */ /* 0x000fe40000000000 */
[----:B------:R-:W1:Y:S01]  /*ae10*/  LDS.128 R4, [UR4+0x90] ;  /* 0x00009004ff047984 */ /* 0x000e620008000c00 */
[----:B------:R-:W-:Y:S02]  /*ae20*/  DMUL R160, R160, 0.5 ;  /* 0x3fe00000a0a07828 */ /* 0x000fe40000000000 */
[----:B------:R-:W-:Y:S02]  /*ae30*/  DMUL R110, R124, R110 ;  /* 0x0000006e7c6e7228 */ /* 0x000fe40000000000 */
[----:B0-----:R-:W-:Y:S02]  /*ae40*/  DMUL R102, R130, R104 ;  /* 0x0000006882667228 */ /* 0x001fe40000000000 */
[-C--:B------:R-:W-:Y:S02]  /*ae50*/  DMUL R164, R164, R92.reuse ;  /* 0x0000005ca4a47228 */ /* 0x080fe40000000000 */
[----:B------:R-:W-:-:S02]  /*ae60*/  DMUL R160, R160, R92 ;  /* 0x0000005ca0a07228 */ /* 0x000fc40000000000 */
[----:B------:R-:W-:Y:S02]  /*ae70*/  DMUL R110, R96, R110 ;  /* 0x0000006e606e7228 */ /* 0x000fe40000000000 */
[----:B------:R-:W-:Y:S02]  /*ae80*/  DMUL R168, R168, 0.5 ;  /* 0x3fe00000a8a87828 */ /* 0x000fe40000000000 */
[-C--:B------:R-:W-:Y:S02]  /*ae90*/  DMUL R164, R164, R92.reuse ;  /* 0x0000005ca4a47228 */ /* 0x080fe40000000000 */
[-C--:B------:R-:W-:Y:S02]  /*aea0*/  DMUL R160, R160, R92.reuse ;  /* 0x0000005ca0a07228 */ /* 0x080fe40000000000 */
[----:B------:R-:W-:Y:S02]  /*aeb0*/  DMUL R110, R110, R92 ;  /* 0x0000005c6e6e7228 */ /* 0x000fe40000000000 */
[----:B----4-:R-:W-:-:S02]  /*aec0*/  DFMA R152, R20, UR12, R152 ;  /* 0x0000000c14987c2b */ /* 0x010fc40008000098 */
[----:B------:R-:W-:Y:S02]  /*aed0*/  DFMA R162, R164, R92, -R162 ;  /* 0x0000005ca4a2722b */ /* 0x000fe400000008a2 */
[----:B------:R-:W-:Y:S01]  /*aee0*/  DMUL R164, R124, R116 ;  /* 0x000000747ca47228 */ /* 0x000fe20000000000 */
[----:B------:R-:W0:Y:S01]  /*aef0*/  LDS.128 R116, [UR4+0xb0] ;  /* 0x0000b004ff747984 */ /* 0x000e220008000c00 */
[----:B------:R-:W-:Y:S01]  /*af00*/  DFMA R156, R160, R92, -R156 ;  /* 0x0000005ca09c722b */ /* 0x000fe2000000089c */
[----:B------:R-:W-:Y:S01]  /*af10*/  UMOV UR4, 0xcccccccd ;  /* 0xcccccccd00047882 */ /* 0x000fe20000000000 */
[----:B------:R-:W-:Y:S02]  /*af20*/  DMUL R160, R8, R98 ;  /* 0x0000006208a07228 */ /* 0x000fe40000000000 */
[----:B------:R-:W-:Y:S02]  /*af30*/  DMUL R8, R110, R92 ;  /* 0x0000005c6e087228 */ /* 0x000fe40000000000 */
[----:B------:R-:W-:-:S02]  /*af40*/  DMUL R114, R124, R114 ;  /* 0x000000727c727228 */ /* 0x000fc40000000000 */
[----:B------:R-:W-:Y:S02]  /*af50*/  DMUL R102, R102, 0.5 ;  /* 0x3fe0000066667828 */ /* 0x000fe40000000000 */
[----:B------:R-:W-:Y:S02]  /*af60*/  DMUL R164, R96, R164 ;  /* 0x000000a460a47228 */ /* 0x000fe40000000000 */
[----:B-1----:R-:W-:Y:S02]  /*af70*/  DMUL R170, R130, R6 ;  /* 0x0000000682aa7228 */ /* 0x002fe40000000000 */
[----:B------:R-:W-:Y:S02]  /*af80*/  DFMA R4, R100, -R4, R6 ;  /* 0x800000046404722b */ /* 0x000fe40000000006 */
[----:B------:R-:W-:Y:S02]  /*af90*/  DMUL R168, R168, R92 ;  /* 0x0000005ca8a87228 */ /* 0x000fe40000000000 */
[----:B------:R-:W-:-:S02]  /*afa0*/  DMUL R114, R96, R114 ;  /* 0x0000007260727228 */ /* 0x000fc40000000000 */
[----:B------:R-:W-:Y:S02]  /*afb0*/  DMUL R170, R170, 0.5 ;  /* 0x3fe00000aaaa7828 */ /* 0x000fe40000000000 */
[----:B------:R-:W-:Y:S02]  /*afc0*/  DMUL R98, R124, R4 ;  /* 0x000000047c627228 */ /* 0x000fe40000000000 */
[----:B------:R-:W-:Y:S02]  /*afd0*/  DMUL R4, R96, 3 ;  /* 0x4008000060047828 */ /* 0x000fe40000000000 */
[-C--:B------:R-:W-:Y:S02]  /*afe0*/  DMUL R102, R102, R92.reuse ;  /* 0x0000005c66667228 */ /* 0x080fe40000000000 */
[----:B------:R-:W-:Y:S02]  /*aff0*/  DMUL R170, R170, R92 ;  /* 0x0000005caaaa7228 */ /* 0x000fe40000000000 */
[----:B------:R-:W-:-:S02]  /*b000*/  DMUL R98, R96, R98 ;  /* 0x0000006260627228 */ /* 0x000fc40000000000 */
[-C--:B------:R-:W-:Y:S02]  /*b010*/  DMUL R164, R164, R92.reuse ;  /* 0x0000005ca4a47228 */ /* 0x080fe40000000000 */
[-C--:B------:R-:W-:Y:S02]  /*b020*/  DMUL R168, R168, R92.reuse ;  /* 0x0000005ca8a87228 */ /* 0x080fe40000000000 */
[-C--:B------:R-:W-:Y:S02]  /*b030*/  DMUL R114, R114, R92.reuse ;  /* 0x0000005c72727228 */ /* 0x080fe40000000000 */
[----:B------:R-:W-:Y:S02]  /*b040*/  DMUL R160, R160, R92 ;  /* 0x0000005ca0a07228 */ /* 0x000fe40000000000 */
[----:B0-----:R-:W-:Y:S02]  /*b050*/  DFMA R118, -R118, R150, R104 ;  /* 0x000000967676722b */ /* 0x001fe40000000168 */
[----:B------:R-:W-:-:S02]  /*b060*/  DMUL R170, R170, R92 ;  /* 0x0000005caaaa7228 */ /* 0x000fc40000000000 */
[-C--:B------:R-:W-:Y:S02]  /*b070*/  DMUL R98, R98, R92.reuse ;  /* 0x0000005c62627228 */ /* 0x080fe40000000000 */
[----:B------:R-:W-:Y:S02]  /*b080*/  DMUL R102, R102, R92 ;  /* 0x0000005c66667228 */ /* 0x000fe40000000000 */
[C---:B------:R-:W-:Y:S02]  /*b090*/  DMUL R118, R124.reuse, R118 ;  /* 0x000000767c767228 */ /* 0x040fe40000000000 */
[----:B------:R-:W-:Y:S02]  /*b0a0*/  DMUL R124, R124, R92 ;  /* 0x0000005c7c7c7228 */ /* 0x000fe40000000000 */
[----:B------:R-:W-:Y:S02]  /*b0b0*/  DFMA R10, R100, R10, -R6 ;  /* 0x0000000a640a722b */ /* 0x000fe40000000806 */
[----:B------:R-:W-:-:S02]  /*b0c0*/  DFMA R116, R150, R116, -R104 ;  /* 0x000000749674722b */ /* 0x000fc40000000868 */
[----:B------:R-:W-:Y:S02]  /*b0d0*/  DMUL R110, R96, R118 ;  /* 0x00000076606e7228 */ /* 0x000fe40000000000 */
[----:B------:R-:W-:Y:S02]  /*b0e0*/  DFMA R118, R44, -UR4, R152 ;  /* 0x800000042c767c2b */ /* 0x000fe40008000098 */
[-C--:B------:R-:W-:Y:S02]  /*b0f0*/  DMUL R96, R4, R92.reuse ;  /* 0x0000005c04607228 */ /* 0x080fe40000000000 */
[-C--:B------:R-:W-:Y:S02]  /*b100*/  DMUL R124, R124, R92.reuse ;  /* 0x0000005c7c7c7228 */ /* 0x080fe40000000000 */
[----:B------:R-:W-:Y:S02]  /*b110*/  DMUL R110, R110, R92 ;  /* 0x0000005c6e6e7228 */ /* 0x000fe40000000000 */
[----:B------:R-:W-:-:S02]  /*b120*/  DFMA R118, R68, UR10, R118 ;  /* 0x0000000a44767c2b */ /* 0x000fc40008000076 */
[----:B------:R-:W-:Y:S02]  /*b130*/  DMUL R164, R164, R92 ;  /* 0x0000005ca4a47228 */ /* 0x000fe40000000000 */
[C-C-:B------:R-:W-:Y:S02]  /*b140*/  DFMA R108, R124.reuse, R108, R96.reuse ;  /* 0x0000006c7c6c722b */ /* 0x140fe40000000060 */
[----:B------:R-:W0:Y:S01]  /*b150*/  MUFU.RCP64H R5, R119 ;  /* 0x0000007700057308 */ /* 0x000e220000001800 */
[----:B------:R-:W-:Y:S01]  /*b160*/  DFMA R126, R124, R126, R96 ;  /* 0x0000007e7c7e722b */ /* 0x000fe20000000060 */
[----:B------:R1:W-:Y:S01]  /*b170*/  STL.64 [R12], R118 ;  /* 0x000000760c007387 */ /* 0x0003e20000100a00 */
[-C--:B------:R-:W-:Y:S01]  /*b180*/  DFMA R166, R168, R92.reuse, -R166 ;  /* 0x0000005ca8a6722b */ /* 0x080fe200000008a6 */
[----:B------:R-:W-:Y:S01]  /*b190*/  VIADD R4, R119, 0x300402 ;  /* 0x0030040277047836 */ /* 0x000fe20000000000 */
[-C--:B------:R-:W-:Y:S02]  /*b1a0*/  DMUL R114, R114, R92.reuse ;  /* 0x0000005c72727228 */ /* 0x080fe40000000000 */
[----:B------:R-:W-:-:S02]  /*b1b0*/  DFMA R160, R170, R92, -R160 ;  /* 0x0000005caaa0722b */ /* 0x000fc400000008a0 */
[-C--:B------:R-:W-:Y:S01]  /*b1c0*/  DMUL R98, R98, R92.reuse ;  /* 0x0000005c62627228 */ /* 0x080fe20000000000 */
[----:B------:R-:W-:Y:S01]  /*b1d0*/  FSETP.GEU.AND P0, PT, |R4|, 5.8789094863358348022e-39, PT ;  /* 0x004004020400780b */ /* 0x000fe20003f0e200 */
[-C--:B------:R-:W-:Y:S02]  /*b1e0*/  DFMA R102, R102, R92.reuse, -R172 ;  /* 0x0000005c6666722b */ /* 0x080fe400000008ac */
[----:B------:R-:W-:Y:S02]  /*b1f0*/  DMUL R110, R110, R92 ;  /* 0x0000005c6e6e7228 */ /* 0x000fe40000000000 */
[C-C-:B------:R-:W-:Y:S02]  /*b200*/  DFMA R112, R124.reuse, R112, R96.reuse ;  /* 0x000000707c70722b */ /* 0x140fe40000000060 */
[C-C-:B------:R-:W-:Y:S02]  /*b210*/  DFMA R10, R124.reuse, R10, R96.reuse ;  /* 0x0000000a7c0a722b */ /* 0x140fe40000000060 */
[----:B------:R-:W-:-:S02]  /*b220*/  DFMA R116, R124, R116, R96 ;  /* 0x000000747c74722b */ /* 0x000fc40000000060 */
[-C--:B------:R-:W-:Y:S02]  /*b230*/  DFMA R8, R8, R92.reuse, R156 ;  /* 0x0000005c0808722b */ /* 0x080fe4000000009c */
[----:B------:R-:W-:Y:S02]  /*b240*/  DFMA R106, R164, R92, R162 ;  /* 0x0000005ca46a722b */ /* 0x000fe400000000a2 */
[----:B0-----:R-:W-:Y:S02]  /*b250*/  DFMA R6, -R118, R4, 1 ;  /* 0x3ff000007606742b */ /* 0x001fe40000000104 */
[----:B------:R-:W-:Y:S02]  /*b260*/  DMUL R108, R88, R108 ;  /* 0x0000006c586c7228 */ /* 0x000fe40000000000 */
[----:B------:R-:W-:Y:S02]  /*b270*/  DMUL R126, R74, R126 ;  /* 0x0000007e4a7e7228 */ /* 0x000fe40000000000 */
[----:B------:R-:W-:-:S02]  /*b280*/  DFMA R114, R114, R92, R166 ;  /* 0x0000005c7272722b */ /* 0x000fc400000000a6 */
[-C--:B------:R-:W-:Y:S02]  /*b290*/  DFMA R98, R98, R92.reuse, R160 ;  /* 0x0000005c6262722b */ /* 0x080fe400000000a0 */
[----:B------:R-:W-:Y:S02]  /*b2a0*/  DFMA R102, R110, R92, R102 ;  /* 0x0000005c6e66722b */ /* 0x000fe40000000066 */
[----:B------:R-:W-:Y:S02]  /*b2b0*/  DMUL R112, R76, R112 ;  /* 0x000000704c707228 */ /* 0x000fe40000000000 */
[----:B------:R-:W-:Y:S02]  /*b2c0*/  DMUL R10, R78, R10 ;  /* 0x0000000a4e0a7228 */ /* 0x000fe40000000000 */
[----:B------:R-:W-:Y:S02]  /*b2d0*/  DMUL R116, R80, R116 ;  /* 0x0000007450747228 */ /* 0x000fe40000000000 */
[----:B------:R-:W-:-:S02]  /*b2e0*/  DFMA R92, R6, R6, R6 ;  /* 0x00000006065c722b */ /* 0x000fc40000000006 */
[----:B------:R-:W-:Y:S02]  /*b2f0*/  DFMA R8, R90, -R8, -R108 ;  /* 0x800000085a08722b */ /* 0x000fe4000000086c */
[----:B------:R-:W-:Y:S02]  /*b300*/  DFMA R86, R86, -R106, -R126 ;  /* 0x8000006a5656722b */ /* 0x000fe4000000087e */
[----:B------:R-:W-:Y:S02]  /*b310*/  DFMA R6, R84, -R114, -R112 ;  /* 0x800000725406722b */ /* 0x000fe40000000870 */
[----:B------:R-:W-:Y:S02]  /*b320*/  DFMA R10, R82, -R98, -R10 ;  /* 0x80000062520a722b */ /* 0x000fe4000000080a */
[----:B------:R-:W-:Y:S02]  /*b330*/  DFMA R90, R72, -R102, -R116 ;  /* 0x80000066485a722b */ /* 0x000fe40000000874 */
[----:B-----5:R-:W-:-:S02]  /*b340*/  DFMA R120, R22, UR12, R120 ;  /* 0x0000000c16787c2b */ /* 0x020fc40008000078 */
        /* <DEDUP_REMOVED lines=10> */
[-C--:B------:R-:W-:Y:S02]  /*b3f0*/  DMUL R72, R88, R18.reuse ;  /* 0x0000001258487228 */ /* 0x080fe40000000000 */
[----:B------:R-:W-:-:S02]  /*b400*/  DMUL R84, R86, R18 ;  /* 0x0000001256547228 */ /* 0x000fc40000000000 */
[-C--:B------:R-:W-:Y:S02]  /*b410*/  DMUL R74, R74, R18.reuse ;  /* 0x000000124a4a7228 */ /* 0x080fe40000000000 */
[-C--:B------:R-:W-:Y:S02]  /*b420*/  DMUL R76, R76, R18.reuse ;  /* 0x000000124c4c7228 */ /* 0x080fe40000000000 */
[-C--:B------:R-:W-:Y:S02]  /*b430*/  DMUL R78, R78, R18.reuse ;  /* 0x000000124e4e7228 */ /* 0x080fe40000000000 */
[----:B------:R-:W-:Y:S02]  /*b440*/  DMUL R80, R80, R18 ;  /* 0x0000001250507228 */ /* 0x000fe40000000000 */
[----:B------:R-:W-:Y:S02]  /*b450*/  DFMA R106, R46, -UR4, R120 ;  /* 0x800000042e6a7c2b */ /* 0x000fe40008000078 */
[----:B------:R-:W-:-:S02]  /*b460*/  DFMA R108, R48, -UR4, R138 ;  /* 0x80000004306c7c2b */ /* 0x000fc4000800008a */
[----:B------:R-:W-:Y:S02]  /*b470*/  DFMA R96, R58, -UR4, R148 ;  /* 0x800000043a607c2b */ /* 0x000fe40008000094 */
[----:B------:R-:W-:Y:S02]  /*b480*/  DFMA R110, R50, -UR4, R128 ;  /* 0x80000004326e7c2b */ /* 0x000fe40008000080 */
[----:B------:R-:W-:Y:S02]  /*b490*/  DFMA R98, R60, -UR4, R140 ;  /* 0x800000043c627c2b */ /* 0x000fe4000800008c */
[----:B------:R-:W-:Y:S02]  /*b4a0*/  DFMA R112, R52, -UR4, R132 ;  /* 0x8000000434707c2b */ /* 0x000fe40008000084 */
[----:B------:R-:W-:Y:S02]  /*b4b0*/  DFMA R100, R62, -UR4, R142 ;  /* 0x800000043e647c2b */ /* 0x000fe4000800008e */
[----:B------:R-:W-:-:S02]  /*b4c0*/  DFMA R114, R54, -UR4, R134 ;  /* 0x8000000436727c2b */ /* 0x000fc40008000086 */
[----:B------:R-:W-:Y:S02]  /*b4d0*/  DFMA R102, R64, -UR4, R144 ;  /* 0x8000000440667c2b */ /* 0x000fe40008000090 */
[----:B------:R-:W-:Y:S02]  /*b4e0*/  DFMA R116, R56, -UR4, R136 ;  /* 0x8000000438747c2b */ /* 0x000fe40008000088 */
[----:B------:R-:W-:Y:S01]  /*b4f0*/  DFMA R104, R66, -UR4, R146 ;  /* 0x8000000442687c2b */ /* 0x000fe20008000092 */
[----:B------:R-:W-:Y:S01]  /*b500*/  UMOV UR4, 0x33333333 ;  /* 0x3333333300047882 */ /* 0x000fe20000000000 */
[-C--:B------:R-:W-:Y:S01]  /*b510*/  DMUL R82, R8, R18.reuse ;  /* 0x0000001208527228 */ /* 0x080fe20000000000 */
[----:B------:R-:W-:Y:S01]  /*b520*/  UMOV UR5, 0x3fe33333 ;  /* 0x3fe3333300057882 */ /* 0x000fe20000000000 */
[-C--:B------:R-:W-:Y:S02]  /*b530*/  DMUL R86, R6, R18.reuse ;  /* 0x0000001206567228 */ /* 0x080fe40000000000 */
[----:B------:R-:W-:-:S02]  /*b540*/  DMUL R88, R10, R18 ;  /* 0x000000120a587228 */ /* 0x000fc40000000000 */
[----:B------:R-:W-:Y:S02]  /*b550*/  DMUL R90, R90, R18 ;  /* 0x000000125a5a7228 */ /* 0x000fe40000000000 */
[----:B------:R-:W-:Y:S02]  /*b560*/  DFMA R106, R70, UR10, R106 ;  /* 0x0000000a466a7c2b */ /* 0x000fe4000800006a */
[----:B------:R-:W-:Y:S02]  /*b570*/  DFMA R108, R72, UR10, R108 ;  /* 0x0000000a486c7c2b */ /* 0x000fe4000800006c */
[----:B------:R-:W-:Y:S02]  /*b580*/  DFMA R110, R74, UR10, R110 ;  /* 0x0000000a4a6e7c2b */ /* 0x000fe4000800006e */
[----:B------:R-:W-:Y:S01]  /*b590*/  DFMA R112, R76, UR10, R112 ;  /* 0x0000000a4c707c2b */ /* 0x000fe20008000070 */
[----:B------:R1:W-:Y:S01]  /*b5a0*/  STL.64 [R12+0x20000], R106 ;  /* 0x0200006a0c007387 */ /* 0x0003e20000100a00 */
[----:B------:R-:W-:-:S02]  /*b5b0*/  DFMA R114, R78, UR10, R114 ;  /* 0x0000000a4e727c2b */ /* 0x000fc40008000072 */
[----:B------:R-:W-:Y:S01]  /*b5c0*/  DFMA R116, R80, UR10, R116 ;  /* 0x0000000a50747c2b */ /* 0x000fe20008000074 */
[----:B------:R1:W-:Y:S01]  /*b5d0*/  STL.64 [R12+0x40000], R108 ;  /* 0x0400006c0c007387 */ /* 0x0003e20000100a00 */
[----:B------:R-:W-:Y:S02]  /*b5e0*/  DFMA R96, R82, UR10, R96 ;  /* 0x0000000a52607c2b */ /* 0x000fe40008000060 */
[----:B------:R-:W-:Y:S01]  /*b5f0*/  DFMA R98, R84, UR10, R98 ;  /* 0x0000000a54627c2b */ /* 0x000fe20008000062 */
[----:B------:R1:W-:Y:S01]  /*b600*/  STL.64 [R12+0x80000], R110 ;  /* 0x0800006e0c007387 */ /* 0x0003e20000100a00 */
[----:B------:R-:W-:Y:S02]  /*b610*/  DFMA R100, R86, UR10, R100 ;  /* 0x0000000a56647c2b */ /* 0x000fe40008000064 */
[----:B------:R-:W-:Y:S01]  /*b620*/  DFMA R102, R88, UR10, R102 ;  /* 0x0000000a58667c2b */ /* 0x000fe20008000066 */
[----:B------:R1:W-:Y:S01]  /*b630*/  STL.64 [R12+0xc0000], R112 ;  /* 0x0c0000700c007387 */ /* 0x0003e20000100a00 */
[----:B------:R-:W-:-:S02]  /*b640*/  DFMA R104, R90, UR10, R104 ;  /* 0x0000000a5a687c2b */ /* 0x000fc40008000068 */
[----:B------:R-:W-:Y:S01]  /*b650*/  DFMA R92, R4, R92, R4 ;  /* 0x0000005c045c722b */ /* 0x000fe20000000004 */
[----:B------:R1:W-:Y:S01]  /*b660*/  STL.64 [R12+0x100000], R114 ;  /* 0x100000720c007387 */ /* 0x0003e20000100a00 */
[----:B------:R-:W-:-:S03]  /*b670*/  DFMA R128, R18, UR4, R2 ;  /* 0x0000000412807c2b */ /* 0x000fc60008000002 */
[----:B------:R1:W-:Y:S03]  /*b680*/  STL.64 [R12+0x140000], R116 ;  /* 0x140000740c007387 */ /* 0x0003e60000100a00 */
[----:B------:R-:W-:Y:S01]  /*b690*/  DFMA R120, -R118, R92, 1 ;  /* 0x3ff000007678742b */ /* 0x000fe2000000015c */
[----:B------:R1:W-:Y:S04]  /*b6a0*/  STL.64 [R12+0x60000], R96 ;  /* 0x060000600c007387 */ /* 0x0003e80000100a00 */
[----:B------:R1:W-:Y:S03]  /*b6b0*/  STL.64 [R12+0xa0000], R98 ;  /* 0x0a0000620c007387 */ /* 0x0003e60000100a00 */
[----:B------:R-:W-:Y:S01]  /*b6c0*/  DFMA R120, R92, R120, R92 ;  /* 0x000000785c78722b */ /* 0x000fe2000000005c */
[----:B------:R1:W-:Y:S04]  /*b6d0*/  STL.64 [R12+0xe0000], R100 ;  /* 0x0e0000640c007387 */ /* 0x0003e80000100a00 */
[----:B------:R1:W-:Y:S04]  /*b6e0*/  STL.64 [R12+0x120000], R102 ;  /* 0x120000660c007387 */ /* 0x0003e80000100a00 */
[----:B------:R1:W-:Y:S01]  /*b6f0*/  STL.64 [R12+0x160000], R104 ;  /* 0x160000680c007387 */ /* 0x0003e20000100a00 */
[----:B------:R-:W-:Y:S05]  /*b700*/  @P0 BRA `(.L_x_158) ;  /* 0x0000000000200947 */ /* 0x000fea0003800000 */
[----:B------:R-:W-:Y:S01]  /*b710*/  LOP3.LUT R2, R119, 0x7fffffff, RZ, 0xc0, !PT ;  /* 0x7fffffff77027812 */ /* 0x000fe200078ec0ff */
[----:B------:R-:W-:Y:S01]  /*b720*/  IMAD.MOV.U32 R4, RZ, RZ, R118 ;  /* 0x000000ffff047224 */ /* 0x000fe200078e0076 */
[----:B------:R-:W-:Y:S01]  /*b730*/  MOV R0, 0xb770 ;  /* 0x0000b77000007802 */ /* 0x000fe20000000f00 */
[----:B------:R-:W-:Y:S02]  /*b740*/  IMAD.MOV.U32 R3, RZ, RZ, R119 ;  /* 0x000000ffff037224 */ /* 0x000fe400078e0077 */
[----:B------:R-:W-:-:S07]  /*b750*/  VIADD R2, R2, 0xfff00000 ;  /* 0xfff0000002027836 */ /* 0x000fce0000000000 */
[----:B-1----:R-:W-:Y:S05]  /*b760*/  CALL.REL.NOINC `($__internal_0_$__cuda_sm20_dblrcp_rn_slowpath_v3) ;  /* 0x0000012000c07944 */ /* 0x002fea0003c00000 */
[----:B------:R-:W-:Y:S02]  /*b770*/  IMAD.MOV.U32 R120, RZ, RZ, R2 ;  /* 0x000000ffff787224 */ /* 0x000fe400078e0002 */
[----:B------:R-:W-:-:S07]  /*b780*/  IMAD.MOV.U32 R121, RZ, RZ, R3 ;  /* 0x000000ffff797224 */ /* 0x000fce00078e0003 */
.L_x_158:
[----:B------:R-:W-:Y:S05]  /*b790*/  BSYNC.RECONVERGENT B1 ;  /* 0x0000000000017941 */ /* 0x000fea0003800200 */
.L_x_157:
        /* <DEDUP_REMOVED lines=13> */
[----:B---3--:R-:W-:-:S03]  /*b870*/  DMUL R2, R2, UR4 ;  /* 0x0000000402027c28 */ /* 0x008fc60008000000 */
[----:B------:R-:W-:-:S04]  /*b880*/  IADD3 R9, PT, PT, R0, -0x3f4, RZ ;  /* 0xfffffc0c00097810 */ /* 0x000fc80007ffe0ff */
[CC--:B------:R-:W-:Y:S01]  /*b890*/  SHF.L.U32 R0, R140.reuse, R9.reuse, RZ ;  /* 0x000000098c007219 */ /* 0x0c0fe200000006ff */
[C---:B----4-:R-:W-:Y:S01]  /*b8a0*/  DFMA R122, R128.reuse, R2, R4 ;  /* 0x00000002807a722b */ /* 0x050fe20000000004 */
[----:B------:R-:W-:Y:S01]  /*b8b0*/  SHF.L.U64.HI R9, R140, R9, R141 ;  /* 0x000000098c097219 */ /* 0x000fe2000001028d */
[----:B------:R-:W-:Y:S01]  /*b8c0*/  DMUL R128, R128, UR4 ;  /* 0x0000000480807c28 */ /* 0x000fe20008000000 */
[----:B------:R-:W-:Y:S01]  /*b8d0*/  ISETP.NE.U32.AND P0, PT, R0, RZ, PT ;  /* 0x000000ff0000720c */ /* 0x000fe20003f05070 */
[----:B-----5:R-:W-:Y:S01]  /*b8e0*/  DFMA R138, R106, R6, R138 ;  /* 0x000000066a8a722b */ /* 0x020fe2000000008a */
[----:B------:R-:W-:Y:S02]  /*b8f0*/  @!P1 IMAD.MOV.U32 R2, RZ, RZ, RZ ;  /* 0x000000ffff029224 */ /* 0x000fe400078e00ff */
        /* <DEDUP_REMOVED lines=11> */
[----:B-1----:R-:W-:Y:S05]  /*b9b0*/  CALL.REL.NOINC `($_Z9OdeSolverPdS_S_S_S_S_$__internal_accurate_pow) ;  /* 0x0000012800707944 */ /* 0x002fea0003c00000 */
[----:B------:R-:W-:Y:S05]  /*b9c0*/  BSYNC.RECONVERGENT B1 ;  /* 0x0000000000017941 */ /* 0x000fea0003800200 */
.L_x_161:
        /* <DEDUP_REMOVED lines=10> */
.L_x_160:
[----:B------:R-:W-:Y:S05]  /*ba70*/  BSYNC.RECONVERGENT B0 ;  /* 0x0000000000007941 */ /* 0x000fea0003800200 */
.L_x_159:
        /* <DEDUP_REMOVED lines=19> */
.L_x_164:
        /* <DEDUP_REMOVED lines=11> */
.L_x_163:
[----:B------:R-:W-:Y:S05]  /*bc60*/  BSYNC.RECONVERGENT B0 ;  /* 0x0000000000007941 */ /* 0x000fea0003800200 */
.L_x_162:
[----:B------:R-:W0:Y:S01]  /*bc70*/  S2R R0, SR_TID.X ;  /* 0x0000000000007919 */ /* 0x000e220000002100 */
[----:B------:R-:W0:Y:S08]  /*bc80*/  S2UR UR4, SR_CTAID.X ;  /* 0x00000000000479c3 */ /* 0x000e300000002500 */
[----:B------:R-:W0:Y:S08]  /*bc90*/  LDC R7, c[0x0][0x360] ;  /* 0x0000d800ff077b82 */ /* 0x000e300000000800 */
[----:B------:R-:W2:Y:S01]  /*bca0*/  LDC.64 R4, c[0x0][0x390] ;  /* 0x0000e400ff047b82 */ /* 0x000ea20000000a00 */
[----:B0-----:R-:W-:-:S04]  /*bcb0*/  IMAD R7, R7, UR4, R0 ;  /* 0x0000000407077c24 */ /* 0x001fc8000f8e0200 */
[----:B--2---:R-:W-:-:S05]  /*bcc0*/  IMAD.WIDE R4, R7, 0x8, R4 ;  /* 0x0000000807047825 */ /* 0x004fca00078e0204 */
        /* <DEDUP_REMOVED lines=39> */
[----:B-1---5:R-:W-:Y:S05]  /*bf40*/  CALL.REL.NOINC `($_Z9OdeSolverPdS_S_S_S_S_$__internal_trig_reduction_slowpathd) ;  /* 0x0000012c00c47944 */ /* 0x022fea0003c00000 */
[----:B------:R-:W-:Y:S01]  /*bf50*/  IMAD.MOV.U32 R0, RZ, RZ, R2 ;  /* 0x000000ffff007224 */ /* 0x000fe200078e0002 */
[----:B------:R-:W-:Y:S01]  /*bf60*/  MOV R139, R5 ;  /* 0x00000005008b7202 */ /* 0x000fe20000000f00 */
[----:B------:R-:W-:-:S07]  /*bf70*/  IMAD.MOV.U32 R138, RZ, RZ, R4 ;  /* 0x000000ffff8a7224 */ /* 0x000fce00078e0004 */
.L_x_166:
[----:B------:R-:W-:Y:S05]  /*bf80*/  BSYNC.RECONVERGENT B2 ;  /* 0x0000000000027941 */ /* 0x000fea0003800200 */
.L_x_165:
[----:B------:R-:W-:Y:S01]  /*bf90*/  IMAD.SHL.U32 R2, R0, 0x40, RZ ;  /* 0x0000004000027824 */ /* 0x000fe200078e00ff */
[----:B------:R-:W0:Y:S01]  /*bfa0*/  S2R R140, SR_TID.X ;  /* 0x00000000008c7919 */ /* 0x000e220000002100 */
[----:B------:R-:W0:Y:S03]  /*bfb0*/  S2UR UR4, SR_CTAID.X ;  /* 0x00000000000479c3 */ /* 0x000e260000002500 */
[----:B------:R-:W-:-:S04]  /*bfc0*/  LOP3.LUT R2, R2, 0x40, RZ, 0xc0, !PT ;  /* 0x0000004002027812 */ /* 0x000fc800078ec0ff */
[----:B------:R-:W-:Y:S01]  /*bfd0*/  IADD3 R2, P0, PT, R2, UR8, RZ ;  /* 0x0000000802027c10 */ /* 0x000fe2000ff1e0ff */
[----:B------:R-:W0:Y:S04]  /*bfe0*/  LDC R13, c[0x0][0x360] ;  /* 0x0000d800ff0d7b82 */ /* 0x000e280000000800 */
[----:B------:R-:W-:-:S04]  /*bff0*/  IMAD.X R3, RZ, RZ, UR9, P0 ;  /* 0x00000009ff037e24 */ /* 0x000fc800080e06ff */
[----:B------:R-:W2:Y:S01]  /*c000*/  LDC.64 R132, c[0x0][0x390] ;  /* 0x0000e400ff847b82 */ /* 0x000ea20000000a00 */
[----:B------:R-:W3:Y:S04]  /*c010*/  LDG.E.128.CONSTANT R4, desc[UR6][R2.64] ;  /* 0x0000000602047981 */ /* 0x000ee8000c1e9d00 */
[----:B------:R-:W4:Y:S04]  /*c020*/  LDG.E.128.CONSTANT R8, desc[UR6][R2.64+0x10] ;  /* 0x0000100602087981 */ /* 0x000f28000c1e9d00 */
[----:B------:R1:W4:Y:S01]  /*c030*/  LDG.E.128.CONSTANT R124, desc[UR6][R2.64+0x20] ;  /* 0x00002006027c7981 */ /* 0x000322000c1e9d00 */
[----:B0-----:R-:W-:-:S04]  /*c040*/  IMAD R13, R13, UR4, R140 ;  /* 0x000000040d0d7c24 */ /* 0x001fc8000f8e028c */
[----:B--2---:R-:W-:-:S06]  /*c050*/  IMAD.WIDE R132, R13, 0x8, R132 ;  /* 0x000000080d847825 */ /* 0x004fcc00078e0284 */
[----:B------:R-:W5:Y:S01]  /*c060*/  LDG.E.64 R132, desc[UR6][R132.64+0xc0000] ;  /* 0x0c00000684847981 */ /* 0x000f62000c1e1b00 */
[----:B------:R-:W-:Y:S01]  /*c070*/  LOP3.LUT R13, R0, 0x1, RZ, 0xc0, !PT ;  /* 0x00000001000d7812 */ /* 0x000fe200078ec0ff */
[----:B------:R-:W-:Y:S01]  /*c080*/  IMAD.MOV.U32 R140, RZ, RZ, 0x20fd8164 ;  /* 0x20fd8164ff8c7424 */ /* 0x000fe200078e00ff */
[----:B-1----:R-:W-:Y:S01]  /*c090*/  DMUL R2, R138, R138 ;  /* 0x0000008a8a027228 */ /* 0x002fe20000000000 */
[----:B------:R-:W-:Y:S01]  /*c0a0*/  BSSY.RECONVERGENT B2, `(.L_x_167) ;  /* 0x000002f000027945 */ /* 0x000fe20003800200 */
[----:B------:R-:W-:Y:S01]  /*c0b0*/  ISETP.NE.U32.AND P0, PT, R13, 0x1, PT ;  /* 0x000000010d00780c */ /* 0x000fe20003f05070 */
[----:B------:R-:W-:Y:S01]  /*c0c0*/  IMAD.MOV.U32 R13, RZ, RZ, 0x3da8ff83 ;  /* 0x3da8ff83ff0d7424 */ /* 0x000fe200078e00ff */
[----:B------:R-:W-:Y:S02]  /*c0d0*/  DSETP.NEU.AND P3, PT, |R122|, +INF , PT ;  /* 0x7ff000007a00742a */ /* 0x000fe40003f6d200 */
[----:B------:R-:W-:Y:S02]  /*c0e0*/  FSEL R140, R140, -8.06006814911005101289e+34, !P0 ;  /* 0xf9785eba8c8c7808 */ /* 0x000fe40004000000 */
[----:B------:R-:W-:-:S06]  /*c0f0*/  FSEL R141, -R13, 0.11223486810922622681, !P0 ;  /* 0x3de5db650d8d7808 */ /* 0x000fcc0004000100 */
[----:B---3--:R-:W-:-:S08]  /*c100*/  DFMA R4, R2, R140, R4 ;  /* 0x0000008c0204722b */ /* 0x008fd00000000004 */
[----:B------:R-:W-:-:S08]  /*c110*/  DFMA R4, R2, R4, R6 ;  /* 0x000000040204722b */ /* 0x000fd00000000006 */
[----:B----4-:R-:W-:-:S08]  /*c120*/  DFMA R4, R2, R4, R8 ;  /* 0x000000040204722b */ /* 0x010fd00000000008 */
        /* <DEDUP_REMOVED lines=35> */
[----:B------:R-:W-:Y:S02]  /*c360*/  IMAD.MOV.U32 R0, RZ, RZ, R2 ;  /* 0x000000ffff007224 */ /* 0x000fe400078e0002 */
[----:B------:R-:W-:Y:S02]  /*c370*/  IMAD.MOV.U32 R2, RZ, RZ, R4 ;  /* 0x000000ffff027224 */ /* 0x000fe400078e0004 */
[----:B------:R-:W-:-:S07]  /*c380*/  IMAD.MOV.U32 R3, RZ, RZ, R5 ;  /* 0x000000ffff037224 */ /* 0x000fce00078e0005 */
.L_x_168:
[----:B------:R-:W-:Y:S05]  /*c390*/  BSYNC.RECONVERGENT B2 ;  /* 0x0000000000027941 */ /* 0x000fea0003800200 */
.L_x_167:
[----:B------:R-:W-:Y:S01]  /*c3a0*/  IMAD.SHL.U32 R4, R0, 0x40, RZ ;  /* 0x0000004000047824 */ /* 0x000fe200078e00ff */
[----:B------:R-:W0:Y:S01]  /*c3b0*/  S2R R142, SR_TID.X ;  /* 0x00000000008e7919 */ /* 0x000e220000002100 */
[----:B------:R-:W0:Y:S03]  /*c3c0*/  S2UR UR4, SR_CTAID.X ;  /* 0x00000000000479c3 */ /* 0x000e260000002500 */
[----:B------:R-:W-:-:S04]  /*c3d0*/  LOP3.LUT R4, R4, 0x40, RZ, 0xc0, !PT ;  /* 0x0000004004047812 */ /* 0x000fc800078ec0ff */
[----:B------:R-:W-:Y:S01]  /*c3e0*/  IADD3 R140, P0, PT, R4, UR8, RZ ;  /* 0x00000008048c7c10 */ /* 0x000fe2000ff1e0ff */
[----:B------:R-:W0:Y:S03]  /*c3f0*/  LDC R13, c[0x0][0x360] ;  /* 0x0000d800ff0d7b82 */ /* 0x000e260000000800 */
[----:B------:R-:W-:-:S05]  /*c400*/  IADD3.X R141, PT, PT, RZ, UR9, RZ, P0, !PT ;  /* 0x00000009ff8d7c10 */ /* 0x000fca00087fe4ff */
[----:B------:R-:W2:Y:S01]  /*c410*/  LDG.E.128.CONSTANT R4, desc[UR6][R140.64] ;  /* 0x000000068c047981 */ /* 0x000ea2000c1e9d00 */
[----:B------:R-:W1:Y:S03]  /*c420*/  LDC.64 R138, c[0x0][0x390] ;  /* 0x0000e400ff8a7b82 */ /* 0x000e660000000a00 */
        /* <DEDUP_REMOVED lines=14> */
[----:B------:R-:W-:Y:S02]  /*c510*/  DFMA R4, R140, R4, R6 ;  /* 0x000000048c04722b */ /* 0x000fe40000000006 */
[----:B------:R-:W-:-:S06]  /*c520*/  DMUL R6, R134, -0.5 ;  /* 0xbfe0000086067828 */ /* 0x000fcc0000000000 */
[----:B---3--:R-:W-:Y:S02]  /*c530*/  DFMA R4, R140, R4, R8 ;  /* 0x000000048c04722b */ /* 0x008fe40000000008 */
[----:B------:R-:W-:-:S06]  /*c540*/  DFMA R6, R106, R6, 1.5 ;  /* 0x3ff800006a06742b */ /* 0x000fcc0000000006 */
[----:B------:R-:W-:Y:S02]  /*c550*/  DFMA R4, R140, R4, R10 ;  /* 0x000000048c04722b */ /* 0x000fe4000000000a */
[----:B------:R-:W-:-:S06]  /*c560*/  DMUL R6, R106, R6 ;  /* 0x000000066a067228 */ /* 0x000fcc0000000000 */
[----:B------:R-:W-:Y:S02]  /*c570*/  DFMA R4, R140, R4, R124 ;  /* 0x000000048c04722b */ /* 0x000fe4000000007c */
[----:B------:R-:W-:-:S06]  /*c580*/  DFMA R6, -R106, R6, R130 ;  /* 0x000000066a06722b */ /* 0x000fcc0000000182 */
        /* <DEDUP_REMOVED lines=39> */
.L_x_172:
[----:B------:R-:W-:Y:S05]  /*c800*/  BSYNC.RECONVERGENT B3 ;  /* 0x0000000000037941 */ /* 0x000fea0003800200 */
.L_x_171:
[----:B------:R-:W-:-:S07]  /*c810*/  VIADD R0, R0, 0x1 ;  /* 0x0000000100007836 */ /* 0x000fce0000000000 */
.L_x_170:
[----:B------:R-:W-:Y:S05]  /*c820*/  BSYNC.RECONVERGENT B2 ;  /* 0x0000000000027941 */ /* 0x000fea0003800200 */
.L_x_169:
        /* <DEDUP_REMOVED lines=15> */
[----:B----4-:R-:W-:Y:S01]  /*c920*/  DMUL R132, R2, R2 ;  /* 0x0000000202847228 */ /* 0x010fe20000000000 */
[----:B------:R-:W-:Y:S01]  /*c930*/  MOV R136, 0x20fd8164 ;  /* 0x20fd816400887802 */ /* 0x000fe20000000f00 */
        /* <DEDUP_REMOVED lines=47> */
.L_x_176:
[----:B------:R-:W-:Y:S05]  /*cc30*/  BSYNC.RECONVERGENT B3 ;  /* 0x0000000000037941 */ /* 0x000fea0003800200 */
.L_x_175:
[----:B------:R-:W-:-:S07]  /*cc40*/  VIADD R0, R0, 0x1 ;  /* 0x0000000100007836 */ /* 0x000fce0000000000 */
.L_x_174:
[----:B------:R-:W-:Y:S05]  /*cc50*/  BSYNC.RECONVERGENT B2 ;  /* 0x0000000000027941 */ /* 0x000fea0003800200 */
.L_x_173:
[----:B------:R-:W-:-:S05]  /*cc60*/  IMAD.SHL.U32 R4, R0, 0x40, RZ ;  /* 0x0000004000047824 */ /* 0x000fca00078e00ff */
        /* <DEDUP_REMOVED lines=8> */
[----:B------:R-:W-:Y:S01]  /*ccf0*/  DMUL R132, R2, R2 ;  /* 0x0000000202847228 */ /* 0x000fe20000000000 */
[----:B------:R-:W-:Y:S01]  /*cd00*/  BSSY.RECONVERGENT B1, `(.L_x_177) ;  /* 0x0000030000017945 */ /* 0x000fe20003800200 */
[----:B------:R-:W-:-:S02]  /*cd10*/  ISETP.NE.U32.AND P0, PT, R13, 0x1, PT ;  /* 0x000000010d00780c */ /* 0x000fc40003f05070 */
[----:B------:R-:W-:Y:S02]  /*cd20*/  MOV R13, 0x3da8ff83 ;  /* 0x3da8ff83000d7802 */ /* 0x000fe40000000f00 */
[----:B------:R-:W-:Y:S02]  /*cd30*/  FSEL R136, R136, -8.06006814911005101289e+34, !P0 ;  /* 0xf9785eba88887808 */ /* 0x000fe40004000000 */
[----:B------:R-:W-:-:S06]  /*cd40*/  FSEL R137, -R13, 0.11223486810922622681, !P0 ;  /* 0x3de5db650d897808 */ /* 0x000fcc0004000100 */
[----:B--2---:R-:W-:-:S08]  /*cd50*/  DFMA R4, R132, R136, R4 ;  /* 0x000000888404722b */ /* 0x004fd00000000004 */
[----:B------:R-:W-:Y:S02]  /*cd60*/  DFMA R4, R132, R4, R6 ;  /* 0x000000048404722b */ /* 0x000fe40000000006 */
[----:B------:R-:W-:-:S06]  /*cd70*/  DMUL R6, R118, R134 ;  /* 0x0000008676067228 */ /* 0x000fcc0000000000 */
[----:B---3--:R-:W-:Y:S02]  /*cd80*/  DFMA R4, R132, R4, R8 ;  /* 0x000000048404722b */ /* 0x008fe40000000008 */
[----:B------:R-:W-:-:S06]  /*cd90*/  DFMA R6, R106, -R6, R118 ;  /* 0x800000066a06722b */ /* 0x000fcc0000000076 */
[----:B------:R-:W-:Y:S02]  /*cda0*/  DFMA R4, R132, R4, R10 ;  /* 0x000000048404722b */ /* 0x000fe4000000000a */
[----:B------:R-:W-:Y:S01]  /*cdb0*/  DFMA R94, R94, R134, R6 ;  /* 0x000000865e5e722b */ /* 0x000fe20000000006 */
[----:B------:R-:W-:-:S05]  /*cdc0*/  IMAD.MOV.U32 R6, RZ, RZ, 0x1 ;  /* 0x00000001ff067424 */ /* 0x000fca00078e00ff */
[C---:B----4-:R-:W-:Y:S01]  /*cdd0*/  DFMA R4, R132.reuse, R4, R124 ;  /* 0x000000048404722b */ /* 0x050fe2000000007c */
[----:B------:R-:W0:Y:S07]  /*cde0*/  MUFU.RCP64H R7, R95 ;  /* 0x0000005f00077308 */ /* 0x000e2e0000001800 */
        /* <DEDUP_REMOVED lines=9> */
[----:B------:R-:W-:Y:S01]  /*ce80*/  DFMA R8, R6, R8, R6 ;  /* 0x000000080608722b */ /* 0x000fe20000000006 */
[----:B------:R-:W0:Y:S07]  /*ce90*/  S2R R6, SR_TID.X ;  /* 0x0000000000067919 */ /* 0x000e2e0000002100 */
[----:B------:R-:W-:-:S02]  /*cea0*/  FSEL R4, R4, R2, !P0 ;  /* 0x0000000204047208 */ /* 0x000fc40004000000 */
[----:B------:R-:W-:Y:S01]  /*ceb0*/  FSEL R5, R5, R3, !P0 ;  /* 0x0000000305057208 */ /* 0x000fe20004000000 */
[----:B------:R-:W-:-:S05]  /*cec0*/  DFMA R2, -R94, R8, 1 ;  /* 0x3ff000005e02742b */ /* 0x000fca0000000108 */
[----:B------:R-:W-:-:S03]  /*ced0*/  DFMA R128, R128, R4, R138 ;  /* 0x000000048080722b */ /* 0x000fc6000000008a */
[----:B------:R-:W-:-:S05]  /*cee0*/  DFMA R2, R8, R2, R8 ;  /* 0x000000020802722b */ /* 0x000fca0000000008 */
[----:B------:R-:W-:-:S08]  /*cef0*/  DFMA R128, -R118, R128, R130 ;  /* 0x000000807680722b */ /* 0x000fd00000000182 */
[----:B------:R-:W-:Y:S02]  /*cf00*/  DMUL R140, R128, R2 ;  /* 0x00000002808c7228 */ /* 0x000fe40000000000 */
[----:B------:R-:W-:Y:S02]  /*cf10*/  FSETP.GEU.AND P1, PT, |R129|, 6.5827683646048100446e-37, PT ;  /* 0x036000008100780b */ /* 0x000fe40003f2e200 */
[----:B0-----:R-:W-:-:S04]  /*cf20*/  ISETP.GT.U32.AND P4, PT, R6, 0x18, PT ;  /* 0x000000180600780c */ /* 0x001fc80003f84070 */
        /* <DEDUP_REMOVED lines=13> */
.L_x_178:
[----:B------:R-:W-:Y:S05]  /*d000*/  BSYNC.RECONVERGENT B1 ;  /* 0x0000000000017941 */ /* 0x000fea0003800200 */
.L_x_177:
[----:B------:R-:W0:Y:S01]  /*d010*/  S2R R0, SR_TID.X ;  /* 0x0000000000007919 */ /* 0x000e220000002100 */
[----:B------:R-:W0:Y:S08]  /*d020*/  @!P4 LDC.64 R2, c[0x0][0x398] ;  /* 0x0000e600ff02cb82 */ /* 0x000e300000000a00 */
[----:B------:R-:W1:Y:S08]  /*d030*/  S2UR UR5, SR_CgaCtaId ;  /* 0x00000000000579c3 */ /* 0x000e700000008800 */
[----:B------:R-:W2:Y:S08]  /*d040*/  S2UR UR10, SR_CTAID.X ;  /* 0x00000000000a79c3 */ /* 0x000eb00000002500 */
[----:B------:R-:W2:Y:S01]  /*d050*/  LDC R13, c[0x0][0x360] ;  /* 0x0000d800ff0d7b82 */ /* 0x000ea20000000800 */
[----:B0-----:R-:W-:-:S07]  /*d060*/  @!P4 IMAD.WIDE.U32 R2, R0, 0x8, R2 ;  /* 0x000000080002c825 */ /* 0x001fce00078e0002 */
[----:B------:R-:W0:Y:S01]  /*d070*/  LDC.64 R162, c[0x0][0x390] ;  /* 0x0000e400ffa27b82 */ /* 0x000e220000000a00 */
[----:B------:R-:W3:Y:S01]  /*d080*/  @!P4 LDG.E.64 R2, desc[UR6][R2.64] ;  /* 0x000000060202c981 */ /* 0x000ee2000c1e1b00 */
[----:B------:R-:W-:Y:S02]  /*d090*/  UMOV UR4, 0x400 ;  /* 0x0000040000047882 */ /* 0x000fe40000000000 */
[----:B-1----:R-:W-:-:S06]  /*d0a0*/  ULEA UR4, UR5, UR4, 0x18 ;  /* 0x0000000405047291 */ /* 0x002fcc000f8ec0ff */
[----:B------:R-:W-:Y:S01]  /*d0b0*/  @!P4 LEA R15, R0, UR4, 0x3 ;  /* 0x00000004000fcc11 */ /* 0x000fe2000f8e18ff */
[----:B--2---:R-:W-:-:S04]  /*d0c0*/  IMAD R13, R13, UR10, R0 ;  /* 0x0000000a0d0d7c24 */ /* 0x004fc8000f8e0200 */
[----:B0-----:R-:W-:Y:S01]  /*d0d0*/  IMAD.WIDE R162, R13, 0x8, R162 ;  /* 0x000000080da27825 */ /* 0x001fe200078e02a2 */
        /* <DEDUP_REMOVED lines=37> */
.L_x_180:
[----:B------:R-:W-:Y:S05]  /*d330*/  BSYNC.RECONVERGENT B1 ;  /* 0x0000000000017941 */ /* 0x000fea0003800200 */
.L_x_179:
        /* <DEDUP_REMOVED lines=30> */
.L_x_182:
[----:B------:R-:W-:Y:S05]  /*d520*/  BSYNC.RECONVERGENT B1 ;  /* 0x0000000000017941 */ /* 0x000fea0003800200 */
.L_x_181:
        /* <DEDUP_REMOVED lines=19> */
.L_x_184:
[----:B------:R-:W-:Y:S05]  /*d660*/  BSYNC.RECONVERGENT B1 ;  /* 0x0000000000017941 */ /* 0x000fea0003800200 */
.L_x_183:
        /* <DEDUP_REMOVED lines=25> */
.L_x_186:
[----:B------:R-:W-:Y:S05]  /*d800*/  BSYNC.RECONVERGENT B1 ;  /* 0x0000000000017941 */ /* 0x000fea0003800200 */
.L_x_185:
        /* <DEDUP_REMOVED lines=30> */
.L_x_188:
[----:B------:R-:W-:Y:S05]  /*d9f0*/  BSYNC.RECONVERGENT B1 ;  /* 0x0000000000017941 */ /* 0x000fea0003800200 */
.L_x_187:
        /* <DEDUP_REMOVED lines=19> */
.L_x_190:
[----:B------:R-:W-:Y:S05]  /*db30*/  BSYNC.RECONVERGENT B1 ;  /* 0x0000000000017941 */ /* 0x000fea0003800200 */
.L_x_189:
        /* <DEDUP_REMOVED lines=25> */
.L_x_192:
[----:B------:R-:W-:Y:S05]  /*dcd0*/  BSYNC.RECONVERGENT B1 ;  /* 0x0000000000017941 */ /* 0x000fea0003800200 */
.L_x_191:
        /* <DEDUP_REMOVED lines=30> */
.L_x_194:
[----:B------:R-:W-:Y:S05]  /*dec0*/  BSYNC.RECONVERGENT B1 ;  /* 0x0000000000017941 */ /* 0x000fea0003800200 */
.L_x_193:
        /* <DEDUP_REMOVED lines=19> */
.L_x_196:
[----:B------:R-:W-:Y:S05]  /*e000*/  BSYNC.RECONVERGENT B1 ;  /* 0x0000000000017941 */ /* 0x000fea0003800200 */
.L_x_195:
        /* <DEDUP_REMOVED lines=25> */
.L_x_198:
[----:B------:R-:W-:Y:S05]  /*e1a0*/  BSYNC.RECONVERGENT B1 ;  /* 0x0000000000017941 */ /* 0x000fea0003800200 */
.L_x_197:
        /* <DEDUP_REMOVED lines=30> */
.L_x_200:
[----:B------:R-:W-:Y:S05]  /*e390*/  BSYNC.RECONVERGENT B1 ;  /* 0x0000000000017941 */ /* 0x000fea0003800200 */
.L_x_199:
        /* <DEDUP_REMOVED lines=19> */
.L_x_202:
[----:B------:R-:W-:Y:S05]  /*e4d0*/  BSYNC.RECONVERGENT B1 ;  /* 0x0000000000017941 */ /* 0x000fea0003800200 */
.L_x_201:
        /* <DEDUP_REMOVED lines=25> */
.L_x_204:
[----:B------:R-:W-:Y:S05]  /*e670*/  BSYNC.RECONVERGENT B1 ;  /* 0x0000000000017941 */ /* 0x000fea0003800200 */
.L_x_203:
        /* <DEDUP_REMOVED lines=29> */
.L_x_206:
[----:B------:R-:W-:Y:S05]  /*e850*/  BSYNC.RECONVERGENT B1 ;  /* 0x0000000000017941 */ /* 0x000fea0003800200 */
.L_x_205:
        /* <DEDUP_REMOVED lines=19> */
.L_x_208:
[----:B------:R-:W-:Y:S05]  /*e990*/  BSYNC.RECONVERGENT B1 ;  /* 0x0000000000017941 */ /* 0x000fea0003800200 */
.L_x_207:
        /* <DEDUP_REMOVED lines=19> */
[----:B------:R-:W1:Y:S01]  /*ead0*/  S2UR UR5, SR_CgaCtaId ;  /* 0x00000000000579c3 */ /* 0x000e620000008800 */
[----:B------:R-:W-:Y:S02]  /*eae0*/  UMOV UR4, 0x400 ;  /* 0x0000040000047882 */ /* 0x000fe40000000000 */
[----:B-1----:R-:W-:-:S09]  /*eaf0*/  ULEA UR4, UR5, UR4, 0x18 ;  /* 0x0000000405047291 */ /* 0x002fd2000f8ec0ff */
[----:B------:R-:W-:Y:S04]  /*eb00*/  LDS.64 R182, [UR4+0x20] ;  /* 0x00002004ffb67984 */ /* 0x000fe80008000a00 */
[----:B------:R-:W1:Y:S04]  /*eb10*/  LDS.128 R4, [UR4+0x10] ;  /* 0x00001004ff047984 */ /* 0x000e680008000c00 */
[----:B------:R-:W-:Y:S04]  /*eb20*/  LDS.128 R8, [UR4+0x40] ;  /* 0x00004004ff087984 */ /* 0x000fe80008000c00 */
[----:B------:R-:W1:Y:S04]  /*eb30*/  LDS.128 R124, [UR4+0x30] ;  /* 0x00003004ff7c7984 */ /* 0x000e680008000c00 */
[----:B------:R-:W1:Y:S04]  /*eb40*/  LDS.64 R136, [UR4+0x8] ;  /* 0x00000804ff887984 */ /* 0x000e680008000a00 */
[----:B------:R-:W-:Y:S04]  /*eb50*/  LDS.64 R178, [UR4+0x70] ;  /* 0x00007004ffb27984 */ /* 0x000fe80008000a00 */
[----:B0-----:R-:W0:Y:S04]  /*eb60*/  LDS.128 R128, [UR4+0x60] ;  /* 0x00006004ff807984 */ /* 0x001e280008000c00 */
[----:B------:R-:W0:Y:S01]  /*eb70*/  LDS.64 R192, [UR4+0x58] ;  /* 0x00005804ffc07984 */ /* 0x000e220008000a00 */
[----:B-1----:R-:W-:-:S02]  /*eb80*/  DFMA R134, -R6, R148, R182 ;  /* 0x000000940686722b */ /* 0x002fc400000001b6 */
[-C--:B------:R-:W-:Y:S02]  /*eb90*/  DMUL R186, R124, R140.reuse ;  /* 0x0000008c7cba7228 */ /* 0x080fe40000000000 */
[----:B------:R-:W-:Y:S02]  /*eba0*/  DMUL R136, R136, R140 ;  /* 0x0000008c88887228 */ /* 0x000fe40000000000 */
[C-C-:B------:R-:W-:Y:S02]  /*ebb0*/  DFMA R190, R146.reuse, -R8, R10.reuse ;  /* 0x8000000892be722b */ /* 0x140fe4000000000a */
[----:B------:R-:W-:Y:S02]  /*ebc0*/  DFMA R126, R146, R126, -R10 ;  /* 0x0000007e927e722b */ /* 0x000fe4000000080a */
[----:B0-----:R-:W-:Y:S02]  /*ebd0*/  DFMA R130, -R130, R144, R178 ;  /* 0x000000908282722b */ /* 0x001fe400000001b2 */
[----:B------:R-:W-:-:S02]  /*ebe0*/  DFMA R148, R148, R4, -R182 ;  /* 0x000000049494722b */ /* 0x000fc400000008b6 */
[----:B------:R-:W-:Y:S01]  /*ebf0*/  DMUL R192, R192, R140 ;  /* 0x0000008cc0c07228 */ /* 0x000fe20000000000 */
[----:B------:R-:W-:-:S07]  /*ec00*/  UMOV UR5, 0x3fca12f6 ;  /* 0x3fca12f600057882 */ /* 0x000fce0000000000 */
[----:B------:R-:W-:Y:S01]  /*ec10*/  DMUL R192, R192, R120 ;  /* 0x00000078c0c07228 */ /* 0x000fe20000000000 */
[----:B------:R-:W-:Y:S01]  /*ec20*/  UMOV UR10, 0x2f684bda ;  /* 0x2f684bda000a7882 */ /* 0x000fe20000000000 */
[----:B------:R-:W-:Y:S01]  /*ec30*/  DFMA R144, R144, R128, -R178 ;  /* 0x000000809090722b */ /* 0x000fe200000008b2 */
[----:B------:R-:W-:Y:S01]  /*ec40*/  UMOV UR11, 0x4004bda1 ;  /* 0x4004bda1000b7882 */ /* 0x000fe20000000000 */
[----:B------:R-:W-:Y:S01]  /*ec50*/  UMOV UR12, 0x2f684bda ;  /* 0x2f684bda000c7882 */ /* 0x000fe20000000000 */
[----:B------:R-:W-:Y:S01]  /*ec60*/  UMOV UR13, 0x3ff4bda1 ;  /* 0x3ff4bda1000d7882 */ /* 0x000fe20000000000 */
[----:B--2---:R-:W-:Y:S02]  /*ec70*/  DMUL R132, R122, R182 ;  /* 0x000000b67a847228 */ /* 0x004fe40000000000 */
[----:B---3--:R-:W-:Y:S02]  /*ec80*/  DMUL R176, R118, 0.5 ;  /* 0x3fe0000076b07828 */ /* 0x008fe40000000000 */
[----:B------:R-:W-:-:S04]  /*ec90*/  DMUL R184, R122, R10 ;  /* 0x0000000a7ab87228 */ /* 0x000fc80000000000 */
[----:B------:R-:W-:Y:S01]  /*eca0*/  DMUL R6, R132, 0.5 ;  /* 0x3fe0000084067828 */ /* 0x000fe20000000000 */
[----:B------:R-:W-:Y:S01]  /*ecb0*/  LDS.64 R10, [UR4+0xc0] ;  /* 0x0000c004ff0a7984 */ /* 0x000fe20008000a00 */
[----:B------:R-:W-:Y:S02]  /*ecc0*/  DMUL R138, R176, R134 ;  /* 0x00000086b08a7228 */ /* 0x000fe40000000000 */
[----:B------:R-:W-:Y:S01]  /*ecd0*/  DMUL R188, R184, 0.5 ;  /* 0x3fe00000b8bc7828 */ /* 0x000fe20000000000 */
[----:B------:R-:W0:Y:S03]  /*ece0*/  LDS.128 R132, [UR4+0x90] ;  /* 0x00009004ff847984 */ /* 0x000e260008000c00 */
[----:B------:R-:W-:Y:S02]  /*ecf0*/  DMUL R124, R6, R120 ;  /* 0x00000078067c7228 */ /* 0x000fe40000000000 */
[----:B------:R-:W-:-:S02]  /*ed00*/  DMUL R184, R106, R138 ;  /* 0x0000008a6ab87228 */ /* 0x000fc40000000000 */
[----:B------:R-:W-:-:S04]  /*ed10*/  DMUL R6, R136, R120 ;  /* 0x0000007888067228 */ /* 0x000fc80000000000 */
[-C--:B------:R-:W-:Y:S01]  /*ed20*/  DMUL R124, R124, R120.reuse ;  /* 0x000000787c7c7228 */ /* 0x080fe20000000000 */
[----:B------:R-:W1:Y:S01]  /*ed30*/  LDS.128 R136, [UR4+0x80] ;  /* 0x00008004ff887984 */ /* 0x000e620008000c00 */
[----:B------:R-:W-:-:S06]  /*ed40*/  DMUL R184, R184, R120 ;  /* 0x00000078b8b87228 */ /* 0x000fcc0000000000 */
[-C--:B------:R-:W-:Y:S02]  /*ed50*/  DFMA R6, R124, R120.reuse, -R6 ;  /* 0x000000787c06722b */ /* 0x080fe40000000806 */
[----:B------:R-:W-:Y:S02]  /*ed60*/  DMUL R8, R184, R120 ;  /* 0x00000078b8087228 */ /* 0x000fe40000000000 */
[----:B------:R-:W-:Y:S01]  /*ed70*/  DMUL R146, R122, R178 ;  /* 0x000000b27a927228 */ /* 0x000fe20000000000 */
[----:B------:R-:W-:Y:S01]  /*ed80*/  LDS.64 R184, [UR4+0xa8] ;  /* 0x0000a804ffb87984 */ /* 0x000fe20008000a00 */
[----:B------:R-:W-:-:S04]  /*ed90*/  DMUL R130, R176, R130 ;  /* 0x00000082b0827228 */ /* 0x000fc80000000000 */
[----:B------:R-:W-:Y:S01]  /*eda0*/  DFMA R8, R8, R120, R6 ;  /* 0x000000780808722b */ /* 0x000fe20000000006 */
[----:B------:R-:W2:Y:S01]  /*edb0*/  LDS.128 R4, [UR4+0xb0] ;  /* 0x0000b004ff047984 */ /* 0x000ea20008000c00 */
[----:B------:R-:W-:Y:S02]  /*edc0*/  DMUL R146, R146, 0.5 ;  /* 0x3fe0000092927828 */ /* 0x000fe40000000000 */
[----:B------:R-:W-:-:S06]  /*edd0*/  DMUL R130, R106, R130 ;  /* 0x000000826a827228 */ /* 0x000fcc0000000000 */
[-C--:B------:R-:W-:Y:S01]  /*ede0*/  DMUL R146, R146, R120.reuse ;  /* 0x0000007892927228 */ /* 0x080fe20000000000 */
[----:B------:R-:W-:Y:S01]  /*edf0*/  UMOV UR4, 0x84bda12f ;  /* 0x84bda12f00047882 */ /* 0x000fe20000000000 */
[----:B------:R-:W-:Y:S02]  /*ee00*/  DMUL R130, R130, R120 ;  /* 0x0000007882827228 */ /* 0x000fe40000000000 */
[----:B----4-:R-:W-:-:S04]  /*ee10*/  DFMA R180, R20, -UR4, R180 ;  /* 0x8000000414b47c2b */ /* 0x010fc800080000b4 */
[-C--:B------:R-:W-:Y:S02]  /*ee20*/  DMUL R146, R146, R120.reuse ;  /* 0x0000007892927228 */ /* 0x080fe40000000000 */
[----:B------:R-:W-:Y:S02]  /*ee30*/  DMUL R130, R130, R120 ;  /* 0x0000007882827228 */ /* 0x000fe40000000000 */
[----:B------:R-:W-:-:S04]  /*ee40*/  DFMA R180, R44, 2.5, R180 ;  /* 0x400400002cb4782b */ /* 0x000fc800000000b4 */
[----:B------:R-:W-:Y:S02]  /*ee50*/  DFMA R146, R146, R120, -R192 ;  /* 0x000000789292722b */ /* 0x000fe400000008c0 */
[----:B0-----:R-:W-:Y:S02]  /*ee60*/  DFMA R132, R142, -R132, R134 ;  /* 0x800000848e84722b */ /* 0x001fe40000000086 */
[----:B------:R-:W-:-:S04]  /*ee70*/  DFMA R180, R68, -UR10, R180 ;  /* 0x8000000a44b47c2b */ /* 0x000fc800080000b4 */
[----:B------:R-:W-:Y:S02]  /*ee80*/  DFMA R128, R130, R120, R146 ;  /* 0x000000788280722b */ /* 0x000fe40000000092 */
[C---:B------:R-:W-:Y:S02]  /*ee90*/  DMUL R130, R122.reuse, R10 ;  /* 0x0000000a7a827228 */ /* 0x040fe40000000000 */
[----:B------:R-:W-:Y:S02]  /*eea0*/  DMUL R182, R122, R134 ;  /* 0x000000867ab67228 */ /* 0x000fe40000000000 */
[----:B-1----:R-:W-:Y:S02]  /*eeb0*/  DFMA R138, R142, R138, -R134 ;  /* 0x0000008a8e8a722b */ /* 0x002fe40000000886 */
[----:B--2---:R-:W-:Y:S02]  /*eec0*/  DFMA R134, -R6, R174, R10 ;  /* 0x000000ae0686722b */ /* 0x004fe4000000010a */
[----:B------:R-:W-:-:S02]  /*eed0*/  DMUL R6, R176, R132 ;  /* 0x00000084b0067228 */ /* 0x000fc40000000000 */
[-C--:B------:R-:W-:Y:S02]  /*eee0*/  DMUL R136, R136, R140.reuse ;  /* 0x0000008c88887228 */ /* 0x080fe40000000000 */
[----:B------:R-:W-:Y:S02]  /*eef0*/  DMUL R184, R184, R140 ;  /* 0x0000008cb8b87228 */ /* 0x000fe40000000000 */
[----:B------:R-:W-:Y:S02]  /*ef00*/  DMUL R140, R130, 0.5 ;  /* 0x3fe00000828c7828 */ /* 0x000fe40000000000 */
[----:B------:R-:W-:Y:S02]  /*ef10*/  DFMA R130, R92, UR12, R180 ;  /* 0x0000000c5c827c2b */ /* 0x000fe400080000b4 */
[----:B------:R-:W-:Y:S02]  /*ef20*/  DMUL R142, R176, R134 ;  /* 0x00000086b08e7228 */ /* 0x000fe40000000000 */
[----:B------:R-:W-:-:S02]  /*ef30*/  DMUL R134, R106, R6 ;  /* 0x000000066a867228 */ /* 0x000fc40000000000 */
[----:B------:R-:W0:Y:S01]  /*ef40*/  MUFU.RCP64H R7, R131 ;  /* 0x0000008300077308 */ /* 0x000e220000001800 */
[----:B------:R-:W-:-:S03]  /*ef50*/  DMUL R190, R176, R190 ;  /* 0x000000beb0be7228 */ /* 0x000fc60000000000 */
[----:B------:R-:W-:Y:S01]  /*ef60*/  VIADD R6, R131, 0x300402 ;  /* 0x0030040283067836 */ /* 0x000fe20000000000 */
[C---:B------:R-:W-:Y:S02]  /*ef70*/  DMUL R132, R106.reuse, 3 ;  /* 0x400800006a847828 */ /* 0x040fe40000000000 */
[C---:B------:R-:W-:Y:S02]  /*ef80*/  DMUL R142, R106.reuse, R142 ;  /* 0x0000008e6a8e7228 */ /* 0x040fe40000000000 */
[----:B------:R-:W-:Y:S02]  /*ef90*/  DMUL R190, R106, R190 ;  /* 0x000000be6abe7228 */ /* 0x000fe40000000000 */
[----:B------:R-:W-:Y:S02]  /*efa0*/  DMUL R176, R176, R120 ;  /* 0x00000078b0b07228 */ /* 0x000fe40000000000 */
[----:B------:R-:W-:Y:S02]  /*efb0*/  DMUL R182, R182, 0.5 ;  /* 0x3fe00000b6b67828 */ /* 0x000fe40000000000 */
[----:B0-----:R-:W-:-:S02]  /*efc0*/  DFMA R106, -R130, R6, 1 ;  /* 0x3ff00000826a742b */ /* 0x001fc40000000106 */
[-C--:B------:R-:W-:Y:S02]  /*efd0*/  DMUL R188, R188, R120.reuse ;  /* 0x00000078bcbc7228 */ /* 0x080fe40000000000 */
[-C--:B------:R-:W-:Y:S02]  /*efe0*/  DMUL R132, R132, R120.reuse ;  /* 0x0000007884847228 */ /* 0x080fe40000000000 */
[-C--:B------:R-:W-:Y:S02]  /*eff0*/  DMUL R176, R176, R120.reuse ;  /* 0x00000078b0b07228 */ /* 0x080fe40000000000 */
[----:B------:R-:W-:Y:S02]  /*f000*/  DMUL R182, R182, R120 ;  /* 0x00000078b6b67228 */ /* 0x000fe40000000000 */
[----:B------:R-:W-:Y:S02]  /*f010*/  DFMA R106, R106, R106, R106 ;  /* 0x0000006a6a6a722b */ /* 0x000fe4000000006a */
[----:B------:R-:W-:-:S02]  /*f020*/  DMUL R140, R140, R120 ;  /* 0x000000788c8c7228 */ /* 0x000fc40000000000 */
[-C--:B------:R-:W-:Y:S02]  /*f030*/  DMUL R186, R186, R120.reuse ;  /* 0x00000078baba7228 */ /* 0x080fe40000000000 */
[-C--:B------:R-:W-:Y:S02]  /*f040*/  DMUL R188, R188, R120.reuse ;  /* 0x00000078bcbc7228 */ /* 0x080fe40000000000 */
[----:B------:R-:W-:Y:S02]  /*f050*/  DMUL R190, R190, R120 ;  /* 0x00000078bebe7228 */ /* 0x000fe40000000000 */
[----:B------:R-:W-:Y:S02]  /*f060*/  DFMA R148, R176, R148, R132 ;  /* 0x00000094b094722b */ /* 0x000fe40000000084 */
[-C--:B------:R-:W-:Y:S02]  /*f070*/  DMUL R136, R136, R120.reuse ;  /* 0x0000007888887228 */ /* 0x080fe40000000000 */
[----:B------:R-:W-:-:S02]  /*f080*/  DMUL R182, R182, R120 ;  /* 0x00000078b6b67228 */ /* 0x000fc40000000000 */
[----:B------:R-:W-:Y:S02]  /*f090*/  DMUL R134, R134, R120 ;  /* 0x0000007886867228 */ /* 0x000fe40000000000 */
[----:B------:R-:W-:Y:S02]  /*f0a0*/  DFMA R106, R6, R106, R6 ;  /* 0x0000006a066a722b */ /* 0x000fe40000000006 */
[-C--:B------:R-:W-:Y:S02]  /*f0b0*/  DMUL R184, R184, R120.reuse ;  /* 0x00000078b8b87228 */ /* 0x080fe40000000000 */
[-C--:B------:R-:W-:Y:S02]  /*f0c0*/  DMUL R140, R140, R120.reuse ;  /* 0x000000788c8c7228 */ /* 0x080fe40000000000 */
[----:B------:R-:W-:Y:S02]  /*f0d0*/  DMUL R142, R142, R120 ;  /* 0x000000788e8e7228 */ /* 0x000fe40000000000 */
[----:B------:R-:W-:-:S02]  /*f0e0*/  DFMA R4, R174, R4, -R10 ;  /* 0x00000004ae04722b */ /* 0x000fc4000000080a */
[-C--:B------:R-:W-:Y:S02]  /*f0f0*/  DFMA R124, R188, R120.reuse, -R186 ;  /* 0x00000078bc7c722b */ /* 0x080fe400000008ba */
[----:B------:R-:W-:Y:S02]  /*f100*/  DMUL R190, R190, R120 ;  /* 0x00000078bebe7228 */ /* 0x000fe40000000000 */
[C-C-:B------:R-:W-:Y:S02]  /*f110*/  DFMA R126, R176.reuse, R126, R132.reuse ;  /* 0x0000007eb07e722b */ /* 0x140fe40000000084 */
[----:B------:R-:W-:Y:S02]  /*f120*/  DFMA R144, R176, R144, R132 ;  /* 0x00000090b090722b */ /* 0x000fe40000000084 */
[----:B------:R-:W-:Y:S02]  /*f130*/  DMUL R148, R96, R148 ;  /* 0x0000009460947228 */ /* 0x000fe40000000000 */
[----:B------:R-:W-:-:S02]  /*f140*/  DFMA R136, R182, R120, -R136 ;  /* 0x00000078b688722b */ /* 0x000fc40000000888 */
[----:B------:R-:W-:Y:S02]  /*f150*/  DMUL R134, R134, R120 ;  /* 0x0000007886867228 */ /* 0x000fe40000000000 */
[----:B------:R-:W-:Y:S02]  /*f160*/  DFMA R138, R176, R138, R132 ;  /* 0x0000008ab08a722b */ /* 0x000fe40000000084 */
[----:B------:R-:W-:Y:S02]  /*f170*/  DFMA R10, -R130, R106, 1 ;  /* 0x3ff00000820a742b */ /* 0x000fe4000000016a */
[-C--:B------:R-:W-:Y:S02]  /*f180*/  DFMA R140, R140, R120.reuse, -R184 ;  /* 0x000000788c8c722b */ /* 0x080fe400000008b8 */
[----:B------:R-:W-:Y:S02]  /*f190*/  DMUL R142, R142, R120 ;  /* 0x000000788e8e7228 */ /* 0x000fe40000000000 */
[----:B------:R-:W-:-:S02]  /*f1a0*/  DFMA R4, R176, R4, R132 ;  /* 0x00000004b004722b */ /* 0x000fc40000000084 */
[----:B-----5:R-:W-:Y:S02]  /*f1b0*/  DFMA R160, R28, -UR4, R160 ;  /* 0x800000041ca07c2b */ /* 0x020fe400080000a0 */
[----:B------:R-:W-:Y:S02]  /*f1c0*/  DFMA R124, R190, R120, R124 ;  /* 0x00000078be7c722b */ /* 0x000fe4000000007c */
[----:B------:R-:W-:Y:S02]  /*f1d0*/  DMUL R126, R98, R126 ;  /* 0x0000007e627e7228 */ /* 0x000fe40000000000 */
[----:B------:R-:W-:Y:S02]  /*f1e0*/  DMUL R144, R100, R144 ;  /* 0x0000009064907228 */ /* 0x000fe40000000000 */
[----:B------:R-:W-:Y:S02]  /*f1f0*/  DFMA R8, R108, -R8, -R148 ;  /* 0x800000086c08722b */ /* 0x000fe40000000894 */
[----:B------:R-:W-:-:S02]  /*f200*/  DFMA R134, R134, R120, R136 ;  /* 0x000000788686722b */ /* 0x000fc40000000088 */
[----:B------:R-:W-:Y:S02]  /*f210*/  DMUL R138, R102, R138 ;  /* 0x0000008a668a7228 */ /* 0x000fe40000000000 */
[----:B------:R-:W-:Y:S02]  /*f220*/  DFMA R148, R106, R10, R106 ;  /* 0x0000000a6a94722b */ /* 0x000fe4000000006a */
[----:B------:R-:W-:Y:S02]  /*f230*/  DFMA R154, R40, -UR4, R154 ;  /* 0x80000004289a7c2b */ /* 0x000fe4000800009a */
[----:B------:R-:W-:Y:S02]  /*f240*/  DFMA R140, R142, R120, R140 ;  /* 0x000000788e8c722b */ /* 0x000fe4000000008c */
[----:B------:R-:W-:Y:S02]  /*f250*/  DMUL R4, R104, R4 ;  /* 0x0000000468047228 */ /* 0x000fe40000000000 */
[----:B------:R-:W-:-:S02]  /*f260*/  DFMA R158, R34, -UR4, R158 ;  /* 0x80000004229e7c2b */ /* 0x000fc4000800009e */
[----:B------:R-:W-:Y:S02]  /*f270*/  DFMA R152, R38, -UR4, R152 ;  /* 0x8000000426987c2b */ /* 0x000fe40008000098 */
[----:B------:R-:W-:Y:S02]  /*f280*/  DFMA R106, R52, 2.5, R160 ;  /* 0x40040000346a782b */ /* 0x000fe400000000a0 */
[----:B------:R-:W-:Y:S02]  /*f290*/  DFMA R2, R22, -UR4, R2 ;  /* 0x8000000416027c2b */ /* 0x000fe40008000002 */
[----:B------:R-:W-:Y:S02]  /*f2a0*/  DFMA R170, R24, -UR4, R170 ;  /* 0x8000000418aa7c2b */ /* 0x000fe400080000aa */
[----:B------:R-:W-:Y:S02]  /*f2b0*/  DFMA R168, R26, -UR4, R168 ;  /* 0x800000041aa87c2b */ /* 0x000fe400080000a8 */
[----:B------:R-:W-:-:S02]  /*f2c0*/  DFMA R150, R36, -UR4, R150 ;  /* 0x8000000424967c2b */ /* 0x000fc40008000096 */
[----:B------:R-:W-:Y:S02]  /*f2d0*/  DFMA R164, R30, -UR4, R164 ;  /* 0x800000041ea47c2b */ /* 0x000fe400080000a4 */
[----:B------:R-:W-:Y:S02]  /*f2e0*/  DFMA R166, R32, -UR4, R166 ;  /* 0x8000000420a67c2b */ /* 0x000fe400080000a6 */
[----:B------:R-:W-:Y:S02]  /*f2f0*/  DFMA R156, R42, -UR4, R156 ;  /* 0x800000042a9c7c2b */ /* 0x000fe4000800009c */
[----:B------:R-:W-:Y:S02]  /*f300*/  DFMA R108, R110, -R124, -R126 ;  /* 0x8000007c6e6c722b */ /* 0x000fe4000000087e */
[----:B------:R-:W-:Y:S02]  /*f310*/  DFMA R110, R112, -R128, -R144 ;  /* 0x80000080706e722b */ /* 0x000fe40000000890 */
[----:B------:R-:W-:-:S02]  /*f320*/  DFMA R112, R114, -R134, -R138 ;  /* 0x800000867270722b */ /* 0x000fc4000000088a */
[----:B------:R-:W-:Y:S02]  /*f330*/  DFMA R154, R64, 2.5, R154 ;  /* 0x40040000409a782b */ /* 0x000fe4000000009a */
[----:B------:R-:W-:Y:S02]  /*f340*/  DFMA R4, R116, -R140, -R4 ;  /* 0x8000008c7404722b */ /* 0x000fe40000000804 */
[----:B------:R-:W-:Y:S02]  /*f350*/  DMUL R100, R100, R18 ;  /* 0x0000001264647228 */ /* 0x000fe40000000000 */
[----:B------:R-:W-:Y:S02]  /*f360*/  DFMA R158, R58, 2.5, R158 ;  /* 0x400400003a9e782b */ /* 0x000fe4000000009e */
[----:B------:R-:W-:Y:S02]  /*f370*/  DFMA R114, R62, 2.5, R152 ;  /* 0x400400003e72782b */ /* 0x000fe40000000098 */
[----:B------:R-:W-:-:S02]  /*f380*/  DFMA R106, R76, -UR10, R106 ;  /* 0x8000000a4c6a7c2b */ /* 0x000fc4000800006a */
[----:B------:R-:W-:Y:S02]  /*f390*/  DFMA R2, R46, 2.5, R2 ;  /* 0x400400002e02782b */ /* 0x000fe40000000002 */
[----:B------:R-:W-:Y:S02]  /*f3a0*/  DFMA R170, R48, 2.5, R170 ;  /* 0x4004000030aa782b */ /* 0x000fe400000000aa */
[----:B------:R-:W-:Y:S02]  /*f3b0*/  DFMA R168, R50, 2.5, R168 ;  /* 0x4004000032a8782b */ /* 0x000fe400000000a8 */
[----:B------:R-:W-:Y:S02]  /*f3c0*/  DFMA R10, R60, 2.5, R150 ;  /* 0x400400003c0a782b */ /* 0x000fe40000000096 */
[----:B------:R-:W-:Y:S02]  /*f3d0*/  DFMA R164, R54, 2.5, R164 ;  /* 0x4004000036a4782b */ /* 0x000fe400000000a4 */
[----:B------:R-:W-:-:S02]  /*f3e0*/  DFMA R166, R56, 2.5, R166 ;  /* 0x4004000038a6782b */ /* 0x000fc400000000a6 */
[----:B------:R-:W-:Y:S01]  /*f3f0*/  DFMA R116, R66, 2.5, R156 ;  /* 0x400400004274782b */ /* 0x000fe2000000009c */
[----:B------:R-:W-:Y:S01]  /*f400*/  FSETP.GEU.AND P0, PT, |R6|, 5.8789094863358348022e-39, PT ;  /* 0x004004020600780b */ /* 0x000fe20003f0e200 */
[----:B------:R-:W-:Y:S02]  /*f410*/  DFMA R142, R88, -UR10, R154 ;  /* 0x8000000a588e7c2b */ /* 0x000fe4000800009a */
[----:B------:R-:W-:Y:S02]  /*f420*/  DFMA R160, R82, -UR10, R158 ;  /* 0x8000000a52a07c2b */ /* 0x000fe4000800009e */
[----:B------:R-:W-:Y:S02]  /*f430*/  DFMA R140, R86, -UR10, R114 ;  /* 0x8000000a568c7c2b */ /* 0x000fe40008000072 */
[----:B------:R-:W-:Y:S02]  /*f440*/  DFMA R154, R100, UR12, R106 ;  /* 0x0000000c649a7c2b */ /* 0x000fe4000800006a */
[----:B------:R-:W-:-:S02]  /*f450*/  DMUL R96, R96, R18 ;  /* 0x0000001260607228 */ /* 0x000fc40000000000 */
[-C--:B------:R-:W-:Y:S02]  /*f460*/  DMUL R98, R98, R18.reuse ;  /* 0x0000001262627228 */ /* 0x080fe40000000000 */
[-C--:B------:R-:W-:Y:S02]  /*f470*/  DMUL R102, R102, R18.reuse ;  /* 0x0000001266667228 */ /* 0x080fe40000000000 */
[----:B------:R-:W-:Y:S02]  /*f480*/  DMUL R104, R104, R18 ;  /* 0x0000001268687228 */ /* 0x000fe40000000000 */
[----:B------:R-:W-:Y:S02]  /*f490*/  DFMA R2, R70, -UR10, R2 ;  /* 0x8000000a46027c2b */ /* 0x000fe40008000002 */
[----:B------:R-:W-:Y:S02]  /*f4a0*/  DFMA R150, R72, -UR10, R170 ;  /* 0x8000000a48967c2b */ /* 0x000fe400080000aa */
[----:B------:R-:W-:-:S02]  /*f4b0*/  DFMA R152, R74, -UR10, R168 ;  /* 0x8000000a4a987c2b */ /* 0x000fc400080000a8 */
[----:B------:R-:W-:Y:S02]  /*f4c0*/  DFMA R10, R84, -UR10, R10 ;  /* 0x8000000a540a7c2b */ /* 0x000fe4000800000a */
[----:B------:R-:W-:Y:S02]  /*f4d0*/  DFMA R156, R78, -UR10, R164 ;  /* 0x8000000a4e9c7c2b */ /* 0x000fe400080000a4 */
[----:B------:R-:W-:Y:S02]  /*f4e0*/  DFMA R158, R80, -UR10, R166 ;  /* 0x8000000a509e7c2b */ /* 0x000fe400080000a6 */
[----:B------:R-:W-:Y:S02]  /*f4f0*/  DFMA R116, R90, -UR10, R116 ;  /* 0x8000000a5a747c2b */ /* 0x000fe40008000074 */
[-C--:B------:R-:W-:Y:S02]  /*f500*/  DMUL R106, R8, R18.reuse ;  /* 0x00000012086a7228 */ /* 0x080fe40000000000 */
[----:B------:R-:W-:-:S02]  /*f510*/  DMUL R108, R108, R18 ;  /* 0x000000126c6c7228 */ /* 0x000fc40000000000 */
[-C--:B------:R-:W-:Y:S02]  /*f520*/  DMUL R110, R110, R18.reuse ;  /* 0x000000126e6e7228 */ /* 0x080fe40000000000 */
[-C--:B------:R-:W-:Y:S02]  /*f530*/  DMUL R112, R112, R18.reuse ;  /* 0x0000001270707228 */ /* 0x080fe40000000000 */
[----:B------:R-:W-:Y:S01]  /*f540*/  DMUL R114, R4, R18 ;  /* 0x0000001204727228 */ /* 0x000fe20000000000 */
        /* <DEDUP_REMOVED lines=11> */
[----:B------:R-:W-:Y:S01]  /*f600*/  DADD R172, R172, R18 ;  /* 0x00000000acac7229 */ /* 0x000fe20000000012 */
        /* <DEDUP_REMOVED lines=9> */
.L_x_210:
[----:B------:R-:W-:Y:S05]  /*f6a0*/  BSYNC.RECONVERGENT B1 ;  /* 0x0000000000017941 */ /* 0x000fea0003800200 */
.L_x_209:
        /* <DEDUP_REMOVED lines=9> */
[----:B------:R-:W-:-:S02]  /*f740*/  DMUL R136, R172, UR4 ;  /* 0x00000004ac887c28 */ /* 0x000fc40008000000 */
[----:B------:R-:W-:Y:S01]  /*f750*/  DMUL R116, R128, R18 ;  /* 0x0000001280747228 */ /* 0x000fe20000000000 */
[----:B--2---:R-:W-:Y:S02]  /*f760*/  SHF.R.U32.HI R0, RZ, 0x14, R139 ;  /* 0x00000014ff007819 */ /* 0x004fe4000001168b */
[----:B------:R-:W-:Y:S02]  /*f770*/  ISETP.GE.OR P3, PT, R139, RZ, P1 ;  /* 0x000000ff8b00720c */ /* 0x000fe40000f66670 */
[----:B------:R-:W-:Y:S01]  /*f780*/  LOP3.LUT R0, R0, 0x7ff, RZ, 0xc0, !PT ;  /* 0x000007ff00007812 */ /* 0x000fe200078ec0ff */
[----:B---3--:R-:W-:-:S04]  /*f790*/  DMUL R2, R2, UR4 ;  /* 0x0000000402027c28 */ /* 0x008fc80008000000 */
[----:B------:R-:W-:-:S04]  /*f7a0*/  VIADD R7, R0, 0xfffffc0c ;  /* 0xfffffc0c00077836 */ /* 0x000fc80000000000 */
[----:B----4-:R-:W-:Y:S01]  /*f7b0*/  DFMA R134, R172, R2, R134 ;  /* 0x00000002ac86722b */ /* 0x010fe20000000086 */
[CC--:B------:R-:W-:Y:S01]  /*f7c0*/  SHF.L.U32 R0, R138.reuse, R7.reuse, RZ ;  /* 0x000000078a007219 */ /* 0x0c0fe200000006ff */
[----:B------:R-:W-:Y:S01]  /*f7d0*/  @!P1 IMAD.MOV.U32 R2, RZ, RZ, RZ ;  /* 0x000000ffff029224 */ /* 0x000fe200078e00ff */
[----:B------:R-:W-:Y:S01]  /*f7e0*/  SHF.L.U64.HI R7, R138, R7, R139 ;  /* 0x000000078a077219 */ /* 0x000fe2000001028b */
[----:B-----5:R-:W-:Y:S01]  /*f7f0*/  DFMA R120, R128, R4, R120 ;  /* 0x000000048078722b */ /* 0x020fe20000000078 */
[----:B------:R-:W-:-:S04]  /*f800*/  ISETP.NE.U32.AND P0, PT, R0, RZ, PT ;  /* 0x000000ff0000720c */ /* 0x000fc80003f05070 */
        /* <DEDUP_REMOVED lines=13> */
.L_x_213:
        /* <DEDUP_REMOVED lines=10> */
.L_x_212:
[----:B------:R-:W-:Y:S05]  /*f980*/  BSYNC.RECONVERGENT B0 ;  /* 0x0000000000007941 */ /* 0x000fea0003800200 */
.L_x_211:
        /* <DEDUP_REMOVED lines=19> */
.L_x_216:
        /* <DEDUP_REMOVED lines=11> */
.L_x_215:
[----:B------:R-:W-:Y:S05]  /*fb70*/  BSYNC.RECONVERGENT B0 ;  /* 0x0000000000007941 */ /* 0x000fea0003800200 */
.L_x_214:
[----:B------:R-:W0:Y:S01]  /*fb80*/  S2R R0, SR_TID.X ;  /* 0x0000000000007919 */ /* 0x000e220000002100 */
[----:B------:R-:W0:Y:S08]  /*fb90*/  S2UR UR4, SR_CTAID.X ;  /* 0x00000000000479c3 */ /* 0x000e300000002500 */
[----:B------:R-:W0:Y:S08]  /*fba0*/  LDC R7, c[0x0][0x360] ;  /* 0x0000d800ff077b82 */ /* 0x000e300000000800 */
        /* <DEDUP_REMOVED lines=10> */
[----:B------:R-:W-:Y:S01]  /*fc50*/  FSEL R2, R2, RZ, P1 ;  /* 0x000000ff02027208 */ /* 0x000fe20000800000 */
[----:B------:R-:W-:Y:S01]  /*fc60*/  DMUL R138, R118, R128 ;  /* 0x00000080768a7228 */ /* 0x000fe20000000000 */
[----:B------:R-:W-:Y:S02]  /*fc70*/  FSEL R3, R3, 1.875, P1 ;  /* 0x3ff0000003037808 */ /* 0x000fe40000800000 */
[----:B------:R-:W-:Y:S02]  /*fc80*/  FSEL R2, R2, RZ, P0 ;  /* 0x000000ff02027208 */ /* 0x000fe40000000000 */
[----:B------:R-:W-:-:S06]  /*fc90*/  FSEL R3, R3, 1.875, P0 ;  /* 0x3ff0000003037808 */ /* 0x000fcc0000000000 */
[----:B------:R-:W-:Y:S01]  /*fca0*/  @!P4 IMAD.MOV.U32 R0, RZ, RZ, RZ ;  /* 0x000000ffff00c224 */ /* 0x000fe200078e00ff */
[----:B--2---:R-:W-:-:S08]  /*fcb0*/  DFMA R8, R128, R132, 1 ;  /* 0x3ff000008008742b */ /* 0x004fd00000000084 */
[----:B---3--:R-:W-:-:S08]  /*fcc0*/  DMUL R6, R6, R8 ;  /* 0x0000000806067228 */ /* 0x008fd00000000000 */
[----:B------:R-:W-:Y:S02]  /*fcd0*/  DFMA R6, R120, R2, -R6 ;  /* 0x000000027806722b */ /* 0x000fe40000000806 */
[----:B------:R-:W-:-:S06]  /*fce0*/  @!P4 DMUL R2, RZ, R136 ;  /* 0x00000088ff02c228 */ /* 0x000fcc0000000000 */
        /* <DEDUP_REMOVED lines=26> */
.L_x_218:
[----:B------:R-:W-:Y:S05]  /*fe90*/  BSYNC.RECONVERGENT B2 ;  /* 0x0000000000027941 */ /* 0x000fea0003800200 */
.L_x_217:
        /* <DEDUP_REMOVED lines=19> */
[----:B------:R-:W-:Y:S01]  /*ffd0*/  IMAD.MOV.U32 R13, RZ, RZ, 0x3da8ff83 ;  /* 0x3da8ff83ff0d7424 */ /* 0x000fe200078e00ff */
[----:B------:R-:W-:Y:S02]  /*ffe0*/  DSETP.NEU.AND P3, PT, |R134|, +INF , PT ;  /* 0x7ff000008600742a */ /* 0x000fe40003f6d200 */
        /* <DEDUP_REMOVED lines=40> */
[----:B------:R-:W-:Y:S01]  /*10270*/  MOV R0, R2 ;  /* 0x0000000200007202 */ /* 0x000fe20000000f00 */
[----:B------:R-:W-:Y:S02]  /*10280*/  IMAD.MOV.U32 R2, RZ, RZ, R4 ;  /* 0x000000ffff027224 */ /* 0x000fe400078e0004 */
[----:B------:R-:W-:-:S07]  /*10290*/  IMAD.MOV.U32 R3, RZ, RZ, R5 ;  /* 0x000000ffff037224 */ /* 0x000fce00078e0005 */
.L_x_220:
[----:B------:R-:W-:Y:S05]  /*102a0*/  BSYNC.RECONVERGENT B2 ;  /* 0x0000000000027941 */ /* 0x000fea0003800200 */
.L_x_219:
        /* <DEDUP_REMOVED lines=67> */
[----:B------:R-:W-:Y:S01]  /*106e0*/  IMAD.MOV.U32 R0, RZ, RZ, R2 ;  /* 0x000000ffff007224 */ /* 0x000fe200078e0002 */
[----:B------:R-:W-:Y:S01]  /*106f0*/  MOV R3, R5 ;  /* 0x0000000500037202 */ /* 0x000fe20000000f00 */
[----:B------:R-:W-:-:S07]  /*10700*/  IMAD.MOV.U32 R2, RZ, RZ, R4 ;  /* 0x000000ffff027224 */ /* 0x000fce00078e0004 */
.L_x_224:
[----:B------:R-:W-:Y:S05]  /*10710*/  BSYNC.RECONVERGENT B3 ;  /* 0x0000000000037941 */ /* 0x000fea0003800200 */
.L_x_223:
[----:B------:R-:W-:-:S07]  /*10720*/  VIADD R0, R0, 0x1 ;  /* 0x0000000100007836 */ /* 0x000fce0000000000 */
.L_x_222:
[----:B------:R-:W-:Y:S05]  /*10730*/  BSYNC.RECONVERGENT B2 ;  /* 0x0000000000027941 */ /* 0x000fea0003800200 */
.L_x_221:
        /* <DEDUP_REMOVED lines=64> */
.L_x_228:
[----:B------:R-:W-:Y:S05]  /*10b40*/  BSYNC.RECONVERGENT B3 ;  /* 0x0000000000037941 */ /* 0x000fea0003800200 */
.L_x_227:
[----:B------:R-:W-:-:S07]  /*10b50*/  IADD3 R0, PT, PT, R0, 0x1, RZ ;  /* 0x0000000100007810 */ /* 0x000fce0007ffe0ff */
.L_x_226:
[----:B------:R-:W-:Y:S05]  /*10b60*/  BSYNC.RECONVERGENT B2 ;  /* 0x0000000000027941 */ /* 0x000fea0003800200 */
.L_x_225:
        /* <DEDUP_REMOVED lines=58> */
.L_x_230:
[----:B------:R-:W-:Y:S05]  /*10f10*/  BSYNC.RECONVERGENT B1 ;  /* 0x0000000000017941 */ /* 0x000fea0003800200 */
.L_x_229:
        /* <DEDUP_REMOVED lines=18> */
[----:B------:R-:W-:Y:S01]  /*11040*/  MOV R118, 0x1 ;  /* 0x0000000100767802 */ /* 0x000fe20000000f00 */
        /* <DEDUP_REMOVED lines=31> */
.L_x_232:
[----:B------:R-:W-:Y:S05]  /*11240*/  BSYNC.RECONVERGENT B1 ;  /* 0x0000000000017941 */ /* 0x000fea0003800200 */
.L_x_231:
        /* <DEDUP_REMOVED lines=30> */
.L_x_234:
[----:B------:R-:W-:Y:S05]  /*11430*/  BSYNC.RECONVERGENT B1 ;  /* 0x0000000000017941 */ /* 0x000fea0003800200 */
.L_x_233:
        /* <DEDUP_REMOVED lines=19> */
.L_x_236:
[----:B------:R-:W-:Y:S05]  /*11570*/  BSYNC.RECONVERGENT B1 ;  /* 0x0000000000017941 */ /* 0x000fea0003800200 */
.L_x_235:
        /* <DEDUP_REMOVED lines=25> */
.L_x_238:
[----:B------:R-:W-:Y:S05]  /*11710*/  BSYNC.RECONVERGENT B1 ;  /* 0x0000000000017941 */ /* 0x000fea0003800200 */
.L_x_237:
        /* <DEDUP_REMOVED lines=30> */
.L_x_240:
[----:B------:R-:W-:Y:S05]  /*11900*/  BSYNC.RECONVERGENT B1 ;  /* 0x0000000000017941 */ /* 0x000fea0003800200 */
.L_x_239:
        /* <DEDUP_REMOVED lines=19> */
.L_x_242:
[----:B------:R-:W-:Y:S05]  /*11a40*/  BSYNC.RECONVERGENT B1 ;  /* 0x0000000000017941 */ /* 0x000fea0003800200 */
.L_x_241:
        /* <DEDUP_REMOVED lines=25> */
.L_x_244:
[----:B------:R-:W-:Y:S05]  /*11be0*/  BSYNC.RECONVERGENT B1 ;  /* 0x0000000000017941 */ /* 0x000fea0003800200 */
.L_x_243:
        /* <DEDUP_REMOVED lines=30> */
.L_x_246:
[----:B------:R-:W-:Y:S05]  /*11dd0*/  BSYNC.RECONVERGENT B1 ;  /* 0x0000000000017941 */ /* 0x000fea0003800200 */
.L_x_245:
        /* <DEDUP_REMOVED lines=19> */
.L_x_248:
[----:B------:R-:W-:Y:S05]  /*11f10*/  BSYNC.RECONVERGENT B1 ;  /* 0x0000000000017941 */ /* 0x000fea0003800200 */
.L_x_247:
        /* <DEDUP_REMOVED lines=25> */
.L_x_250:
[----:B------:R-:W-:Y:S05]  /*120b0*/  BSYNC.RECONVERGENT B1 ;  /* 0x0000000000017941 */ /* 0x000fea0003800200 */
.L_x_249:
        /* <DEDUP_REMOVED lines=30> */
.L_x_252:
[----:B------:R-:W-:Y:S05]  /*122a0*/  BSYNC.RECONVERGENT B1 ;  /* 0x0000000000017941 */ /* 0x000fea0003800200 */
.L_x_251:
        /* <DEDUP_REMOVED lines=19> */
.L_x_254:
[----:B------:R-:W-:Y:S05]  /*123e0*/  BSYNC.RECONVERGENT B1 ;  /* 0x0000000000017941 */ /* 0x000fea0003800200 */
.L_x_253:
        /* <DEDUP_REMOVED lines=25> */
.L_x_256:
[----:B------:R-:W-:Y:S05]  /*12580*/  BSYNC.RECONVERGENT B1 ;  /* 0x0000000000017941 */ /* 0x000fea0003800200 */
.L_x_255:
        /* <DEDUP_REMOVED lines=29> */
.L_x_258:
[----:B------:R-:W-:Y:S05]  /*12760*/  BSYNC.RECONVERGENT B1 ;  /* 0x0000000000017941 */ /* 0x000fea0003800200 */
.L_x_257:
        /* <DEDUP_REMOVED lines=19> */
.L_x_260:
[----:B------:R-:W-:Y:S05]  /*128a0*/  BSYNC.RECONVERGENT B1 ;  /* 0x0000000000017941 */ /* 0x000fea0003800200 */
.L_x_259:
        /* <DEDUP_REMOVED lines=22> */
[----:B------:R-:W-:Y:S04]  /*12a10*/  LDS.128 R120, [UR4+0x40] ;  /* 0x00004004ff787984 */ /* 0x000fe80008000c00 */
[----:B------:R-:W-:Y:S04]  /*12a20*/  LDS.64 R206, [UR4+0x20] ;  /* 0x00002004ffce7984 */ /* 0x000fe80008000a00 */
[----:B------:R-:W1:Y:S04]  /*12a30*/  LDS.128 R124, [UR4+0x30] ;  /* 0x00003004ff7c7984 */ /* 0x000e680008000c00 */
[----:B------:R-:W1:Y:S04]  /*12a40*/  LDS.64 R204, [UR4+0x8] ;  /* 0x00000804ffcc7984 */ /* 0x000e680008000a00 */
[----:B------:R-:W1:Y:S04]  /*12a50*/  LDS.128 R132, [UR4+0x10] ;  /* 0x00001004ff847984 */ /* 0x000e680008000c00 */
[----:B------:R-:W-:Y:S04]  /*12a60*/  LDS.64 R202, [UR4+0x70] ;  /* 0x00007004ffca7984 */ /* 0x000fe80008000a00 */
[----:B------:R-:W-:Y:S04]  /*12a70*/  LDS.128 R136, [UR4+0x60] ;  /* 0x00006004ff887984 */ /* 0x000fe80008000c00 */
[----:B0-----:R-:W-:Y:S04]  /*12a80*/  LDS.128 R4, [UR4+0x80] ;  /* 0x00008004ff047984 */ /* 0x001fe80008000c00 */
[----:B------:R-:W0:Y:S01]  /*12a90*/  LDS.64 R214, [UR4+0x58] ;  /* 0x00005804ffd67984 */ /* 0x000e220008000a00 */
[----:B-1----:R-:W-:-:S02]  /*12aa0*/  DMUL R124, R124, R164 ;  /* 0x000000a47c7c7228 */ /* 0x002fc40000000000 */
[----:B------:R-:W-:-:S06]  /*12ab0*/  DMUL R204, R204, R164 ;  /* 0x000000a4cccc7228 */ /* 0x000fcc0000000000 */
[----:B------:R-:W-:Y:S02]  /*12ac0*/  DMUL R124, R124, R148 ;  /* 0x000000947c7c7228 */ /* 0x000fe40000000000 */
[C-C-:B------:R-:W-:Y:S02]  /*12ad0*/  DFMA R212, R168.reuse, -R120, R122.reuse ;  /* 0x80000078a8d4722b */ /* 0x140fe4000000007a */
[----:B------:R-:W-:Y:S02]  /*12ae0*/  DFMA R126, R168, R126, -R122 ;  /* 0x0000007ea87e722b */ /* 0x000fe4000000087a */
[----:B------:R-:W-:Y:S02]  /*12af0*/  DMUL R204, R204, R148 ;  /* 0x00000094cccc7228 */ /* 0x000fe40000000000 */
[--C-:B------:R-:W-:Y:S02]  /*12b00*/  DFMA R120, -R134, R170, R206.reuse ;  /* 0x000000aa8678722b */ /* 0x100fe400000001ce */
[----:B------:R-:W-:Y:S01]  /*12b10*/  DFMA R132, R170, R132, -R206 ;  /* 0x00000084aa84722b */ /* 0x000fe200000008ce */
[----:B------:R-:W-:Y:S01]  /*12b20*/  UMOV UR5, 0x3f9e3425 ;  /* 0x3f9e342500057882 */ /* 0x000fe20000000000 */
[----:B0-----:R-:W-:Y:S01]  /*12b30*/  DMUL R214, R214, R164 ;  /* 0x000000a4d6d67228 */ /* 0x001fe20000000000 */
[----:B------:R-:W-:Y:S01]  /*12b40*/  UMOV UR10, 0x12f684be ;  /* 0x12f684be000a7882 */ /* 0x000fe20000000000 */
[----:B------:R-:W-:Y:S01]  /*12b50*/  UMOV UR11, 0x3fa54bda ;  /* 0x3fa54bda000b7882 */ /* 0x000fe20000000000 */
[----:B--2---:R-:W-:-:S02]  /*12b60*/  DMUL R10, R178, R122 ;  /* 0x0000007ab20a7228 */ /* 0x004fc40000000000 */
[----:B------:R-:W-:-:S06]  /*12b70*/  DMUL R8, R178, R206 ;  /* 0x000000ceb2087228 */ /* 0x000fcc0000000000 */
[----:B------:R-:W-:Y:S02]  /*12b80*/  DMUL R210, R10, 0.5 ;  /* 0x3fe000000ad27828 */ /* 0x000fe40000000000 */
[----:B------:R-:W-:Y:S02]  /*12b90*/  DMUL R208, R8, 0.5 ;  /* 0x3fe0000008d07828 */ /* 0x000fe40000000000 */
[----:B------:R-:W-:Y:S01]  /*12ba0*/  DMUL R122, R178, R202 ;  /* 0x000000cab27a7228 */ /* 0x000fe20000000000 */
[----:B------:R-:W0:Y:S03]  /*12bb0*/  LDS.128 R8, [UR4+0x90] ;  /* 0x00009004ff087984 */ /* 0x000e260008000c00 */
[-C--:B------:R-:W-:Y:S02]  /*12bc0*/  DMUL R210, R210, R148.reuse ;  /* 0x00000094d2d27228 */ /* 0x080fe40000000000 */
[----:B------:R-:W-:-:S06]  /*12bd0*/  DMUL R208, R208, R148 ;  /* 0x00000094d0d07228 */ /* 0x000fcc0000000000 */
[-C--:B------:R-:W-:Y:S02]  /*12be0*/  DMUL R210, R210, R148.reuse ;  /* 0x00000094d2d27228 */ /* 0x080fe40000000000 */
[----:B------:R-:W-:-:S06]  /*12bf0*/  DMUL R208, R208, R148 ;  /* 0x00000094d0d07228 */ /* 0x000fcc0000000000 */
[-C--:B------:R-:W-:Y:S02]  /*12c00*/  DFMA R168, R210, R148.reuse, -R124 ;  /* 0x00000094d2a8722b */ /* 0x080fe4000000087c */
[----:B---3--:R-:W-:Y:S02]  /*12c10*/  DMUL R124, R130, 0.5 ;  /* 0x3fe00000827c7828 */ /* 0x008fe40000000000 */
[----:B------:R-:W-:Y:S02]  /*12c20*/  DFMA R134, R208, R148, -R204 ;  /* 0x00000094d086722b */ /* 0x000fe400000008cc */
[----:B------:R-:W-:-:S04]  /*12c30*/  DFMA R204, -R138, R166, R202 ;  /* 0x000000a68acc722b */ /* 0x000fc800000001ca */
[----:B------:R-:W-:Y:S02]  /*12c40*/  DMUL R170, R124, R120 ;  /* 0x000000787caa7228 */ /* 0x000fe40000000000 */
[----:B------:R-:W-:Y:S02]  /*12c50*/  DMUL R138, R4, R164 ;  /* 0x000000a4048a7228 */ /* 0x000fe40000000000 */
[----:B------:R-:W-:Y:S01]  /*12c60*/  DMUL R208, R124, R204 ;  /* 0x000000cc7cd07228 */ /* 0x000fe20000000000 */
[----:B------:R-:W-:Y:S01]  /*12c70*/  LDS.64 R4, [UR4+0xc0] ;  /* 0x0000c004ff047984 */ /* 0x000fe20008000a00 */
[----:B------:R-:W-:Y:S02]  /*12c80*/  DMUL R206, R122, 0.5 ;  /* 0x3fe000007ace7828 */ /* 0x000fe40000000000 */
[----:B------:R-:W-:Y:S01]  /*12c90*/  DMUL R204, R128, R170 ;  /* 0x000000aa80cc7228 */ /* 0x000fe20000000000 */
[----:B------:R-:W1:Y:S04]  /*12ca0*/  LDS.128 R120, [UR4+0xb0] ;  /* 0x0000b004ff787984 */ /* 0x000e680008000c00 */
[----:B------:R-:W2:Y:S03]  /*12cb0*/  LDS.64 R170, [UR4+0xa8] ;  /* 0x0000a804ffaa7984 */ /* 0x000ea60008000a00 */
[----:B------:R-:W-:Y:S01]  /*12cc0*/  DMUL R204, R204, R148 ;  /* 0x00000094cccc7228 */ /* 0x000fe20000000000 */
[----:B------:R-:W-:Y:S01]  /*12cd0*/  UMOV UR4, 0xed097b42 ;  /* 0xed097b4200047882 */ /* 0x000fe20000000000 */
[----:B------:R-:W-:-:S02]  /*12ce0*/  DFMA R166, R166, R136, -R202 ;  /* 0x00000088a6a6722b */ /* 0x000fc400000008ca */
[----:B----4-:R-:W-:Y:S02]  /*12cf0*/  DFMA R202, R20, UR4, R200 ;  /* 0x0000000414ca7c2b */ /* 0x010fe400080000c8 */
[----:B0-----:R-:W-:Y:S02]  /*12d00*/  DMUL R210, R178, R10 ;  /* 0x0000000ab2d27228 */ /* 0x001fe40000000000 */
[----:B------:R-:W-:Y:S02]  /*12d10*/  DMUL R204, R204, R148 ;  /* 0x00000094cccc7228 */ /* 0x000fe40000000000 */
[----:B------:R-:W-:Y:S02]  /*12d20*/  DFMA R8, R162, -R8, R10 ;  /* 0x80000008a208722b */ /* 0x000fe4000000000a */
[----:B------:R-:W-:Y:S02]  /*12d30*/  DMUL R212, R124, R212 ;  /* 0x000000d47cd47228 */ /* 0x000fe40000000000 */
[----:B------:R-:W-:-:S02]  /*12d40*/  DMUL R210, R210, 0.5 ;  /* 0x3fe00000d2d27828 */ /* 0x000fc40000000000 */
[----:B------:R-:W-:Y:S02]  /*12d50*/  DFMA R134, R204, R148, R134 ;  /* 0x00000094cc86722b */ /* 0x000fe40000000086 */
[----:B------:R-:W-:Y:S02]  /*12d60*/  DFMA R204, R44, 0.341796875, R202 ;  /* 0x3fd5e0002ccc782b */ /* 0x000fe400000000ca */
[----:B-1----:R-:W-:Y:S02]  /*12d70*/  DFMA R200, -R122, R198, R4 ;  /* 0x000000c67ac8722b */ /* 0x002fe40000000104 */
[----:B--2---:R-:W-:Y:S02]  /*12d80*/  DMUL R170, R170, R164 ;  /* 0x000000a4aaaa7228 */ /* 0x004fe40000000000 */
[----:B------:R-:W-:Y:S02]  /*12d90*/  DMUL R164, R178, R4 ;  /* 0x00000004b2a47228 */ /* 0x000fe40000000000 */
[----:B------:R-:W-:-:S02]  /*12da0*/  DMUL R122, R124, R8 ;  /* 0x000000087c7a7228 */ /* 0x000fc40000000000 */
[----:B------:R-:W-:-:S04]  /*12db0*/  DMUL R202, R124, R200 ;  /* 0x000000c87cca7228 */ /* 0x000fc80000000000 */
[----:B------:R-:W-:Y:S02]  /*12dc0*/  DMUL R200, R164, 0.5 ;  /* 0x3fe00000a4c87828 */ /* 0x000fe40000000000 */
[----:B------:R-:W-:Y:S02]  /*12dd0*/  DMUL R210, R210, R148 ;  /* 0x00000094d2d27228 */ /* 0x000fe40000000000 */
[C---:B------:R-:W-:Y:S02]  /*12de0*/  DMUL R164, R128.reuse, R122 ;  /* 0x0000007a80a47228 */ /* 0x040fe40000000000 */
[----:B------:R-:W-:Y:S02]  /*12df0*/  DMUL R212, R128, R212 ;  /* 0x000000d480d47228 */ /* 0x000fe40000000000 */
[----:B------:R-:W-:Y:S02]  /*12e00*/  DMUL R206, R206, R148 ;  /* 0x00000094cece7228 */ /* 0x000fe40000000000 */
[----:B------:R-:W-:-:S02]  /*12e10*/  DMUL R208, R128, R208 ;  /* 0x000000d080d07228 */ /* 0x000fc40000000000 */
[C---:B------:R-:W-:Y:S02]  /*12e20*/  DMUL R8, R128.reuse, 3 ;  /* 0x4008000080087828 */ /* 0x040fe40000000000 */
[----:B------:R-:W-:Y:S02]  /*12e30*/  DMUL R202, R128, R202 ;  /* 0x000000ca80ca7228 */ /* 0x000fe40000000000 */
[-C--:B------:R-:W-:Y:S02]  /*12e40*/  DMUL R200, R200, R148.reuse ;  /* 0x00000094c8c87228 */ /* 0x080fe40000000000 */
[-C--:B------:R-:W-:Y:S02]  /*12e50*/  DMUL R124, R124, R148.reuse ;  /* 0x000000947c7c7228 */ /* 0x080fe40000000000 */
[----:B------:R-:W-:Y:S01]  /*12e60*/  DFMA R204, R68, UR10, R204 ;  /* 0x0000000a44cc7c2b */ /* 0x000fe200080000cc */
[----:B------:R-:W-:Y:S01]  /*12e70*/  UMOV UR12, 0x5ed097b4 ;  /* 0x5ed097b4000c7882 */ /* 0x000fe20000000000 */
[-C--:B------:R-:W-:Y:S01]  /*12e80*/  DMUL R138, R138, R148.reuse ;  /* 0x000000948a8a7228 */ /* 0x080fe20000000000 */
[----:B------:R-:W-:Y:S01]  /*12e90*/  UMOV UR13, 0x3fd99f42 ;  /* 0x3fd99f42000d7882 */ /* 0x000fe20000000000 */
[----:B------:R-:W-:-:S02]  /*12ea0*/  DMUL R210, R210, R148 ;  /* 0x00000094d2d27228 */ /* 0x000fc40000000000 */
[-C--:B------:R-:W-:Y:S02]  /*12eb0*/  DMUL R164, R164, R148.reuse ;  /* 0x00000094a4a47228 */ /* 0x080fe40000000000 */
[-C--:B------:R-:W-:Y:S02]  /*12ec0*/  DMUL R214, R214, R148.reuse ;  /* 0x00000094d6d67228 */ /* 0x080fe40000000000 */
[-C--:B------:R-:W-:Y:S02]  /*12ed0*/  DMUL R212, R212, R148.reuse ;  /* 0x00000094d4d47228 */ /* 0x080fe40000000000 */
[-C--:B------:R-:W-:Y:S02]  /*12ee0*/  DMUL R206, R206, R148.reuse ;  /* 0x00000094cece7228 */ /* 0x080fe40000000000 */
[-C--:B------:R-:W-:Y:S02]  /*12ef0*/  DMUL R208, R208, R148.reuse ;  /* 0x00000094d0d07228 */ /* 0x080fe40000000000 */
[----:B------:R-:W-:-:S02]  /*12f00*/  DMUL R122, R8, R148 ;  /* 0x00000094087a7228 */ /* 0x000fc40000000000 */
[-C--:B------:R-:W-:Y:S02]  /*12f10*/  DMUL R170, R170, R148.reuse ;  /* 0x00000094aaaa7228 */ /* 0x080fe40000000000 */
[-C--:B------:R-:W-:Y:S02]  /*12f20*/  DMUL R200, R200, R148.reuse ;  /* 0x00000094c8c87228 */ /* 0x080fe40000000000 */
[-C--:B------:R-:W-:Y:S02]  /*12f30*/  DMUL R124, R124, R148.reuse ;  /* 0x000000947c7c7228 */ /* 0x080fe40000000000 */
[----:B------:R-:W-:Y:S02]  /*12f40*/  DMUL R202, R202, R148 ;  /* 0x00000094caca7228 */ /* 0x000fe40000000000 */
[----:B------:R-:W-:Y:S02]  /*12f50*/  DFMA R6, R162, R6, -R10 ;  /* 0x00000006a206722b */ /* 0x000fe4000000080a */
[----:B------:R-:W-:-:S02]  /*12f60*/  DFMA R120, R198, R120, -R4 ;  /* 0x00000078c678722b */ /* 0x000fc40000000804 */
[----:B------:R-:W-:Y:S02]  /*12f70*/  DFMA R128, R92, UR12, R204 ;  /* 0x0000000c5c807c2b */ /* 0x000fe400080000cc */
[-C--:B------:R-:W-:Y:S02]  /*12f80*/  DFMA R138, R210, R148.reuse, -R138 ;  /* 0x00000094d28a722b */ /* 0x080fe4000000088a */
[-C--:B------:R-:W-:Y:S02]  /*12f90*/  DMUL R164, R164, R148.reuse ;  /* 0x00000094a4a47228 */ /* 0x080fe40000000000 */
[----:B-----5:R-:W-:Y:S02]  /*12fa0*/  DFMA R172, R22, UR4, R172 ;  /* 0x0000000416ac7c2b */ /* 0x020fe400080000ac */
[----:B------:R-:W-:Y:S02]  /*12fb0*/  DFMA R174, R28, UR4, R174 ;  /* 0x000000041cae7c2b */ /* 0x000fe400080000ae */
[----:B------:R-:W-:-:S02]  /*12fc0*/  DMUL R212, R212, R148 ;  /* 0x00000094d4d47228 */ /* 0x000fc40000000000 */
[-C--:B------:R-:W-:Y:S02]  /*12fd0*/  DFMA R206, R206, R148.reuse, -R214 ;  /* 0x00000094cece722b */ /* 0x080fe400000008d6 */
[-C--:B------:R-:W-:Y:S02]  /*12fe0*/  DMUL R208, R208, R148.reuse ;  /* 0x00000094d0d07228 */ /* 0x080fe40000000000 */
[----:B------:R-:W-:Y:S02]  /*12ff0*/  DFMA R170, R200, R148, -R170 ;  /* 0x00000094c8aa722b */ /* 0x000fe400000008aa */
[C-C-:B------:R-:W-:Y:S02]  /*13000*/  DFMA R132, R124.reuse, R132, R122.reuse ;  /* 0x000000847c84722b */ /* 0x140fe4000000007a */
[----:B------:R-:W-:Y:S02]  /*13010*/  DFMA R126, R124, R126, R122 ;  /* 0x0000007e7c7e722b */ /* 0x000fe4000000007a */
[----:B------:R-:W-:-:S02]  /*13020*/  DMUL R202, R202, R148 ;  /* 0x00000094caca7228 */ /* 0x000fc40000000000 */
[C-C-:B------:R-:W-:Y:S02]  /*13030*/  DFMA R166, R124.reuse, R166, R122.reuse ;  /* 0x000000a67ca6722b */ /* 0x140fe4000000007a */
[C-C-:B------:R-:W-:Y:S02]  /*13040*/  DFMA R6, R124.reuse, R6, R122.reuse ;  /* 0x000000067c06722b */ /* 0x140fe4000000007a */
[----:B------:R-:W-:Y:S02]  /*13050*/  DFMA R120, R124, R120, R122 ;  /* 0x000000787c78722b */ /* 0x000fe4000000007a */
        /* <DEDUP_REMOVED lines=9> */
[----:B------:R-:W-:Y:S02]  /*130f0*/  DFMA R128, R116, 0.061767578125, R128 ;  /* 0x3fafa0007480782b */ /* 0x000fe40000000080 */
[-C--:B------:R-:W-:Y:S02]  /*13100*/  DFMA R138, R164, R148.reuse, R138 ;  /* 0x00000094a48a722b */ /* 0x080fe4000000008a */
[----:B------:R-:W-:Y:S02]  /*13110*/  DFMA R172, R46, 0.341796875, R172 ;  /* 0x3fd5e0002eac782b */ /* 0x000fe400000000ac */
[----:B------:R-:W-:Y:S01]  /*13120*/  DFMA R174, R52, 0.341796875, R174 ;  /* 0x3fd5e00034ae782b */ /* 0x000fe200000000ae */
[----:B------:R-:W0:Y:S01]  /*13130*/  MUFU.RCP64H R9, R129 ;  /* 0x0000008100097308 */ /* 0x000e220000001800 */
[-C--:B------:R-:W-:Y:S02]  /*13140*/  DFMA R168, R212, R148.reuse, R168 ;  /* 0x00000094d4a8722b */ /* 0x080fe400000000a8 */
[----:B------:R-:W-:-:S02]  /*13150*/  DFMA R136, R208, R148, R206 ;  /* 0x00000094d088722b */ /* 0x000fc400000000ce */
[----:B------:R-:W-:Y:S02]  /*13160*/  DFMA R164, R202, R148, R170 ;  /* 0x00000094caa4722b */ /* 0x000fe400000000aa */
[----:B------:R-:W-:Y:S02]  /*13170*/  DMUL R132, R160, R132 ;  /* 0x00000084a0847228 */ /* 0x000fe40000000000 */
[----:B------:R-:W-:Y:S02]  /*13180*/  DMUL R126, R146, R126 ;  /* 0x0000007e927e7228 */ /* 0x000fe40000000000 */
[----:B------:R-:W-:Y:S02]  /*13190*/  DMUL R166, R140, R166 ;  /* 0x000000a68ca67228 */ /* 0x000fe40000000000 */
[----:B------:R-:W-:Y:S02]  /*131a0*/  DMUL R162, R142, R6 ;  /* 0x000000068ea27228 */ /* 0x000fe40000000000 */
[----:B------:R-:W-:-:S02]  /*131b0*/  DMUL R120, R144, R120 ;  /* 0x0000007890787228 */ /* 0x000fc40000000000 */
[----:B------:R-:W-:Y:S02]  /*131c0*/  DFMA R184, R48, 0.341796875, R184 ;  /* 0x3fd5e00030b8782b */ /* 0x000fe400000000b8 */
[----:B------:R-:W-:Y:S02]  /*131d0*/  DFMA R194, R58, 0.341796875, R194 ;  /* 0x3fd5e0003ac2782b */ /* 0x000fe400000000c2 */
[----:B------:R-:W-:Y:S02]  /*131e0*/  DFMA R186, R50, 0.341796875, R186 ;  /* 0x3fd5e00032ba782b */ /* 0x000fe400000000ba */
[----:B------:R-:W-:Y:S02]  /*131f0*/  DFMA R196, R60, 0.341796875, R196 ;  /* 0x3fd5e0003cc4782b */ /* 0x000fe400000000c4 */
[----:B------:R-:W-:Y:S02]  /*13200*/  DFMA R188, R62, 0.341796875, R188 ;  /* 0x3fd5e0003ebc782b */ /* 0x000fe400000000bc */
[----:B------:R-:W-:-:S02]  /*13210*/  DFMA R176, R54, 0.341796875, R176 ;  /* 0x3fd5e00036b0782b */ /* 0x000fc400000000b0 */
[----:B------:R-:W-:Y:S02]  /*13220*/  DFMA R190, R64, 0.341796875, R190 ;  /* 0x3fd5e00040be782b */ /* 0x000fe400000000be */
[----:B------:R-:W-:Y:S02]  /*13230*/  DFMA R182, R56, 0.341796875, R182 ;  /* 0x3fd5e00038b6782b */ /* 0x000fe400000000b6 */
[----:B------:R-:W-:Y:S02]  /*13240*/  DFMA R192, R66, 0.341796875, R192 ;  /* 0x3fd5e00042c0782b */ /* 0x000fe400000000c0 */
[----:B------:R-:W-:Y:S02]  /*13250*/  DFMA R172, R70, UR10, R172 ;  /* 0x0000000a46ac7c2b */ /* 0x000fe400080000ac */
[----:B------:R-:W-:Y:S02]  /*13260*/  DFMA R174, R76, UR10, R174 ;  /* 0x0000000a4cae7c2b */ /* 0x000fe400080000ae */
[----:B------:R-:W-:-:S02]  /*13270*/  DFMA R134, R150, -R134, -R132 ;  /* 0x800000869686722b */ /* 0x000fc40000000884 */
[----:B------:R-:W-:Y:S02]  /*13280*/  DFMA R168, R152, -R168, -R126 ;  /* 0x800000a898a8722b */ /* 0x000fe4000000087e */
[----:B------:R-:W-:Y:S02]  /*13290*/  DFMA R6, R154, -R136, -R166 ;  /* 0x800000889a06722b */ /* 0x000fe400000008a6 */
[----:B------:R-:W-:Y:S02]  /*132a0*/  DFMA R162, R156, -R138, -R162 ;  /* 0x8000008a9ca2722b */ /* 0x000fe400000008a2 */
[----:B------:R-:W-:Y:S02]  /*132b0*/  DFMA R164, R158, -R164, -R120 ;  /* 0x800000a49ea4722b */ /* 0x000fe40000000878 */
        /* <DEDUP_REMOVED lines=8> */
[----:B------:R-:W-:Y:S01]  /*13340*/  DFMA R192, R90, UR10, R192 ;  /* 0x0000000a5ac07c2b */ /* 0x000fe200080000c0 */
[----:B------:R-:W-:Y:S01]  /*13350*/  VIADD R8, R129, 0x300402 ;  /* 0x0030040281087836 */ /* 0x000fe20000000000 */
[-C--:B------:R-:W-:Y:S02]  /*13360*/  DMUL R122, R146, R18.reuse ;  /* 0x00000012927a7228 */ /* 0x080fe40000000000 */
[-C--:B------:R-:W-:Y:S02]  /*13370*/  DMUL R120, R160, R18.reuse ;  /* 0x00000012a0787228 */ /* 0x080fe40000000000 */
[----:B------:R-:W-:Y:S02]  /*13380*/  DFMA R146, R94, UR12, R172 ;  /* 0x0000000c5e927c2b */ /* 0x000fe400080000ac */
[----:B------:R-:W-:Y:S02]  /*13390*/  DFMA R150, R100, UR12, R174 ;  /* 0x0000000c64967c2b */ /* 0x000fe400080000ae */
[----:B------:R-:W-:-:S02]  /*133a0*/  DMUL R140, R140, R18 ;  /* 0x000000128c8c7228 */ /* 0x000fc40000000000 */
[-C--:B------:R-:W-:Y:S02]  /*133b0*/  DMUL R142, R142, R18.reuse ;  /* 0x000000128e8e7228 */ /* 0x080fe40000000000 */
[----:B------:R-:W-:Y:S02]  /*133c0*/  DMUL R144, R144, R18 ;  /* 0x0000001290907228 */ /* 0x000fe40000000000 */
        /* <DEDUP_REMOVED lines=9> */
[----:B------:R-:W-:-:S02]  /*13460*/  DMUL R156, R134, R18 ;  /* 0x00000012869c7228 */ /* 0x000fc40000000000 */
[-C--:B------:R-:W-:Y:S02]  /*13470*/  DMUL R158, R168, R18.reuse ;  /* 0x00000012a89e7228 */ /* 0x080fe40000000000 */
[-C--:B------:R-:W-:Y:S02]  /*13480*/  DMUL R160, R6, R18.reuse ;  /* 0x0000001206a07228 */ /* 0x080fe40000000000 */
[-C--:B------:R-:W-:Y:S02]  /*13490*/  DMUL R162, R162, R18.reuse ;  /* 0x00000012a2a27228 */ /* 0x080fe40000000000 */
[----:B------:R-:W-:Y:S02]  /*134a0*/  DMUL R164, R164, R18 ;  /* 0x00000012a4a47228 */ /* 0x000fe40000000000 */
[----:B0-----:R-:W-:Y:S02]  /*134b0*/  DFMA R4, -R128, R8, 1 ;  /* 0x3ff000008004742b */ /* 0x001fe40000000108 */
[----:B------:R-:W-:-:S02]  /*134c0*/  DFMA R146, R118, 0.061767578125, R146 ;  /* 0x3fafa0007692782b */ /* 0x000fc40000000092 */
[----:B------:R-:W-:Y:S02]  /*134d0*/  DFMA R136, R120, 0.061767578125, R136 ;  /* 0x3fafa0007888782b */ /* 0x000fe40000000088 */
[----:B------:R-:W-:Y:S02]  /*134e0*/  DFMA R148, R122, 0.061767578125, R148 ;  /* 0x3fafa0007a94782b */ /* 0x000fe40000000094 */
[----:B------:R-:W-:Y:S02]  /*134f0*/  DFMA R150, R140, 0.061767578125, R150 ;  /* 0x3fafa0008c96782b */ /* 0x000fe40000000096 */
[----:B------:R-:W-:Y:S02]  /*13500*/  DFMA R152, R142, 0.061767578125, R152 ;  /* 0x3fafa0008e98782b */ /* 0x000fe40000000098 */
[----:B------:R-:W-:Y:S02]  /*13510*/  DFMA R154, R144, 0.061767578125, R154 ;  /* 0x3fafa000909a782b */ /* 0x000fe4000000009a */
[----:B------:R-:W-:-:S02]  /*13520*/  DFMA R166, R156, 0.061767578125, R166 ;  /* 0x3fafa0009ca6782b */ /* 0x000fc400000000a6 */
[----:B------:R-:W-:Y:S02]  /*13530*/  DFMA R168, R158, 0.061767578125, R196 ;  /* 0x3fafa0009ea8782b */ /* 0x000fe400000000c4 */
[----:B------:R-:W-:Y:S02]  /*13540*/  DFMA R170, R160, 0.061767578125, R170 ;  /* 0x3fafa000a0aa782b */ /* 0x000fe400000000aa */
[----:B------:R-:W-:Y:S02]  /*13550*/  DFMA R172, R162, 0.061767578125, R172 ;  /* 0x3fafa000a2ac782b */ /* 0x000fe400000000ac */
[----:B------:R-:W-:Y:S02]  /*13560*/  DFMA R174, R164, 0.061767578125, R174 ;  /* 0x3fafa000a4ae782b */ /* 0x000fe400000000ae */
[----:B------:R-:W-:Y:S01]  /*13570*/  DFMA R4, R4, R4, R4 ;  /* 0x000000040404722b */ /* 0x000fe20000000004 */
[----:B------:R0:W-:Y:S04]  /*13580*/  STL.64 [R12], R128 ;  /* 0x000000800c007387 */ /* 0x0001e80000100a00 */
[----:B------:R0:W-:Y:S04]  /*13590*/  STL.64 [R12+0x20000], R146 ;  /* 0x020000920c007387 */ /* 0x0001e80000100a00 */
[----:B------:R0:W-:Y:S01]  /*135a0*/  STL.64 [R12+0x40000], R136 ;  /* 0x040000880c007387 */ /* 0x0001e20000100a00 */
[----:B------:R-:W-:-:S03]  /*135b0*/  DFMA R4, R8, R4, R8 ;  /* 0x000000040804722b */ /* 0x000fc60000000008 */
        /* <DEDUP_REMOVED lines=12> */
[----:B------:R-:W-:-:S06]  /*13680*/  DFMA R138, R18, 0.875, R2 ;  /* 0x3fec0000128a782b */ /* 0x000fcc0000000002 */
        /* <DEDUP_REMOVED lines=10> */
.L_x_262:
[----:B------:R-:W-:Y:S05]  /*13730*/  BSYNC.RECONVERGENT B1 ;  /* 0x0000000000017941 */ /* 0x000fea0003800200 */
.L_x_261:
        /* <DEDUP_REMOVED lines=34> */
.L_x_265:
        /* <DEDUP_REMOVED lines=10> */
.L_x_264:
[----:B------:R-:W-:Y:S05]  /*13a00*/  BSYNC.RECONVERGENT B0 ;  /* 0x0000000000007941 */ /* 0x000fea0003800200 */
.L_x_263:
        /* <DEDUP_REMOVED lines=19> */
.L_x_268:
        /* <DEDUP_REMOVED lines=11> */
.L_x_267:
[----:B------:R-:W-:Y:S05]  /*13bf0*/  BSYNC.RECONVERGENT B0 ;  /* 0x0000000000007941 */ /* 0x000fea0003800200 */
.L_x_266:
        /* <DEDUP_REMOVED lines=49> */
.L_x_270:
[----:B------:R-:W-:Y:S05]  /*13f10*/  BSYNC.RECONVERGENT B2 ;  /* 0x0000000000027941 */ /* 0x000fea0003800200 */
.L_x_269:
        /* <DEDUP_REMOVED lines=19> */
[----:B------:R-:W-:Y:S01]  /*14050*/  DSETP.NEU.AND P4, PT, |R134|, +INF , PT ;  /* 0x7ff000008600742a */ /* 0x000fe20003f8d200 */
[----:B------:R-:W-:Y:S02]  /*14060*/  MOV R13, 0x3da8ff83 ;  /* 0x3da8ff83000d7802 */ /* 0x000fe40000000f00 */
        /* <DEDUP_REMOVED lines=43> */
.L_x_272:
[----:B------:R-:W-:Y:S05]  /*14320*/  BSYNC.RECONVERGENT B2 ;  /* 0x0000000000027941 */ /* 0x000fea0003800200 */
.L_x_271:
        /* <DEDUP_REMOVED lines=70> */
.L_x_276:
[----:B------:R-:W-:Y:S05]  /*14790*/  BSYNC.RECONVERGENT B3 ;  /* 0x0000000000037941 */ /* 0x000fea0003800200 */
.L_x_275:
[----:B------:R-:W-:-:S07]  /*147a0*/  VIADD R0, R0, 0x1 ;  /* 0x0000000100007836 */ /* 0x000fce0000000000 */
.L_x_274:
[----:B------:R-:W-:Y:S05]  /*147b0*/  BSYNC.RECONVERGENT B2 ;  /* 0x0000000000027941 */ /* 0x000fea0003800200 */
.L_x_273:
        /* <DEDUP_REMOVED lines=61> */
[----:B------:R-:W-:Y:S02]  /*14b90*/  IMAD.MOV.U32 R0, RZ, RZ, R2 ;  /* 0x000000ffff007224 */ /* 0x000fe400078e0002 */
[----:B------:R-:W-:Y:S02]  /*14ba0*/  IMAD.MOV.U32 R2, RZ, RZ, R4 ;  /* 0x000000ffff027224 */ /* 0x000fe400078e0004 */
[----:B------:R-:W-:-:S07]  /*14bb0*/  IMAD.MOV.U32 R3, RZ, RZ, R5 ;  /* 0x000000ffff037224 */ /* 0x000fce00078e0005 */
.L_x_280:
[----:B------:R-:W-:Y:S05]  /*14bc0*/  BSYNC.RECONVERGENT B3 ;  /* 0x0000000000037941 */ /* 0x000fea0003800200 */
.L_x_279:
[----:B------:R-:W-:-:S07]  /*14bd0*/  VIADD R0, R0, 0x1 ;  /* 0x0000000100007836 */ /* 0x000fce0000000000 */
.L_x_278:
[----:B------:R-:W-:Y:S05]  /*14be0*/  BSYNC.RECONVERGENT B2 ;  /* 0x0000000000027941 */ /* 0x000fea0003800200 */
.L_x_277:
        /* <DEDUP_REMOVED lines=56> */
[----:B------:R-:W-:Y:S02]  /*14f70*/  IMAD.MOV.U32 R182, RZ, RZ, R2 ;  /* 0x000000ffffb67224 */ /* 0x000fe400078e0002 */
[----:B------:R-:W-:-:S07]  /*14f80*/  IMAD.MOV.U32 R183, RZ, RZ, R3 ;  /* 0x000000ffffb77224 */ /* 0x000fce00078e0003 */
.L_x_282:
[----:B------:R-:W-:Y:S05]  /*14f90*/  BSYNC.RECONVERGENT B1 ;  /* 0x0000000000017941 */ /* 0x000fea0003800200 */
.L_x_281:
        /* <DEDUP_REMOVED lines=19> */
[----:B------:R-:W-:Y:S01]  /*150d0*/  BSSY.RECONVERGENT B1, `(.L_x_283) ;  /* 0x0000020000017945 */ /* 0x000fe20003800200 */
[-C--:B------:R-:W-:Y:S01]  /*150e0*/  DMUL R180, R182, R18.reuse ;  /* 0x00000012b6b47228 */ /* 0x080fe20000000000 */
[----:B------:R-:W0:Y:S01]  /*150f0*/  LDS.64 R8, [UR4] ;  /* 0x00000004ff087984 */ /* 0x000e220008000a00 */
[----:B------:R-:W-:-:S02]  /*15100*/  DMUL R184, R146, R18 ;  /* 0x0000001292b87228 */ /* 0x000fc40000000000 */
        /* <DEDUP_REMOVED lines=17> */
[----:B------:R-:W-:-:S05]  /*15220*/  @P3 LOP3.LUT R5, R7, 0x80000, RZ, 0xfc, !PT ;  /* 0x0008000007053812 */ /* 0x000fca00078efcff */
[----:B------:R-:W-:-:S04]  /*15230*/  IMAD.MOV.U32 R191, RZ, RZ, R5 ;  /* 0x000000ffffbf7224 */ /* 0x000fc800078e0005 */
        /* <DEDUP_REMOVED lines=9> */
.L_x_284:
[----:B------:R-:W-:Y:S05]  /*152d0*/  BSYNC.RECONVERGENT B1 ;  /* 0x0000000000017941 */ /* 0x000fea0003800200 */
.L_x_283:
        /* <DEDUP_REMOVED lines=30> */
.L_x_286:
[----:B------:R-:W-:Y:S05]  /*154c0*/  BSYNC.RECONVERGENT B1 ;  /* 0x0000000000017941 */ /* 0x000fea0003800200 */
.L_x_285:
        /* <DEDUP_REMOVED lines=19> */
.L_x_288:
[----:B------:R-:W-:Y:S05]  /*15600*/  BSYNC.RECONVERGENT B1 ;  /* 0x0000000000017941 */ /* 0x000fea0003800200 */
.L_x_287:
        /* <DEDUP_REMOVED lines=25> */
.L_x_290:
[----:B------:R-:W-:Y:S05]  /*157a0*/  BSYNC.RECONVERGENT B1 ;  /* 0x0000000000017941 */ /* 0x000fea0003800200 */
.L_x_289:
        /* <DEDUP_REMOVED lines=30> */
.L_x_292:
[----:B------:R-:W-:Y:S05]  /*15990*/  BSYNC.RECONVERGENT B1 ;  /* 0x0000000000017941 */ /* 0x000fea0003800200 */
.L_x_291:
        /* <DEDUP_REMOVED lines=19> */
.L_x_294:
[----:B------:R-:W-:Y:S05]  /*15ad0*/  BSYNC.RECONVERGENT B1 ;  /* 0x0000000000017941 */ /* 0x000fea0003800200 */
.L_x_293:
        /* <DEDUP_REMOVED lines=25> */
.L_x_296:
[----:B------:R-:W-:Y:S05]  /*15c70*/  BSYNC.RECONVERGENT B1 ;  /* 0x0000000000017941 */ /* 0x000fea0003800200 */
.L_x_295:
        /* <DEDUP_REMOVED lines=30> */
.L_x_298:
[----:B------:R-:W-:Y:S05]  /*15e60*/  BSYNC.RECONVERGENT B1 ;  /* 0x0000000000017941 */ /* 0x000fea0003800200 */
.L_x_297:
        /* <DEDUP_REMOVED lines=19> */
.L_x_300:
[----:B------:R-:W-:Y:S05]  /*15fa0*/  BSYNC.RECONVERGENT B1 ;  /* 0x0000000000017941 */ /* 0x000fea0003800200 */
.L_x_299:
        /* <DEDUP_REMOVED lines=25> */
.L_x_302:
[----:B------:R-:W-:Y:S05]  /*16140*/  BSYNC.RECONVERGENT B1 ;  /* 0x0000000000017941 */ /* 0x000fea0003800200 */
.L_x_301:
        /* <DEDUP_REMOVED lines=30> */
.L_x_304:
[----:B------:R-:W-:Y:S05]  /*16330*/  BSYNC.RECONVERGENT B1 ;  /* 0x0000000000017941 */ /* 0x000fea0003800200 */
.L_x_303:
        /* <DEDUP_REMOVED lines=19> */
.L_x_306:
[----:B------:R-:W-:Y:S05]  /*16470*/  BSYNC.RECONVERGENT B1 ;  /* 0x0000000000017941 */ /* 0x000fea0003800200 */
.L_x_305:
        /* <DEDUP_REMOVED lines=25> */
.L_x_308:
[----:B------:R-:W-:Y:S05]  /*16610*/  BSYNC.RECONVERGENT B1 ;  /* 0x0000000000017941 */ /* 0x000fea0003800200 */
.L_x_307:
        /* <DEDUP_REMOVED lines=29> */
.L_x_310:
[----:B------:R-:W-:Y:S05]  /*167f0*/  BSYNC.RECONVERGENT B1 ;  /* 0x0000000000017941 */ /* 0x000fea0003800200 */
.L_x_309:
        /* <DEDUP_REMOVED lines=19> */
.L_x_312:
[----:B------:R-:W-:Y:S05]  /*16930*/  BSYNC.RECONVERGENT B1 ;  /* 0x0000000000017941 */ /* 0x000fea0003800200 */
.L_x_311:
[----:B------:R-:W2:Y:S01]  /*16940*/  LDG.E.64 R214, desc[UR6][R130.64+0x60000] ;  /* 0x0600000682d67981 */ /* 0x000ea2000c1e1b00 */
[----:B------:R-:W0:Y:S03]  /*16950*/  LDC.64 R190, c[0x0][0x388] ;  /* 0x0000e200ffbe7b82 */ /* 0x000e260000000a00 */
[----:B------:R1:W3:Y:S01]  /*16960*/  LDG.E.64 R212, desc[UR6][R130.64+0x80000] ;  /* 0x0800000682d47981 */ /* 0x0002e2000c1e1b00 */
[----:B0-----:R-:W-:-:S05]  /*16970*/  IMAD.WIDE R190, R13, 0x8, R190 ;  /* 0x000000080dbe7825 */ /* 0x001fca00078e02be */
[----:B------:R-:W4:Y:S04]  /*16980*/  LDG.E.64 R178, desc[UR6][R190.64] ;  /* 0x00000006beb27981 */ /* 0x000f28000c1e1b00 */
[----:B------:R-:W5:Y:S04]  /*16990*/  LDG.E.64 R202, desc[UR6][R190.64+0x20000] ;  /* 0x02000006beca7981 */ /* 0x000f68000c1e1b00 */
[----:B------:R-:W5:Y:S04]  /*169a0*/  LDG.E.64 R204, desc[UR6][R190.64+0x40000] ;  /* 0x04000006becc7981 */ /* 0x000f68000c1e1b00 */
[----:B------:R-:W5:Y:S01]  /*169b0*/  LDG.E.64 R200, desc[UR6][R190.64+0x60000] ;  /* 0x06000006bec87981 */ /* 0x000f62000c1e1b00 */
[----:B------:R-:W0:Y:S03]  /*169c0*/  S2UR UR5, SR_CgaCtaId ;  /* 0x00000000000579c3 */ /* 0x000e260000008800 */
[----:B------:R-:W5:Y:S01]  /*169d0*/  LDG.E.64 R198, desc[UR6][R190.64+0x80000] ;  /* 0x08000006bec67981 */ /* 0x000f62000c1e1b00 */
[----:B------:R-:W-:-:S03]  /*169e0*/  UMOV UR4, 0x400 ;  /* 0x0000040000047882 */ /* 0x000fc60000000000 */
[----:B------:R-:W5:Y:S04]  /*169f0*/  LDG.E.64 R2, desc[UR6][R190.64+0xa0000] ;  /* 0x0a000006be027981 */ /* 0x000f68000c1e1b00 */
[----:B------:R-:W5:Y:S01]  /*16a00*/  LDG.E.64 R196, desc[UR6][R190.64+0xc0000] ;  /* 0x0c000006bec47981 */ /* 0x000f62000c1e1b00 */
[----:B0-----:R-:W-:-:S09]  /*16a10*/  ULEA UR4, UR5, UR4, 0x18 ;  /* 0x0000000405047291 */ /* 0x001fd2000f8ec0ff */
[----:B------:R-:W-:Y:S04]  /*16a20*/  LDS.64 R138, [UR4+0x20] ;  /* 0x00002004ff8a7984 */ /* 0x000fe80008000a00 */
[----:B------:R-:W0:Y:S04]  /*16a30*/  LDS.128 R124, [UR4+0x10] ;  /* 0x00001004ff7c7984 */ /* 0x000e280008000c00 */
[----:B-1----:R-:W-:Y:S04]  /*16a40*/  LDS.64 R130, [UR4+0x8] ;  /* 0x00000804ff827984 */ /* 0x002fe80008000a00 */
[----:B------:R-:W1:Y:S04]  /*16a50*/  LDS.128 R4, [UR4+0x40] ;  /* 0x00004004ff047984 */ /* 0x000e680008000c00 */
[----:B------:R-:W1:Y:S04]  /*16a60*/  LDS.128 R8, [UR4+0x30] ;  /* 0x00003004ff087984 */ /* 0x000e680008000c00 */
[----:B------:R-:W3:Y:S04]  /*16a70*/  LDS.64 R216, [UR4+0x70] ;  /* 0x00007004ffd87984 */ /* 0x000ee80008000a00 */
[----:B------:R-:W-:Y:S01]  /*16a80*/  LDS.64 R218, [UR4+0x58] ;  /* 0x00005804ffda7984 */ /* 0x000fe20008000a00 */
[----:B0-----:R-:W-:-:S02]  /*16a90*/  DFMA R126, -R126, R128, R138 ;  /* 0x000000807e7e722b */ /* 0x001fc4000000018a */
[----:B-1----:R-:W-:Y:S02]  /*16aa0*/  DFMA R4, R192, -R4, R6 ;  /* 0x80000004c004722b */ /* 0x002fe40000000006 */
[----:B------:R-:W-:-:S08]  /*16ab0*/  DMUL R208, R146, 3 ;  /* 0x4008000092d07828 */ /* 0x000fd00000000000 */
[----:B------:R-:W-:Y:S02]  /*16ac0*/  DMUL R208, R208, R176 ;  /* 0x000000b0d0d07228 */ /* 0x000fe40000000000 */
[----:B------:R-:W-:Y:S01]  /*16ad0*/  DFMA R10, R192, R10, -R6 ;  /* 0x0000000ac00a722b */ /* 0x000fe20000000806 */
[----:B------:R-:W-:Y:S01]  /*16ae0*/  UMOV UR12, 0x43b990ee ;  /* 0x43b990ee000c7882 */ /* 0x000fe20000000000 */
[----:B--2---:R-:W-:Y:S02]  /*16af0*/  DMUL R132, R214, R138 ;  /* 0x0000008ad6847228 */ /* 0x004fe40000000000 */
[----:B---3--:R-:W-:Y:S02]  /*16b00*/  DMUL R212, R212, 0.5 ;  /* 0x3fe00000d4d47828 */ /* 0x008fe40000000000 */
[----:B------:R-:W-:-:S04]  /*16b10*/  DFMA R138, R128, R124, -R138 ;  /* 0x0000007c808a722b */ /* 0x000fc8000000088a */
[----:B------:R-:W-:Y:S02]  /*16b20*/  DMUL R124, R132, 0.5 ;  /* 0x3fe00000847c7828 */ /* 0x000fe40000000000 */
[----:B------:R-:W-:Y:S02]  /*16b30*/  DMUL R126, R212, R126 ;  /* 0x0000007ed47e7228 */ /* 0x000fe40000000000 */
[----:B------:R-:W-:-:S04]  /*16b40*/  DMUL R132, R130, R182 ;  /* 0x000000b682847228 */ /* 0x000fc80000000000 */
[----:B------:R-:W-:Y:S01]  /*16b50*/  DMUL R220, R124, R176 ;  /* 0x000000b07cdc7228 */ /* 0x000fe20000000000 */
[----:B------:R-:W-:Y:S01]  /*16b60*/  LDS.128 R128, [UR4+0x80] ;  /* 0x00008004ff807984 */ /* 0x000fe20008000c00 */
[----:B------:R-:W-:-:S03]  /*16b70*/  DMUL R222, R146, R126 ;  /* 0x0000007e92de7228 */ /* 0x000fc60000000000 */
[----:B------:R-:W0:Y:S01]  /*16b80*/  LDS.128 R124, [UR4+0x60] ;  /* 0x00006004ff7c7984 */ /* 0x000e220008000c00 */
[-C--:B------:R-:W-:Y:S02]  /*16b90*/  DMUL R194, R132, R176.reuse ;  /* 0x000000b084c27228 */ /* 0x080fe40000000000 */
[----:B------:R-:W-:Y:S01]  /*16ba0*/  DMUL R220, R220, R176 ;  /* 0x000000b0dcdc7228 */ /* 0x000fe20000000000 */
[----:B------:R-:W1:Y:S01]  /*16bb0*/  LDS.128 R132, [UR4+0x90] ;  /* 0x00009004ff847984 */ /* 0x000e620008000c00 */
[----:B------:R-:W-:Y:S02]  /*16bc0*/  DMUL R224, R214, R6 ;  /* 0x00000006d6e07228 */ /* 0x000fe40000000000 */
[-C--:B------:R-:W-:Y:S01]  /*16bd0*/  DMUL R222, R222, R176.reuse ;  /* 0x000000b0dede7228 */ /* 0x080fe20000000000 */
[----:B------:R-:W2:Y:S03]  /*16be0*/  LDG.E.64 R6, desc[UR6][R190.64+0x120000] ;  /* 0x12000006be067981 */ /* 0x000ea6000c1e1b00 */
[----:B------:R-:W-:Y:S01]  /*16bf0*/  DFMA R220, R220, R176, -R194 ;  /* 0x000000b0dcdc722b */ /* 0x000fe200000008c2 */
[----:B------:R-:W3:Y:S01]  /*16c00*/  LDG.E.64 R194, desc[UR6][R190.64+0xe0000] ;  /* 0x0e000006bec27981 */ /* 0x000ee2000c1e1b00 */
[----:B------:R-:W-:-:S02]  /*16c10*/  DMUL R226, R224, 0.5 ;  /* 0x3fe00000e0e27828 */ /* 0x000fc40000000000 */
[----:B------:R-:W-:Y:S02]  /*16c20*/  DMUL R222, R222, R176 ;  /* 0x000000b0dede7228 */ /* 0x000fe40000000000 */
[----:B------:R-:W-:-:S04]  /*16c30*/  DMUL R224, R8, R182 ;  /* 0x000000b608e07228 */ /* 0x000fc80000000000 */
[-C--:B------:R-:W-:Y:S02]  /*16c40*/  DMUL R226, R226, R176.reuse ;  /* 0x000000b0e2e27228 */ /* 0x080fe40000000000 */
[-C--:B------:R-:W-:Y:S02]  /*16c50*/  DFMA R8, R222, R176.reuse, R220 ;  /* 0x000000b0de08722b */ /* 0x080fe400000000dc */
[----:B------:R-:W-:-:S04]  /*16c60*/  DMUL R220, R224, R176 ;  /* 0x000000b0e0dc7228 */ /* 0x000fc80000000000 */
[-C--:B------:R-:W-:Y:S02]  /*16c70*/  DMUL R226, R226, R176.reuse ;  /* 0x000000b0e2e27228 */ /* 0x080fe40000000000 */
[C---:B------:R-:W-:Y:S02]  /*16c80*/  DMUL R210, R212.reuse, R176 ;  /* 0x000000b0d4d27228 */ /* 0x040fe40000000000 */
[----:B------:R-:W-:Y:S01]  /*16c90*/  DMUL R222, R212, R4 ;  /* 0x00000004d4de7228 */ /* 0x000fe20000000000 */
[----:B------:R-:W2:Y:S03]  /*16ca0*/  LDG.E.64 R4, desc[UR6][R190.64+0x100000] ;  /* 0x10000006be047981 */ /* 0x000ea6000c1e1b00 */
[----:B------:R-:W-:Y:S02]  /*16cb0*/  DFMA R220, R226, R176, -R220 ;  /* 0x000000b0e2dc722b */ /* 0x000fe400000008dc */
[----:B------:R-:W-:-:S02]  /*16cc0*/  DMUL R226, R214, R216 ;  /* 0x000000d8d6e27228 */ /* 0x000fc40000000000 */
[----:B0-----:R-:W-:Y:S02]  /*16cd0*/  DFMA R228, -R126, R188, R216 ;  /* 0x000000bc7ee4722b */ /* 0x001fe400000001d8 */
[----:B------:R-:W-:-:S04]  /*16ce0*/  DMUL R210, R210, R176 ;  /* 0x000000b0d2d27228 */ /* 0x000fc80000000000 */
[----:B------:R-:W-:Y:S02]  /*16cf0*/  DMUL R226, R226, 0.5 ;  /* 0x3fe00000e2e27828 */ /* 0x000fe40000000000 */
[----:B------:R-:W-:Y:S02]  /*16d00*/  DMUL R228, R212, R228 ;  /* 0x000000e4d4e47228 */ /* 0x000fe40000000000 */
[----:B------:R-:W-:Y:S02]  /*16d10*/  DFMA R138, R210, R138, R208 ;  /* 0x0000008ad28a722b */ /* 0x000fe400000000d0 */
[----:B------:R-:W-:Y:S02]  /*16d20*/  DMUL R224, R218, R182 ;  /* 0x000000b6dae07228 */ /* 0x000fe40000000000 */
[----:B------:R-:W-:Y:S01]  /*16d30*/  DMUL R226, R226, R176 ;  /* 0x000000b0e2e27228 */ /* 0x000fe20000000000 */
[----:B------:R-:W0:Y:S01]  /*16d40*/  LDS.64 R218, [UR4+0xc0] ;  /* 0x0000c004ffda7984 */ /* 0x000e220008000a00 */
[----:B------:R-:W-:-:S02]  /*16d50*/  DMUL R228, R146, R228 ;  /* 0x000000e492e47228 */ /* 0x000fc40000000000 */
[----:B------:R-:W-:Y:S02]  /*16d60*/  DMUL R138, R166, R138 ;  /* 0x0000008aa68a7228 */ /* 0x000fe40000000000 */
[-C--:B------:R-:W-:Y:S02]  /*16d70*/  DMUL R126, R224, R176.reuse ;  /* 0x000000b0e07e7228 */ /* 0x080fe40000000000 */
[-C--:B------:R-:W-:Y:S02]  /*16d80*/  DMUL R226, R226, R176.reuse ;  /* 0x000000b0e2e27228 */ /* 0x080fe40000000000 */
[----:B------:R-:W-:Y:S02]  /*16d90*/  DMUL R228, R228, R176 ;  /* 0x000000b0e4e47228 */ /* 0x000fe40000000000 */
[----:B------:R-:W-:Y:S02]  /*16da0*/  DFMA R188, R188, R124, -R216 ;  /* 0x0000007cbcbc722b */ /* 0x000fe400000008d8 */
[----:B------:R-:W-:Y:S01]  /*16db0*/  DFMA R8, R136, -R8, -R138 ;  /* 0x800000088808722b */ /* 0x000fe2000000088a */
[----:B------:R-:W4:Y:S01]  /*16dc0*/  LDS.128 R136, [UR4+0xb0] ;  /* 0x0000b004ff887984 */ /* 0x000f220008000c00 */
[----:B------:R-:W-:-:S02]  /*16dd0*/  DFMA R126, R226, R176, -R126 ;  /* 0x000000b0e27e722b */ /* 0x000fc4000000087e */
[----:B------:R-:W-:Y:S02]  /*16de0*/  DMUL R228, R228, R176 ;  /* 0x000000b0e4e47228 */ /* 0x000fe40000000000 */
[----:B------:R-:W-:-:S06]  /*16df0*/  DFMA R188, R210, R188, R208 ;  /* 0x000000bcd2bc722b */ /* 0x000fcc00000000d0 */
[----:B------:R-:W-:Y:S02]  /*16e00*/  DFMA R124, R228, R176, R126 ;  /* 0x000000b0e47c722b */ /* 0x000fe4000000007e */
[----:B------:R-:W-:Y:S01]  /*16e10*/  DFMA R126, R210, R10, R208 ;  /* 0x0000000ad27e722b */ /* 0x000fe200000000d0 */
[----:B------:R-:W2:Y:S01]  /*16e20*/  LDG.E.64 R10, desc[UR6][R190.64+0x140000] ;  /* 0x14000006be0a7981 */ /* 0x000ea2000c1e1b00 */
[----:B------:R-:W-:Y:S02]  /*16e30*/  DMUL R188, R170, R188 ;  /* 0x000000bcaabc7228 */ /* 0x000fe40000000000 */
[----:B------:R-:W-:Y:S01]  /*16e40*/  DMUL R230, R128, R182 ;  /* 0x000000b680e67228 */ /* 0x000fe20000000000 */
[----:B------:R-:W5:Y:S05]  /*16e50*/  LDS.64 R128, [UR4+0xa8] ;  /* 0x0000a804ff807984 */ /* 0x000f6a0008000a00 */
[----:B------:R-:W-:Y:S01]  /*16e60*/  DFMA R150, R150, -R124, -R188 ;  /* 0x8000007c9696722b */ /* 0x000fe200000008bc */
[----:B------:R-:W2:Y:S01]  /*16e70*/  LDG.E.64 R124, desc[UR6][R190.64+0x160000] ;  /* 0x16000006be7c7981 */ /* 0x000ea2000c1e1b00 */
[----:B------:R-:W-:-:S02]  /*16e80*/  DMUL R222, R146, R222 ;  /* 0x000000de92de7228 */ /* 0x000fc40000000000 */
[----:B-1----:R-:W-:Y:S02]  /*16e90*/  DFMA R232, R186, -R132, R134 ;  /* 0x80000084bae8722b */ /* 0x002fe40000000086 */
[C---:B------:R-:W-:Y:S02]  /*16ea0*/  DMUL R132, R214.reuse, R134 ;  /* 0x00000086d6847228 */ /* 0x040fe40000000000 */
[----:B0-----:R-:W-:Y:S02]  /*16eb0*/  DMUL R214, R214, R218 ;  /* 0x000000dad6d67228 */ /* 0x001fe40000000000 */
[----:B------:R-:W-:Y:S02]  /*16ec0*/  DMUL R222, R222, R176 ;  /* 0x000000b0dede7228 */ /* 0x000fe40000000000 */
[----:B----4-:R-:W-:Y:S02]  /*16ed0*/  DFMA R138, -R138, R206, R218 ;  /* 0x000000ce8a8a722b */ /* 0x010fe400000001da */
[----:B------:R-:W-:-:S02]  /*16ee0*/  DMUL R224, R132, 0.5 ;  /* 0x3fe0000084e07828 */ /* 0x000fc40000000000 */
[----:B------:R-:W-:Y:S02]  /*16ef0*/  DMUL R232, R212, R232 ;  /* 0x000000e8d4e87228 */ /* 0x000fe40000000000 */
[----:B------:R-:W-:Y:S02]  /*16f00*/  DMUL R214, R214, 0.5 ;  /* 0x3fe00000d6d67828 */ /* 0x000fe40000000000 */
[----:B------:R-:W-:Y:S02]  /*16f10*/  DMUL R138, R212, R138 ;  /* 0x0000008ad48a7228 */ /* 0x000fe40000000000 */
[-C--:B------:R-:W-:Y:S02]  /*16f20*/  DMUL R222, R222, R176.reuse ;  /* 0x000000b0dede7228 */ /* 0x080fe40000000000 */
[----:B------:R-:W-:Y:S02]  /*16f30*/  DMUL R224, R224, R176 ;  /* 0x000000b0e0e07228 */ /* 0x000fe40000000000 */
[----:B------:R-:W-:-:S02]  /*16f40*/  DMUL R232, R146, R232 ;  /* 0x000000e892e87228 */ /* 0x000fc40000000000 */
[----:B------:R-:W-:Y:S02]  /*16f50*/  DMUL R138, R146, R138 ;  /* 0x0000008a928a7228 */ /* 0x000fe40000000000 */
[----:B------:R-:W-:Y:S02]  /*16f60*/  DMUL R214, R214, R176 ;  /* 0x000000b0d6d67228 */ /* 0x000fe40000000000 */
[----:B-----5:R-:W-:Y:S02]  /*16f70*/  DMUL R128, R128, R182 ;  /* 0x000000b680807228 */ /* 0x020fe40000000000 */
[----:B------:R-:W-:Y:S02]  /*16f80*/  DFMA R220, R222, R176, R220 ;  /* 0x000000b0dedc722b */ /* 0x000fe400000000dc */
[----:B------:R-:W-:Y:S02]  /*16f90*/  DMUL R126, R168, R126 ;  /* 0x0000007ea87e7228 */ /* 0x000fe40000000000 */
[----:B------:R-:W-:-:S02]  /*16fa0*/  DMUL R132, R230, R176 ;  /* 0x000000b0e6847228 */ /* 0x000fc40000000000 */
[-C--:B------:R-:W-:Y:S02]  /*16fb0*/  DMUL R224, R224, R176.reuse ;  /* 0x000000b0e0e07228 */ /* 0x080fe40000000000 */
[-C--:B------:R-:W-:Y:S01]  /*16fc0*/  DMUL R232, R232, R176.reuse ;  /* 0x000000b0e8e87228 */ /* 0x080fe20000000000 */
[----:B------:R-:W-:Y:S01]  /*16fd0*/  UMOV UR13, 0x3fb90ee6 ;  /* 0x3fb90ee6000d7882 */ /* 0x000fe20000000000 */
[-C--:B------:R-:W-:Y:S02]  /*16fe0*/  DMUL R128, R128, R176.reuse ;  /* 0x000000b080807228 */ /* 0x080fe40000000000 */
[-C--:B------:R-:W-:Y:S02]  /*16ff0*/  DMUL R214, R214, R176.reuse ;  /* 0x000000b0d6d67228 */ /* 0x080fe40000000000 */
[----:B------:R-:W-:Y:S02]  /*17000*/  DMUL R138, R138, R176 ;  /* 0x000000b08a8a7228 */ /* 0x000fe40000000000 */
[----:B------:R-:W-:-:S02]  /*17010*/  DFMA R220, R148, -R220, -R126 ;  /* 0x800000dc94dc722b */ /* 0x000fc4000000087e */
[----:B------:R-:W-:Y:S02]  /*17020*/  DMUL R126, RZ, R44 ;  /* 0x0000002cff7e7228 */ /* 0x000fe40000000000 */
[----:B------:R-:W-:Y:S02]  /*17030*/  DFMA R44, R20, UR12, R178 ;  /* 0x0000000c142c7c2b */ /* 0x000fe400080000b2 */
[-C--:B------:R-:W-:Y:S02]  /*17040*/  DFMA R132, R224, R176.reuse, -R132 ;  /* 0x000000b0e084722b */ /* 0x080fe40000000884 */
[-C--:B------:R-:W-:Y:S02]  /*17050*/  DMUL R232, R232, R176.reuse ;  /* 0x000000b0e8e87228 */ /* 0x080fe40000000000 */
[-C--:B------:R-:W-:Y:S02]  /*17060*/  DFMA R128, R214, R176.reuse, -R128 ;  /* 0x000000b0d680722b */ /* 0x080fe40000000880 */
[----:B------:R-:W-:-:S02]  /*17070*/  DMUL R138, R138, R176 ;  /* 0x000000b08a8a7228 */ /* 0x000fc40000000000 */
[----:B------:R-:W-:Y:S02]  /*17080*/  DADD R44, R44, R126 ;  /* 0x000000002c2c7229 */ /* 0x000fe4000000007e */
[----:B------:R-:W-:Y:S01]  /*17090*/  DMUL R46, RZ, R46 ;  /* 0x0000002eff2e7228 */ /* 0x000fe20000000000 */
[----:B------:R-:W-:Y:S01]  /*170a0*/  UMOV UR20, 0x65965970 ;  /* 0x6596597000147882 */ /* 0x000fe20000000000 */
[-C--:B------:R-:W-:Y:S01]  /*170b0*/  DFMA R132, R232, R176.reuse, R132 ;  /* 0x000000b0e884722b */ /* 0x080fe20000000084 */
[----:B------:R-:W-:Y:S01]  /*170c0*/  UMOV UR21, 0x3f719659 ;  /* 0x3f71965900157882 */ /* 0x000fe20000000000 */
[----:B------:R-:W-:Y:S01]  /*170d0*/  DFMA R176, R138, R176, R128 ;  /* 0x000000b08ab0722b */ /* 0x000fe20000000080 */
[----:B------:R-:W-:Y:S01]  /*170e0*/  UMOV UR14, 0x2e2bb280 ;  /* 0x2e2bb280000e7882 */ /* 0x000fe20000000000 */
[----:B------:R-:W-:Y:S01]  /*170f0*/  DFMA R128, R20, -UR20, R126 ;  /* 0x8000001414807c2b */ /* 0x000fe2000800007e */
[----:B------:R-:W-:Y:S01]  /*17100*/  UMOV UR15, 0x3fd9c3d0 ;  /* 0x3fd9c3d0000f7882 */ /* 0x000fe20000000000 */
[----:B------:R-:W-:-:S02]  /*17110*/  DFMA R20, R22, UR12, R202 ;  /* 0x0000000c16147c2b */ /* 0x000fc400080000ca */
[----:B------:R-:W-:Y:S02]  /*17120*/  DFMA R44, R68, UR14, R44 ;  /* 0x0000000e442c7c2b */ /* 0x000fe4000800002c */
[--C-:B------:R-:W-:Y:S01]  /*17130*/  DFMA R22, R22, -UR20, R46.reuse ;  /* 0x8000001416167c2b */ /* 0x100fe2000800002e */
[----:B------:R-:W-:Y:S01]  /*17140*/  UMOV UR16, 0x76166929 ;  /* 0x7616692900107882 */ /* 0x000fe20000000000 */
[----:B------:R-:W-:Y:S01]  /*17150*/  UMOV UR17, 0x3fcaef9f ;  /* 0x3fcaef9f00117882 */ /* 0x000fe20000000000 */
[----:B------:R-:W-:Y:S01]  /*17160*/  UMOV UR22, 0x9af15610 ;  /* 0x9af1561000167882 */ /* 0x000fe20000000000 */
[----:B------:R-:W-:Y:S01]  /*17170*/  UMOV UR23, 0x3f931ddb ;  /* 0x3f931ddb00177882 */ /* 0x000fe20000000000 */
[----:B------:R-:W-:Y:S02]  /*17180*/  DADD R20, R20, R46 ;  /* 0x0000000014147229 */ /* 0x000fe4000000002e */
[----:B------:R-:W-:Y:S02]  /*17190*/  DFMA R44, R92, UR16, R44 ;  /* 0x000000105c2c7c2b */ /* 0x000fe4000800002c */
[----:B------:R-:W-:Y:S01]  /*171a0*/  DFMA R22, R70, UR22, R22 ;  /* 0x0000001646167c2b */ /* 0x000fe20008000016 */
[----:B------:R-:W-:Y:S01]  /*171b0*/  UMOV UR24, 0x8676f310 ;  /* 0x8676f31000187882 */ /* 0x000fe20000000000 */
[----:B------:R-:W-:-:S02]  /*171c0*/  UMOV UR25, 0x3fa17cc4 ;  /* 0x3fa17cc400197882 */ /* 0x000fc40000000000 */
[----:B------:R-:W-:Y:S02]  /*171d0*/  DFMA R70, R70, UR14, R20 ;  /* 0x0000000e46467c2b */ /* 0x000fe40008000014 */
[----:B------:R-:W-:Y:S02]  /*171e0*/  DFMA R20, RZ, R116, R44 ;  /* 0x00000074ff14722b */ /* 0x000fe4000000002c */
[----:B------:R-:W-:Y:S02]  /*171f0*/  DFMA R128, R68, UR22, R128 ;  /* 0x0000001644807c2b */ /* 0x000fe40008000080 */
[----:B------:R-:W-:Y:S02]  /*17200*/  DFMA R44, R94, -UR24, R22 ;  /* 0x800000185e2c7c2b */ /* 0x000fe40008000016 */
[----:B------:R-:W-:Y:S02]  /*17210*/  DMUL R48, RZ, R48 ;  /* 0x00000030ff307228 */ /* 0x000fe40000000000 */
[----:B------:R-:W-:Y:S01]  /*17220*/  DFMA R22, R24, UR12, R204 ;  /* 0x0000000c18167c2b */ /* 0x000fe200080000cc */
[----:B------:R-:W-:Y:S01]  /*17230*/  UMOV UR26, 0x92492492 ;  /* 0x92492492001a7882 */ /* 0x000fe20000000000 */
[----:B------:R-:W-:Y:S01]  /*17240*/  UMOV UR27, 0x3f93c924 ;  /* 0x3f93c924001b7882 */ /* 0x000fe20000000000 */
[----:B------:R-:W-:-:S02]  /*17250*/  DFMA R128, R92, -UR24, R128 ;  /* 0x800000185c807c2b */ /* 0x000fc40008000080 */
[----:B------:R-:W-:Y:S01]  /*17260*/  DFMA R46, R118, -UR26, R44 ;  /* 0x8000001a762e7c2b */ /* 0x000fe2000800002c */
[----:B------:R-:W-:Y:S01]  /*17270*/  UMOV UR18, 0x85dab4b0 ;  /* 0x85dab4b000127882 */ /* 0x000fe20000000000 */
[--C-:B------:R-:W-:Y:S01]  /*17280*/  DFMA R92, R24, -UR20, R48.reuse ;  /* 0x80000014185c7c2b */ /* 0x100fe20008000030 */
[----:B------:R-:W-:Y:S01]  /*17290*/  UMOV UR19, 0x3fd280a6 ;  /* 0x3fd280a600137882 */ /* 0x000fe20000000000 */
[----:B------:R-:W-:Y:S02]  /*172a0*/  DMUL R44, RZ, R58 ;  /* 0x0000003aff2c7228 */ /* 0x000fe40000000000 */
[----:B------:R-:W-:Y:S02]  /*172b0*/  DADD R48, R22, R48 ;  /* 0x0000000016307229 */ /* 0x000fe40000000030 */
[----:B------:R-:W-:Y:S02]  /*172c0*/  DFMA R24, R34, UR12, R200 ;  /* 0x0000000c22187c2b */ /* 0x000fe400080000c8 */
[----:B------:R-:W-:Y:S01]  /*172d0*/  DFMA R20, R184, UR18, R20 ;  /* 0x00000012b8147c2b */ /* 0x000fe20008000014 */
[----:B------:R-:W-:-:S02]  /*172e0*/  IMAD.MOV.U32 R58, RZ, RZ, -0x17d9296b ;  /* 0xe826d695ff3a7424 */ /* 0x000fc400078e00ff */
[----:B------:R-:W-:Y:S01]  /*172f0*/  IMAD.MOV.U32 R59, RZ, RZ, 0x3e112e0b ;  /* 0x3e112e0bff3b7424 */ /* 0x000fe200078e00ff */
[----:B------:R-:W-:Y:S01]  /*17300*/  UMOV UR28, 0x2ed5a580 ;  /* 0x2ed5a580001c7882 */ /* 0x000fe20000000000 */
[----:B------:R-:W-:Y:S01]  /*17310*/  UMOV UR29, 0x3fa40534 ;  /* 0x3fa40534001d7882 */ /* 0x000fe20000000000 */
[----:B------:R-:W-:Y:S02]  /*17320*/  DFMA R34, R34, -UR20, R44 ;  /* 0x8000001422227c2b */ /* 0x000fe4000800002c */
[C---:B------:R-:W-:Y:S02]  /*17330*/  DFMA R92, R72.reuse, UR22, R92 ;  /* 0x00000016485c7c2b */ /* 0x040fe4000800005c */
[----:B------:R-:W-:Y:S02]  /*17340*/  DFMA R48, R72, UR14, R48 ;  /* 0x0000000e48307c2b */ /* 0x000fe40008000030 */
[----:B------:R-:W-:Y:S02]  /*17350*/  DFMA R72, R180, UR28, R46 ;  /* 0x0000001cb4487c2b */ /* 0x000fe4000800002e */
[----:B------:R-:W-:-:S02]  /*17360*/  DADD R24, R24, R44 ;  /* 0x0000000018187229 */ /* 0x000fc4000000002c */
[-C--:B------:R-:W-:Y:S02]  /*17370*/  DMUL R44, |R178|, R58.reuse ;  /* 0x0000003ab22c7228 */ /* 0x080fe40000000200 */
[----:B------:R-:W-:Y:S02]  /*17380*/  DMUL R46, |R20|, R58 ;  /* 0x0000003a142e7228 */ /* 0x000fe40000000200 */
[----:B------:R-:W-:Y:S02]  /*17390*/  DFMA R70, R94, UR16, R70 ;  /* 0x000000105e467c2b */ /* 0x000fe40008000046 */
[----:B------:R-:W-:-:S04]  /*173a0*/  DFMA R34, R82, UR22, R34 ;  /* 0x0000001652227c2b */ /* 0x000fc80008000022 */
[----:B------:R-:W-:Y:S02]  /*173b0*/  DSETP.MIN.AND P0, P1, R44, R46, PT ;  /* 0x0000002e2c00722a */ /* 0x000fe40003900000 */
[----:B------:R-:W-:Y:S02]  /*173c0*/  DFMA R22, RZ, R118, R70 ;  /* 0x00000076ff16722b */ /* 0x000fe40000000046 */
[----:B------:R-:W-:Y:S02]  /*173d0*/  DFMA R34, R106, -UR24, R34 ;  /* 0x800000186a227c2b */ /* 0x000fe40008000022 */
[----:B------:R-:W-:Y:S01]  /*173e0*/  DMUL R50, RZ, R50 ;  /* 0x00000032ff327228 */ /* 0x000fe20000000000 */
[----:B------:R-:W-:Y:S01]  /*173f0*/  IMAD.MOV.U32 R70, RZ, RZ, R44 ;  /* 0x000000ffff467224 */ /* 0x000fe200078e002c */
[----:B------:R-:W-:Y:S01]  /*17400*/  FSEL R45, R45, R47, P0 ;  /* 0x0000002f2d2d7208 */ /* 0x000fe20000000000 */
[----:B------:R-:W-:Y:S01]  /*17410*/  IMAD.MOV.U32 R71, RZ, RZ, R46 ;  /* 0x000000ffff477224 */ /* 0x000fe200078e002e */
[----:B------:R-:W-:-:S02]  /*17420*/  DFMA R22, R180, UR18, R22 ;  /* 0x00000012b4167c2b */ /* 0x000fc40008000016 */
[----:B------:R-:W-:Y:S02]  /*17430*/  DFMA R94, R156, -UR26, R34 ;  /* 0x8000001a9c5e7c2b */ /* 0x000fe40008000022 */
[----:B------:R-:W-:Y:S01]  /*17440*/  @P1 LOP3.LUT R45, R47, 0x80000, RZ, 0xfc, !PT ;  /* 0x000800002f2d1812 */ /* 0x000fe200078efcff */
[C---:B------:R-:W-:Y:S01]  /*17450*/  DFMA R34, R26.reuse, UR12, R198 ;  /* 0x0000000c1a227c2b */ /* 0x040fe200080000c6 */
[----:B------:R-:W-:Y:S01]  /*17460*/  SEL R70, R70, R71, P0 ;  /* 0x0000004746467207 */ /* 0x000fe20000000000 */
[----:B------:R-:W-:Y:S02]  /*17470*/  DFMA R26, R26, -UR20, R50 ;  /* 0x800000141a1a7c2b */ /* 0x000fe40008000032 */
[----:B------:R-:W-:Y:S01]  /*17480*/  IMAD.MOV.U32 R71, RZ, RZ, R45 ;  /* 0x000000ffff477224 */ /* 0x000fe200078e002d */
[-C--:B------:R-:W-:Y:S02]  /*17490*/  DMUL R202, |R202|, R58.reuse ;  /* 0x0000003acaca7228 */ /* 0x080fe40000000200 */
[----:B------:R-:W-:-:S02]  /*174a0*/  DMUL R44, |R22|, R58 ;  /* 0x0000003a162c7228 */ /* 0x000fc40000000200 */
[C---:B------:R-:W-:Y:S02]  /*174b0*/  DFMA R92, R96.reuse, -UR24, R92 ;  /* 0x80000018605c7c2b */ /* 0x040fe4000800005c */
[----:B------:R-:W-:Y:S02]  /*174c0*/  DFMA R48, R96, UR16, R48 ;  /* 0x0000001060307c2b */ /* 0x000fe40008000030 */
[----:B------:R-:W-:Y:S01]  /*174d0*/  DADD R34, R34, R50 ;  /* 0x0000000022227229 */ /* 0x000fe20000000032 */
[----:B------:R-:W-:Y:S01]  /*174e0*/  UMOV UR4, 0xc2f8f359 ;  /* 0xc2f8f35900047882 */ /* 0x000fe20000000000 */
[----:B------:R-:W-:Y:S01]  /*174f0*/  DFMA R82, R82, UR14, R24 ;  /* 0x0000000e52527c2b */ /* 0x000fe20008000018 */
[----:B------:R-:W-:Y:S01]  /*17500*/  UMOV UR5, 0x1a56e1f ;  /* 0x01a56e1f00057882 */ /* 0x000fe20000000000 */
[----:B------:R-:W-:Y:S02]  /*17510*/  DFMA R26, R74, UR22, R26 ;  /* 0x000000164a1a7c2b */ /* 0x000fe4000800001a */
[----:B------:R-:W-:-:S02]  /*17520*/  DSETP.MAX.AND P3, P2, R70, UR4, PT ;  /* 0x0000000446007e2a */ /* 0x000fc4000ba6f000 */
[----:B------:R-:W-:Y:S02]  /*17530*/  DSETP.MIN.AND P0, P1, R202, R44, PT ;  /* 0x0000002cca00722a */ /* 0x000fe40003900000 */
[----:B------:R-:W-:Y:S02]  /*17540*/  DFMA R92, R120, -UR26, R92 ;  /* 0x8000001a785c7c2b */ /* 0x000fe4000800005c */
[----:B------:R-:W-:Y:S01]  /*17550*/  DMUL R24, R166, R18 ;  /* 0x00000012a6187228 */ /* 0x000fe20000000000 */
[----:B------:R-:W-:Y:S01]  /*17560*/  MOV R0, R71 ;  /* 0x0000004700007202 */ /* 0x000fe20000000f00 */
[----:B------:R-:W-:Y:S02]  /*17570*/  DFMA R48, RZ, R120, R48 ;  /* 0x00000078ff30722b */ /* 0x000fe40000000030 */
[----:B------:R-:W-:Y:S02]  /*17580*/  DFMA R34, R74, UR14, R34 ;  /* 0x0000000e4a227c2b */ /* 0x000fe40008000022 */
[----:B------:R-:W-:Y:S01]  /*17590*/  DFMA R82, R106, UR16, R82 ;  /* 0x000000106a527c2b */ /* 0x000fe20008000052 */
[----:B------:R-:W-:Y:S01]  /*175a0*/  UMOV UR10, UR5 ;  /* 0x00000005000a7c82 */ /* 0x000fe20008000000 */
[----:B------:R-:W-:Y:S01]  /*175b0*/  DFMA R26, R98, -UR24, R26 ;  /* 0x80000018621a7c2b */ /* 0x000fe2000800001a */
[----:B------:R-:W-:Y:S01]  /*175c0*/  IMAD.U32 R46, RZ, RZ, UR10 ;  /* 0x0000000aff2e7e24 */ /* 0x000fe2000f8e00ff */
[----:B------:R-:W-:Y:S01]  /*175d0*/  FSEL R51, R0, UR10, P3 ;  /* 0x0000000a00337c08 */ /* 0x000fe20009800000 */
[----:B------:R-:W-:Y:S01]  /*175e0*/  IMAD.MOV.U32 R0, RZ, RZ, R45 ;  /* 0x000000ffff007224 */ /* 0x000fe200078e002d */
[----:B------:R-:W-:-:S02]  /*175f0*/  DFMA R92, R24, UR28, R92 ;  /* 0x0000001c185c7c2b */ /* 0x000fc4000800005c */
[----:B------:R-:W-:Y:S02]  /*17600*/  DFMA R24, R24, UR18, R48 ;  /* 0x0000001218187c2b */ /* 0x000fe40008000030 */
[----:B------:R-:W-:Y:S01]  /*17610*/  DFMA R34, R98, UR16, R34 ;  /* 0x0000001062227c2b */ /* 0x000fe20008000022 */
[----:B------:R-:W-:Y:S01]  /*17620*/  @P2 LOP3.LUT R51, R46, 0x80000, RZ, 0xfc, !PT ;  /* 0x000800002e332812 */ /* 0x000fe200078efcff */
[----:B------:R-:W-:Y:S01]  /*17630*/  DFMA R156, RZ, R156, R82 ;  /* 0x0000009cff9c722b */ /* 0x000fe20000000052 */
[----:B------:R-:W-:Y:S01]  /*17640*/  IMAD.MOV.U32 R46, RZ, RZ, R202 ;  /* 0x000000ffff2e7224 */ /* 0x000fe200078e00ca */
[----:B------:R-:W-:Y:S01]  /*17650*/  FSEL R203, R203, R0, P0 ;  /* 0x00000000cbcb7208 */ /* 0x000fe20000000000 */
[----:B------:R-:W-:Y:S01]  /*17660*/  IMAD.MOV.U32 R82, RZ, RZ, -0x1dcf73c6 ;  /* 0xe2308c3aff527424 */ /* 0x000fe200078e00ff */
[----:B------:R-:W-:Y:S01]  /*17670*/  DFMA R74, R122, -UR26, R26 ;  /* 0x8000001a7a4a7c2b */ /* 0x000fe2000800001a */
[----:B------:R-:W-:Y:S01]  /*17680*/  IMAD.MOV.U32 R83, RZ, RZ, 0x3e45798e ;  /* 0x3e45798eff537424 */ /* 0x000fe200078e00ff */
[----:B------:R-:W-:Y:S01]  /*17690*/  @P1 LOP3.LUT R203, R0, 0x80000, RZ, 0xfc, !PT ;  /* 0x0008000000cb1812 */ /* 0x000fe200078efcff */
[----:B------:R-:W-:-:S02]  /*176a0*/  IMAD.MOV.U32 R47, RZ, RZ, R44 ;  /* 0x000000ffff2f7224 */ /* 0x000fc400078e002c */
[----:B------:R-:W-:Y:S01]  /*176b0*/  IMAD.MOV.U32 R26, RZ, RZ, R70 ;  /* 0x000000ffff1a7224 */ /* 0x000fe200078e0046 */
[----:B------:R-:W-:Y:S02]  /*176c0*/  DMUL R8, R8, R18 ;  /* 0x0000001208087228 */ /* 0x000fe40000000000 */
[-C--:B------:R-:W-:Y:S01]  /*176d0*/  DMUL R204, |R204|, R82.reuse ;  /* 0x00000052cccc7228 */ /* 0x080fe20000000200 */
[----:B------:R-:W-:Y:S01]  /*176e0*/  SEL R46, R46, R47, P0 ;  /* 0x0000002f2e2e7207 */ /* 0x000fe20000000000 */
[----:B------:R-:W-:Y:S01]  /*176f0*/  DMUL R44, |R24|, R82 ;  /* 0x00000052182c7228 */ /* 0x000fe20000000200 */
[----:B------:R-:W-:Y:S01]  /*17700*/  IMAD.MOV.U32 R47, RZ, RZ, R203 ;  /* 0x000000ffff2f7224 */ /* 0x000fe200078e00cb */
[----:B------:R-:W-:Y:S01]  /*17710*/  DFMA R122, RZ, R122, R34 ;  /* 0x0000007aff7a722b */ /* 0x000fe20000000022 */
[----:B------:R-:W-:Y:S01]  /*17720*/  SEL R34, R26, UR4, P3 ;  /* 0x000000041a227c07 */ /* 0x000fe20009800000 */
[----:B------:R-:W-:Y:S01]  /*17730*/  IMAD.MOV.U32 R35, RZ, RZ, R51 ;  /* 0x000000ffff237224 */ /* 0x000fe200078e0033 */
[----:B------:R-:W-:-:S03]  /*17740*/  DFMA R26, R8, UR18, R156 ;  /* 0x00000012081a7c2b */ /* 0x000fc6000800009c */
[----:B------:R-:W-:Y:S02]  /*17750*/  DSETP.MIN.AND P1, P2, R204, R44, PT ;  /* 0x0000002ccc00722a */ /* 0x000fe40003a20000 */
[----:B------:R-:W-:Y:S01]  /*17760*/  DSETP.GT.AND P0, PT, R46, R34, PT ;  /* 0x000000222e00722a */ /* 0x000fe20003f04000 */
[----:B------:R-:W-:Y:S02]  /*17770*/  IMAD.MOV.U32 R0, RZ, RZ, R204 ;  /* 0x000000ffff007224 */ /* 0x000fe400078e00cc */
[----:B------:R-:W-:-:S03]  /*17780*/  IMAD.MOV.U32 R49, RZ, RZ, R44 ;  /* 0x000000ffff317224 */ /* 0x000fc600078e002c */
[----:B------:R-:W-:Y:S02]  /*17790*/  FSEL R98, R46, R34, P0 ;  /* 0x000000222e627208 */ /* 0x000fe40000000000 */
[----:B------:R-:W-:Y:S01]  /*177a0*/  FSEL R99, R47, R35, P0 ;  /* 0x000000232f637208 */ /* 0x000fe20000000000 */
[----:B------:R-:W-:Y:S01]  /*177b0*/  DMUL R34, R168, R18 ;  /* 0x00000012a8227228 */ /* 0x000fe20000000000 */
[----:B------:R-:W-:Y:S01]  /*177c0*/  SEL R44, R0, R49, P1 ;  /* 0x00000031002c7207 */ /* 0x000fe20000800000 */
[-C--:B------:R-:W-:Y:S02]  /*177d0*/  DMUL R200, |R200|, R82.reuse ;  /* 0x00000052c8c87228 */ /* 0x080fe40000000200 */
[----:B------:R-:W-:Y:S01]  /*177e0*/  DMUL R48, |R26|, R82 ;  /* 0x000000521a307228 */ /* 0x000fe20000000200 */
[----:B------:R-:W-:Y:S02]  /*177f0*/  FSEL R205, R205, R45, P1 ;  /* 0x0000002dcdcd7208 */ /* 0x000fe40000800000 */
[----:B------:R-:W-:Y:S01]  /*17800*/  @P2 LOP3.LUT R205, R45, 0x80000, RZ, 0xfc, !PT ;  /* 0x000800002dcd2812 */ /* 0x000fe200078efcff */
[----:B------:R-:W-:-:S02]  /*17810*/  DFMA R74, R34, UR28, R74 ;  /* 0x0000001c224a7c2b */ /* 0x000fc4000800004a */
[----:B------:R-:W-:Y:S02]  /*17820*/  DFMA R34, R34, UR18, R122 ;  /* 0x0000001222227c2b */ /* 0x000fe4000800007a */
[----:B------:R-:W-:Y:S02]  /*17830*/  DSETP.MIN.AND P1, P2, R200, R48, PT ;  /* 0x00000030c800722a */ /* 0x000fe40003a20000 */
[----:B------:R-:W-:Y:S02]  /*17840*/  DMUL R60, RZ, R60 ;  /* 0x0000003cff3c7228 */ /* 0x000fe40000000000 */
[----:B------:R-:W-:Y:S01]  /*17850*/  DFMA R50, R36, UR12, R2 ;  /* 0x0000000c24327c2b */ /* 0x000fe20008000002 */
[----:B------:R-:W-:Y:S01]  /*17860*/  IMAD.MOV.U32 R106, RZ, RZ, R49 ;  /* 0x000000ffff6a7224 */ /* 0x000fe200078e0031 */
[-C--:B------:R-:W-:Y:S02]  /*17870*/  DMUL R198, |R198|, R82.reuse ;  /* 0x00000052c6c67228 */ /* 0x080fe40000000200 */
[----:B------:R-:W-:Y:S01]  /*17880*/  DMUL R96, |R34|, R82 ;  /* 0x0000005222607228 */ /* 0x000fe20000000200 */
[----:B------:R-:W-:Y:S01]  /*17890*/  IMAD.MOV.U32 R0, RZ, RZ, R200 ;  /* 0x000000ffff007224 */ /* 0x000fe200078e00c8 */
[----:B------:R-:W-:-:S02]  /*178a0*/  DFMA R36, R36, -UR20, R60 ;  /* 0x8000001424247c2b */ /* 0x000fc4000800003c */
[----:B------:R-:W-:Y:S01]  /*178b0*/  DADD R50, R50, R60 ;  /* 0x0000000032327229 */ /* 0x000fe2000000003c */
[----:B------:R-:W-:Y:S02]  /*178c0*/  FSEL R201, R201, R106, P1 ;  /* 0x0000006ac9c97208 */ /* 0x000fe40000800000 */
[----:B------:R-:W-:Y:S02]  /*178d0*/  SEL R48, R0, R48, P1 ;  /* 0x0000003000307207 */ /* 0x000fe40000800000 */
[----:B------:R-:W-:Y:S01]  /*178e0*/  @P2 LOP3.LUT R201, R106, 0x80000, RZ, 0xfc, !PT ;  /* 0x000800006ac92812 */ /* 0x000fe200078efcff */
[----:B------:R-:W-:Y:S02]  /*178f0*/  DSETP.MIN.AND P1, P2, R198, R96, PT ;  /* 0x00000060c600722a */ /* 0x000fe40003a20000 */
[C---:B------:R-:W-:Y:S02]  /*17900*/  DFMA R60, R84.reuse, UR22, R36 ;  /* 0x00000016543c7c2b */ /* 0x040fe40008000024 */
[----:B------:R-:W-:-:S02]  /*17910*/  DFMA R84, R84, UR14, R50 ;  /* 0x0000000e54547c2b */ /* 0x000fc40008000032 */
[----:B------:R-:W-:Y:S02]  /*17920*/  DMUL R52, RZ, R52 ;  /* 0x00000034ff347228 */ /* 0x000fe40000000000 */
[----:B------:R-:W-:Y:S02]  /*17930*/  DFMA R36, R28, UR12, R196 ;  /* 0x0000000c1c247c2b */ /* 0x000fe400080000c4 */
[C---:B------:R-:W-:Y:S02]  /*17940*/  DFMA R60, R108.reuse, -UR24, R60 ;  /* 0x800000186c3c7c2b */ /* 0x040fe4000800003c */
[----:B------:R-:W-:Y:S01]  /*17950*/  DFMA R108, R108, UR16, R84 ;  /* 0x000000106c6c7c2b */ /* 0x000fe20008000054 */
[----:B------:R-:W-:Y:S01]  /*17960*/  FSEL R199, R199, R97, P1 ;  /* 0x00000061c7c77208 */ /* 0x000fe20000800000 */
[----:B------:R-:W-:Y:S01]  /*17970*/  IMAD.MOV.U32 R51, RZ, RZ, R96 ;  /* 0x000000ffff337224 */ /* 0x000fe200078e0060 */
[----:B------:R-:W-:Y:S01]  /*17980*/  @P2 LOP3.LUT R199, R97, 0x80000, RZ, 0xfc, !PT ;  /* 0x0008000061c72812 */ /* 0x000fe200078efcff */
[----:B------:R-:W-:-:S02]  /*17990*/  DFMA R96, R28, -UR20, R52 ;  /* 0x800000141c607c2b */ /* 0x000fc40008000034 */
[----:B------:R-:W-:Y:S02]  /*179a0*/  DADD R36, R36, R52 ;  /* 0x0000000024247229 */ /* 0x000fe40000000034 */
[----:B------:R-:W-:Y:S02]  /*179b0*/  DFMA R28, RZ, R158, R108 ;  /* 0x0000009eff1c722b */ /* 0x000fe4000000006c */
[----:B------:R-:W-:Y:S02]  /*179c0*/  DMUL R220, R220, R18 ;  /* 0x00000012dcdc7228 */ /* 0x000fe40000000000 */
[C---:B------:R-:W-:Y:S02]  /*179d0*/  DFMA R96, R76.reuse, UR22, R96 ;  /* 0x000000164c607c2b */ /* 0x040fe40008000060 */
[----:B------:R-:W-:Y:S02]  /*179e0*/  DFMA R36, R76, UR14, R36 ;  /* 0x0000000e4c247c2b */ /* 0x000fe40008000024 */
[----:B------:R-:W-:-:S02]  /*179f0*/  DMUL R62, RZ, R62 ;  /* 0x0000003eff3e7228 */ /* 0x000fc40000000000 */
[----:B---3--:R-:W-:Y:S02]  /*17a00*/  DFMA R52, R38, UR12, R194 ;  /* 0x0000000c26347c2b */ /* 0x008fe400080000c2 */
[----:B------:R-:W-:Y:S02]  /*17a10*/  DFMA R28, R220, UR18, R28 ;  /* 0x00000012dc1c7c2b */ /* 0x000fe4000800001c */
[C---:B------:R-:W-:Y:S02]  /*17a20*/  DFMA R96, R100.reuse, -UR24, R96 ;  /* 0x8000001864607c2b */ /* 0x040fe40008000060 */
[----:B------:R-:W-:Y:S02]  /*17a30*/  DFMA R36, R100, UR16, R36 ;  /* 0x0000001064247c2b */ /* 0x000fe40008000024 */
[----:B------:R-:W-:Y:S02]  /*17a40*/  DFMA R84, R158, -UR26, R60 ;  /* 0x8000001a9e547c2b */ /* 0x000fe4000800003c */
[----:B------:R-:W-:-:S02]  /*17a50*/  DFMA R38, R38, -UR20, R62 ;  /* 0x8000001426267c2b */ /* 0x000fc4000800003e */
[----:B------:R-:W-:Y:S02]  /*17a60*/  DADD R52, R52, R62 ;  /* 0x0000000034347229 */ /* 0x000fe4000000003e */
[-C--:B------:R-:W-:Y:S02]  /*17a70*/  DMUL R60, |R2|, R82.reuse ;  /* 0x00000052023c7228 */ /* 0x080fe40000000200 */
[----:B------:R-:W-:Y:S01]  /*17a80*/  DMUL R62, |R28|, R82 ;  /* 0x000000521c3e7228 */ /* 0x000fe20000000200 */
[----:B------:R-:W-:Y:S01]  /*17a90*/  IMAD.MOV.U32 R0, RZ, RZ, R198 ;  /* 0x000000ffff007224 */ /* 0x000fe200078e00c6 */
[----:B------:R-:W-:Y:S02]  /*17aa0*/  DFMA R2, R140, -UR26, R96 ;  /* 0x8000001a8c027c2b */ /* 0x000fe40008000060 */
[----:B------:R-:W-:Y:S02]  /*17ab0*/  DFMA R140, RZ, R140, R36 ;  /* 0x0000008cff8c722b */ /* 0x000fe40000000024 */
[----:B------:R-:W-:Y:S01]  /*17ac0*/  DMUL R36, R170, R18 ;  /* 0x00000012aa247228 */ /* 0x000fe20000000000 */
[----:B------:R-:W-:Y:S01]  /*17ad0*/  SEL R50, R0, R51, P1 ;  /* 0x0000003300327207 */ /* 0x000fe20000800000 */
[----:B------:R-:W-:Y:S01]  /*17ae0*/  DSETP.MIN.AND P1, P2, R60, R62, PT ;  /* 0x0000003e3c00722a */ /* 0x000fe20003a20000 */
[----:B------:R-:W-:Y:S01]  /*17af0*/  MOV R45, R205 ;  /* 0x000000cd002d7202 */ /* 0x000fe20000000f00 */
[----:B------:R-:W-:-:S02]  /*17b00*/  DMUL R54, RZ, R54 ;  /* 0x00000036ff367228 */ /* 0x000fc40000000000 */
[C---:B------:R-:W-:Y:S02]  /*17b10*/  DFMA R38, R86.reuse, UR22, R38 ;  /* 0x0000001656267c2b */ /* 0x040fe40008000026 */
[----:B------:R-:W-:Y:S02]  /*17b20*/  DFMA R52, R86, UR14, R52 ;  /* 0x0000000e56347c2b */ /* 0x000fe40008000034 */
[----:B------:R-:W-:Y:S02]  /*17b30*/  DFMA R2, R36, UR28, R2 ;  /* 0x0000001c24027c2b */ /* 0x000fe40008000002 */
[----:B------:R-:W-:Y:S02]  /*17b40*/  DSETP.GT.AND P0, PT, R44, R98, PT ;  /* 0x000000622c00722a */ /* 0x000fe40003f04000 */
[----:B------:R-:W-:Y:S01]  /*17b50*/  DFMA R36, R36, UR18, R140 ;  /* 0x0000001224247c2b */ /* 0x000fe2000800008c */
[----:B------:R-:W-:Y:S01]  /*17b60*/  IMAD.MOV.U32 R0, RZ, RZ, R60 ;  /* 0x000000ffff007224 */ /* 0x000fe200078e003c */
[----:B------:R-:W-:Y:S01]  /*17b70*/  FSEL R97, R61, R63, P1 ;  /* 0x0000003f3d617208 */ /* 0x000fe20000800000 */
[----:B------:R-:W-:Y:S01]  /*17b80*/  DFMA R60, R30, -UR20, R54 ;  /* 0x800000141e3c7c2b */ /* 0x000fe20008000036 */
[----:B------:R-:W-:Y:S01]  /*17b90*/  FSEL R98, R44, R98, P0 ;  /* 0x000000622c627208 */ /* 0x000fe20000000000 */
[----:B------:R-:W-:Y:S01]  /*17ba0*/  IMAD.MOV.U32 R49, RZ, RZ, R201 ;  /* 0x000000ffff317224 */ /* 0x000fe200078e00c9 */
[----:B------:R-:W-:Y:S01]  /*17bb0*/  FSEL R99, R45, R99, P0 ;  /* 0x000000632d637208 */ /* 0x000fe20000000000 */
[----:B------:R-:W-:Y:S01]  /*17bc0*/  DFMA R38, R110, -UR24, R38 ;  /* 0x800000186e267c2b */ /* 0x000fe20008000026 */
[----:B------:R-:W-:Y:S01]  /*17bd0*/  IMAD.MOV.U32 R77, RZ, RZ, R62 ;  /* 0x000000ffff4d7224 */ /* 0x000fe200078e003e */
[----:B--2---:R-:W-:Y:S01]  /*17be0*/  DFMA R30, R30, UR12, R4 ;  /* 0x0000000c1e1e7c2b */ /* 0x004fe20008000004 */
[----:B------:R-:W-:Y:S01]  /*17bf0*/  @P2 LOP3.LUT R97, R63, 0x80000, RZ, 0xfc, !PT ;  /* 0x000800003f612812 */ /* 0x000fe200078efcff */
[----:B------:R-:W-:-:S02]  /*17c00*/  DFMA R110, R110, UR16, R52 ;  /* 0x000000106e6e7c2b */ /* 0x000fc40008000034 */
[-C--:B------:R-:W-:Y:S02]  /*17c10*/  DMUL R196, |R196|, R82.reuse ;  /* 0x00000052c4c47228 */ /* 0x080fe40000000200 */
[----:B------:R-:W-:Y:S02]  /*17c20*/  DMUL R62, |R36|, R82 ;  /* 0x00000052243e7228 */ /* 0x000fe40000000200 */
[----:B------:R-:W-:Y:S01]  /*17c30*/  DSETP.GT.AND P0, PT, R48, R98, PT ;  /* 0x000000623000722a */ /* 0x000fe20003f04000 */
[----:B------:R-:W-:Y:S01]  /*17c40*/  SEL R52, R0, R77, P1 ;  /* 0x0000004d00347207 */ /* 0x000fe20000800000 */
[----:B------:R-:W-:Y:S02]  /*17c50*/  DADD R54, R30, R54 ;  /* 0x000000001e367229 */ /* 0x000fe40000000036 */
[----:B------:R-:W-:Y:S02]  /*17c60*/  DFMA R30, RZ, R160, R110 ;  /* 0x000000a0ff1e722b */ /* 0x000fe4000000006e */
[----:B------:R-:W-:-:S02]  /*17c70*/  DMUL R150, R150, R18 ;  /* 0x0000001296967228 */ /* 0x000fc40000000000 */
[----:B------:R-:W-:Y:S01]  /*17c80*/  DSETP.MIN.AND P1, P2, R196, R62, PT ;  /* 0x0000003ec400722a */ /* 0x000fe20003a20000 */
[----:B------:R-:W-:Y:S01]  /*17c90*/  FSEL R98, R48, R98, P0 ;  /* 0x0000006230627208 */ /* 0x000fe20000000000 */
[----:B------:R-:W-:Y:S01]  /*17ca0*/  IMAD.MOV.U32 R51, RZ, RZ, R199 ;  /* 0x000000ffff337224 */ /* 0x000fe200078e00c7 */
[----:B------:R-:W-:Y:S01]  /*17cb0*/  FSEL R99, R49, R99, P0 ;  /* 0x0000006331637208 */ /* 0x000fe20000000000 */
[----:B------:R-:W-:Y:S02]  /*17cc0*/  DFMA R60, R78, UR22, R60 ;  /* 0x000000164e3c7c2b */ /* 0x000fe4000800003c */
[----:B------:R-:W-:Y:S02]  /*17cd0*/  DFMA R30, R150, UR18, R30 ;  /* 0x00000012961e7c2b */ /* 0x000fe4000800001e */
[----:B------:R-:W-:Y:S02]  /*17ce0*/  DFMA R54, R78, UR14, R54 ;  /* 0x0000000e4e367c2b */ /* 0x000fe40008000036 */
[----:B------:R-:W-:Y:S01]  /*17cf0*/  DSETP.GT.AND P0, PT, R50, R98, PT ;  /* 0x000000623200722a */ /* 0x000fe20003f04000 */
[----:B------:R-:W-:Y:S01]  /*17d00*/  IMAD.MOV.U32 R0, RZ, RZ, R196 ;  /* 0x000000ffff007224 */ /* 0x000fe200078e00c4 */
[----:B------:R-:W-:Y:S01]  /*17d10*/  DFMA R76, R160, -UR26, R38 ;  /* 0x8000001aa04c7c2b */ /* 0x000fe20008000026 */
[----:B------:R-:W-:Y:S01]  /*17d20*/  FSEL R197, R197, R63, P1 ;  /* 0x0000003fc5c57208 */ /* 0x000fe20000800000 */
[----:B------:R-:W-:Y:S01]  /*17d30*/  IMAD.MOV.U32 R53, RZ, RZ, R97 ;  /* 0x000000ffff357224 */ /* 0x000fe200078e0061 */
[----:B------:R-:W-:Y:S01]  /*17d40*/  MOV R39, R62 ;  /* 0x0000003e00277202 */ /* 0x000fe20000000f00 */
[----:B------:R-:W-:Y:S01]  /*17d50*/  DMUL R64, RZ, R64 ;  /* 0x00000040ff407228 */ /* 0x000fe20000000000 */
[----:B------:R-:W-:Y:S01]  /*17d60*/  FSEL R86, R50, R98, P0 ;  /* 0x0000006232567208 */ /* 0x000fe20000000000 */
[----:B------:R-:W-:Y:S01]  /*17d70*/  DFMA R60, R102, -UR24, R60 ;  /* 0x80000018663c7c2b */ /* 0x000fe2000800003c */
[----:B------:R-:W-:Y:S01]  /*17d80*/  FSEL R87, R51, R99, P0 ;  /* 0x0000006333577208 */ /* 0x000fe20000000000 */
[-C--:B------:R-:W-:Y:S01]  /*17d90*/  DMUL R194, |R194|, R82.reuse ;  /* 0x00000052c2c27228 */ /* 0x080fe20000000200 */
[----:B------:R-:W-:Y:S01]  /*17da0*/  @P2 LOP3.LUT R197, R63, 0x80000, RZ, 0xfc, !PT ;  /* 0x000800003fc52812 */ /* 0x000fe200078efcff */
[----:B------:R-:W-:-:S02]  /*17db0*/  DMUL R62, |R30|, R82 ;  /* 0x000000521e3e7228 */ /* 0x000fc40000000200 */
[----:B------:R-:W-:Y:S02]  /*17dc0*/  DFMA R130, R186, R130, -R134 ;  /* 0x00000082ba82722b */ /* 0x000fe40000000886 */
[----:B------:R-:W-:Y:S01]  /*17dd0*/  DFMA R102, R102, UR16, R54 ;  /* 0x0000001066667c2b */ /* 0x000fe20008000036 */
[----:B------:R-:W-:Y:S01]  /*17de0*/  SEL R54, R0, R39, P1 ;  /* 0x0000002700367207 */ /* 0x000fe20000800000 */
[----:B------:R-:W-:Y:S02]  /*17df0*/  DFMA R38, R40, UR12, R6 ;  /* 0x0000000c28267c2b */ /* 0x000fe40008000006 */
[----:B------:R-:W-:Y:S02]  /*17e00*/  DSETP.GT.AND P0, PT, R52, R86, PT ;  /* 0x000000563400722a */ /* 0x000fe40003f04000 */
[----:B------:R-:W-:Y:S02]  /*17e10*/  DFMA R40, R40, -UR20, R64 ;  /* 0x8000001428287c2b */ /* 0x000fe40008000040 */
[----:B------:R-:W-:-:S02]  /*17e20*/  DSETP.MIN.AND P1, P2, R194, R62, PT ;  /* 0x0000003ec200722a */ /* 0x000fc40003a20000 */
[----:B------:R-:W-:Y:S01]  /*17e30*/  DFMA R130, R210, R130, R208 ;  /* 0x00000082d282722b */ /* 0x000fe200000000d0 */
[----:B------:R-:W-:Y:S01]  /*17e40*/  FSEL R78, R52, R86, P0 ;  /* 0x00000056344e7208 */ /* 0x000fe20000000000 */
[----:B------:R-:W-:Y:S01]  /*17e50*/  DADD R38, R38, R64 ;  /* 0x0000000026267229 */ /* 0x000fe20000000040 */
[----:B------:R-:W-:Y:S01]  /*17e60*/  FSEL R79, R53, R87, P0 ;  /* 0x00000057354f7208 */ /* 0x000fe20000000000 */
[----:B------:R-:W-:Y:S01]  /*17e70*/  DFMA R86, R142, -UR26, R60 ;  /* 0x8000001a8e567c2b */ /* 0x000fe2000800003c */
[----:B------:R-:W-:Y:S01]  /*17e80*/  IMAD.MOV.U32 R64, RZ, RZ, R63 ;  /* 0x000000ffff407224 */ /* 0x000fe200078e003f */
[----:B------:R-:W-:Y:S01]  /*17e90*/  DMUL R60, RZ, R56 ;  /* 0x00000038ff3c7228 */ /* 0x000fe20000000000 */
[----:B------:R-:W-:Y:S01]  /*17ea0*/  IMAD.MOV.U32 R57, RZ, RZ, R62 ;  /* 0x000000ffff397224 */ /* 0x000fe200078e003e */
[----:B------:R-:W-:Y:S02]  /*17eb0*/  DFMA R62, R88, UR22, R40 ;  /* 0x00000016583e7c2b */ /* 0x000fe40008000028 */
[----:B------:R-:W-:-:S02]  /*17ec0*/  DFMA R40, R32, UR12, R10 ;  /* 0x0000000c20287c2b */ /* 0x000fc4000800000a */
[C---:B------:R-:W-:Y:S02]  /*17ed0*/  DMUL R130, R172.reuse, R130 ;  /* 0x00000082ac827228 */ /* 0x040fe40000000000 */
[----:B------:R-:W-:Y:S02]  /*17ee0*/  DFMA R102, RZ, R142, R102 ;  /* 0x0000008eff66722b */ /* 0x000fe40000000066 */
[----:B------:R-:W-:Y:S01]  /*17ef0*/  DMUL R172, R172, R18 ;  /* 0x00000012acac7228 */ /* 0x000fe20000000000 */
[----:B------:R-:W-:Y:S01]  /*17f00*/  IMAD.MOV.U32 R55, RZ, RZ, R197 ;  /* 0x000000ffff377224 */ /* 0x000fe200078e00c5 */
[----:B------:R-:W-:Y:S01]  /*17f10*/  DFMA R38, R88, UR14, R38 ;  /* 0x0000000e58267c2b */ /* 0x000fe20008000026 */
[----:B------:R-:W-:Y:S02]  /*17f20*/  FSEL R195, R195, R64, P1 ;  /* 0x00000040c3c37208 */ /* 0x000fe40000800000 */
[----:B------:R-:W-:Y:S01]  /*17f30*/  @P2 LOP3.LUT R195, R64, 0x80000, RZ, 0xfc, !PT ;  /* 0x0008000040c32812 */ /* 0x000fe200078efcff */
[----:B------:R-:W-:-:S02]  /*17f40*/  DFMA R64, R32, -UR20, R60 ;  /* 0x8000001420407c2b */ /* 0x000fc4000800003c */
[----:B------:R-:W-:Y:S02]  /*17f50*/  DADD R40, R40, R60 ;  /* 0x0000000028287229 */ /* 0x000fe4000000003c */
[----:B------:R-:W-:Y:S02]  /*17f60*/  DMUL R66, RZ, R66 ;  /* 0x00000042ff427228 */ /* 0x000fe40000000000 */
[----:B------:R-:W-:Y:S02]  /*17f70*/  DFMA R62, R112, -UR24, R62 ;  /* 0x80000018703e7c2b */ /* 0x000fe4000800003e */
[----:B------:R-:W-:Y:S02]  /*17f80*/  DFMA R60, R42, UR12, R124 ;  /* 0x0000000c2a3c7c2b */ /* 0x000fe4000800007c */
[----:B------:R-:W-:Y:S02]  /*17f90*/  DSETP.GT.AND P0, PT, R54, R78, PT ;  /* 0x0000004e3600722a */ /* 0x000fe40003f04000 */
[----:B------:R-:W-:-:S02]  /*17fa0*/  DFMA R32, R172, UR18, R102 ;  /* 0x00000012ac207c2b */ /* 0x000fc40008000066 */
[----:B------:R-:W-:Y:S02]  /*17fb0*/  DFMA R152, R152, -R132, -R130 ;  /* 0x800000849898722b */ /* 0x000fe40000000882 */
[----:B------:R-:W-:Y:S01]  /*17fc0*/  DFMA R38, R112, UR16, R38 ;  /* 0x0000001070267c2b */ /* 0x000fe20008000026 */
[----:B------:R-:W-:Y:S01]  /*17fd0*/  FSEL R88, R54, R78, P0 ;  /* 0x0000004e36587208 */ /* 0x000fe20000000000 */
[C---:B------:R-:W-:Y:S01]  /*17fe0*/  DFMA R64, R80.reuse, UR22, R64 ;  /* 0x0000001650407c2b */ /* 0x040fe20008000040 */
[----:B------:R-:W-:Y:S01]  /*17ff0*/  FSEL R89, R55, R79, P0 ;  /* 0x0000004f37597208 */ /* 0x000fe20000000000 */
[----:B------:R-:W-:Y:S02]  /*18000*/  DFMA R40, R80, UR14, R40 ;  /* 0x0000000e50287c2b */ /* 0x000fe40008000028 */
[----:B------:R-:W-:Y:S02]  /*18010*/  DFMA R42, R42, -UR20, R66 ;  /* 0x800000142a2a7c2b */ /* 0x000fe40008000042 */
[----:B------:R-:W-:-:S02]  /*18020*/  DFMA R136, R206, R136, -R218 ;  /* 0x00000088ce88722b */ /* 0x000fc400000008da */
[----:B------:R-:W-:Y:S02]  /*18030*/  DFMA R78, R162, -UR26, R62 ;  /* 0x8000001aa24e7c2b */ /* 0x000fe4000800003e */
[----:B------:R-:W-:Y:S02]  /*18040*/  DADD R60, R60, R66 ;  /* 0x000000003c3c7229 */ /* 0x000fe40000000042 */
[-C--:B------:R-:W-:Y:S02]  /*18050*/  DMUL R4, |R4|, R82.reuse ;  /* 0x0000005204047228 */ /* 0x080fe40000000200 */
[----:B------:R-:W-:Y:S01]  /*18060*/  DMUL R62, |R32|, R82 ;  /* 0x00000052203e7228 */ /* 0x000fe20000000200 */
[----:B------:R-:W-:Y:S01]  /*18070*/  IMAD.MOV.U32 R0, RZ, RZ, R194 ;  /* 0x000000ffff007224 */ /* 0x000fe200078e00c2 */
[----:B------:R-:W-:Y:S02]  /*18080*/  DFMA R38, RZ, R162, R38 ;  /* 0x000000a2ff26722b */ /* 0x000fe40000000026 */
[----:B------:R-:W-:-:S02]  /*18090*/  DMUL R152, R152, R18 ;  /* 0x0000001298987228 */ /* 0x000fc40000000000 */
[C---:B------:R-:W-:Y:S01]  /*180a0*/  DFMA R64, R104.reuse, -UR24, R64 ;  /* 0x8000001868407c2b */ /* 0x040fe20008000040 */
[----:B------:R-:W-:Y:S01]  /*180b0*/  SEL R56, R0, R57, P1 ;  /* 0x0000003900387207 */ /* 0x000fe20000800000 */
[----:B------:R-:W-:Y:S02]  /*180c0*/  DFMA R40, R104, UR16, R40 ;  /* 0x0000001068287c2b */ /* 0x000fe40008000028 */
[----:B------:R-:W-:Y:S02]  /*180d0*/  DFMA R42, R90, UR22, R42 ;  /* 0x000000165a2a7c2b */ /* 0x000fe4000800002a */
[----:B------:R-:W-:Y:S02]  /*180e0*/  DFMA R208, R210, R136, R208 ;  /* 0x00000088d2d0722b */ /* 0x000fe400000000d0 */
[----:B------:R-:W-:Y:S02]  /*180f0*/  DFMA R60, R90, UR14, R60 ;  /* 0x0000000e5a3c7c2b */ /* 0x000fe4000800003c */
[----:B------:R-:W-:-:S02]  /*18100*/  DSETP.MIN.AND P1, P2, R4, R62, PT ;  /* 0x0000003e0400722a */ /* 0x000fc40003a20000 */
[----:B------:R-:W-:Y:S01]  /*18110*/  DFMA R38, R152, UR18, R38 ;  /* 0x0000001298267c2b */ /* 0x000fe20008000026 */
[----:B------:R-:W-:Y:S02]  /*18120*/  IMAD.MOV.U32 R0, RZ, RZ, R4 ;  /* 0x000000ffff007224 */ /* 0x000fe400078e0004 */
[----:B------:R-:W-:Y:S01]  /*18130*/  IMAD.MOV.U32 R67, RZ, RZ, R62 ;  /* 0x000000ffff437224 */ /* 0x000fe200078e003e */
[----:B------:R-:W-:Y:S02]  /*18140*/  DFMA R64, R144, -UR26, R64 ;  /* 0x8000001a90407c2b */ /* 0x000fe40008000040 */
[----:B------:R-:W-:Y:S02]  /*18150*/  DFMA R144, RZ, R144, R40 ;  /* 0x00000090ff90722b */ /* 0x000fe40000000028 */
[----:B------:R-:W-:Y:S01]  /*18160*/  DFMA R42, R114, -UR24, R42 ;  /* 0x80000018722a7c2b */ /* 0x000fe2000800002a */
[----:B------:R-:W-:Y:S01]  /*18170*/  IMAD.MOV.U32 R4, RZ, RZ, R63 ;  /* 0x000000ffff047224 */ /* 0x000fe200078e003f */
[----:B------:R-:W-:-:S02]  /*18180*/  DMUL R208, R174, R208 ;  /* 0x000000d0aed07228 */ /* 0x000fc40000000000 */
[----:B------:R-:W-:Y:S02]  /*18190*/  DMUL R40, R174, R18 ;  /* 0x00000012ae287228 */ /* 0x000fe40000000000 */
[----:B------:R-:W-:Y:S01]  /*181a0*/  DFMA R114, R114, UR16, R60 ;  /* 0x0000001072727c2b */ /* 0x000fe2000800003c */
[----:B------:R-:W-:Y:S01]  /*181b0*/  SEL R60, R0, R67, P1 ;  /* 0x00000043003c7207 */ /* 0x000fe20000800000 */
[-C--:B------:R-:W-:Y:S02]  /*181c0*/  DMUL R62, |R6|, R82.reuse ;  /* 0x00000052063e7228 */ /* 0x080fe40000000200 */
[----:B------:R-:W-:Y:S01]  /*181d0*/  DMUL R66, |R38|, R82 ;  /* 0x0000005226427228 */ /* 0x000fe20000000200 */
[----:B------:R-:W-:Y:S01]  /*181e0*/  IMAD.MOV.U32 R57, RZ, RZ, R195 ;  /* 0x000000ffff397224 */ /* 0x000fe200078e00c3 */
[----:B------:R-:W-:Y:S01]  /*181f0*/  FSEL R61, R5, R4, P1 ;  /* 0x00000004053d7208 */ /* 0x000fe20000800000 */
[----:B------:R-:W-:Y:S01]  /*18200*/  DFMA R176, R154, -R176, -R208 ;  /* 0x800000b09ab0722b */ /* 0x000fe200000008d0 */
[----:B------:R-:W-:Y:S01]  /*18210*/  @P2 LOP3.LUT R61, R4, 0x80000, RZ, 0xfc, !PT ;  /* 0x00080000043d2812 */ /* 0x000fe200078efcff */
[----:B------:R-:W-:-:S02]  /*18220*/  DFMA R4, R40, UR28, R64 ;  /* 0x0000001c28047c2b */ /* 0x000fc40008000040 */
[----:B------:R-:W-:Y:S02]  /*18230*/  DFMA R40, R40, UR18, R144 ;  /* 0x0000001228287c2b */ /* 0x000fe40008000090 */
[----:B------:R-:W-:Y:S02]  /*18240*/  DSETP.MIN.AND P1, P2, R62, R66, PT ;  /* 0x000000423e00722a */ /* 0x000fe40003a20000 */
[----:B------:R-:W-:Y:S02]  /*18250*/  DSETP.GT.AND P0, PT, R56, R88, PT ;  /* 0x000000583800722a */ /* 0x000fe40003f04000 */
[----:B------:R-:W-:Y:S02]  /*18260*/  DFMA R6, R164, -UR26, R42 ;  /* 0x8000001aa4067c2b */ /* 0x000fe4000800002a */
[----:B------:R-:W-:Y:S02]  /*18270*/  DFMA R42, RZ, R164, R114 ;  /* 0x000000a4ff2a722b */ /* 0x000fe40000000072 */
[----:B------:R-:W-:Y:S01]  /*18280*/  DMUL R176, R176, R18 ;  /* 0x00000012b0b07228 */ /* 0x000fe20000000000 */
[----:B------:R-:W-:Y:S01]  /*18290*/  FSEL R81, R57, R89, P0 ;  /* 0x0000005939517208 */ /* 0x000fe20000000000 */
[-C--:B------:R-:W-:Y:S01]  /*182a0*/  DMUL R10, |R10|, R82.reuse ;  /* 0x000000520a0a7228 */ /* 0x080fe20000000200 */
[----:B------:R-:W-:Y:S01]  /*182b0*/  IMAD.MOV.U32 R0, RZ, RZ, R63 ;  /* 0x000000ffff007224 */ /* 0x000fe200078e003f */
[----:B------:R-:W-:Y:S01]  /*182c0*/  DMUL R64, |R40|, R82 ;  /* 0x0000005228407228 */ /* 0x000fe20000000200 */
[----:B------:R-:W-:Y:S01]  /*182d0*/  IMAD.MOV.U32 R89, RZ, RZ, R67 ;  /* 0x000000ffff597224 */ /* 0x000fe200078e0043 */
[----:B------:R-:W-:-:S02]  /*182e0*/  FSEL R80, R56, R88, P0 ;  /* 0x0000005838507208 */ /* 0x000fc40000000000 */
[----:B------:R-:W-:Y:S01]  /*182f0*/  SEL R62, R62, R66, P1 ;  /* 0x000000423e3e7207 */ /* 0x000fe20000800000 */
[----:B------:R-:W-:Y:S01]  /*18300*/  DFMA R42, R176, UR18, R42 ;  /* 0x00000012b02a7c2b */ /* 0x000fe2000800002a */
[----:B------:R-:W-:Y:S02]  /*18310*/  FSEL R97, R0, R89, P1 ;  /* 0x0000005900617208 */ /* 0x000fe40000800000 */
[----:B------:R-:W-:Y:S01]  /*18320*/  @P2 LOP3.LUT R97, R89, 0x80000, RZ, 0xfc, !PT ;  /* 0x0008000059612812 */ /* 0x000fe200078efcff */
[----:B------:R-:W-:Y:S02]  /*18330*/  DSETP.MIN.AND P1, P2, R10, R64, PT ;  /* 0x000000400a00722a */ /* 0x000fe40003a20000 */
[----:B------:R-:W-:Y:S02]  /*18340*/  DSETP.GT.AND P0, PT, R60, R80, PT ;  /* 0x000000503c00722a */ /* 0x000fe40003f04000 */
[----:B------:R-:W-:Y:S01]  /*18350*/  DFMA R90, R8, UR28, R94 ;  /* 0x0000001c085a7c2b */ /* 0x000fe2000800005e */
[----:B------:R-:W-:Y:S01]  /*18360*/  IMAD.MOV.U32 R0, RZ, RZ, R11 ;  /* 0x000000ffff007224 */ /* 0x000fe200078e000b */
[----:B------:R-:W-:-:S02]  /*18370*/  DMUL R124, |R124|, R82 ;  /* 0x000000527c7c7228 */ /* 0x000fc40000000200 */
[----:B------:R-:W-:Y:S01]  /*18380*/  FSEL R67, R61, R81, P0 ;  /* 0x000000513d437208 */ /* 0x000fe20000000000 */
[----:B------:R-:W-:Y:S01]  /*18390*/  DMUL R8, |R42|, R82 ;  /* 0x000000522a087228 */ /* 0x000fe20000000200 */
[----:B------:R-:W-:Y:S01]  /*183a0*/  IMAD.MOV.U32 R81, RZ, RZ, R65 ;  /* 0x000000ffff517224 */ /* 0x000fe200078e0041 */
[----:B------:R-:W-:Y:S02]  /*183b0*/  FSEL R66, R60, R80, P0 ;  /* 0x000000503c427208 */ /* 0x000fe40000000000 */
[----:B------:R-:W-:Y:S02]  /*183c0*/  MOV R63, R97 ;  /* 0x00000061003f7202 */ /* 0x000fe40000000f00 */
[----:B------:R-:W-:Y:S02]  /*183d0*/  FSEL R89, R0, R81, P1 ;  /* 0x0000005100597208 */ /* 0x000fe40000800000 */
[----:B------:R-:W-:Y:S02]  /*183e0*/  SEL R64, R10, R64, P1 ;  /* 0x000000400a407207 */ /* 0x000fe40000800000 */
[----:B------:R-:W-:Y:S01]  /*183f0*/  @P2 LOP3.LUT R89, R81, 0x80000, RZ, 0xfc, !PT ;  /* 0x0008000051592812 */ /* 0x000fe200078efcff */
[----:B------:R-:W-:-:S02]  /*18400*/  DSETP.MIN.AND P1, P2, R124, R8, PT ;  /* 0x000000087c00722a */ /* 0x000fc40003a20000 */
[----:B------:R-:W-:Y:S01]  /*18410*/  DSETP.GT.AND P0, PT, R62, R66, PT ;  /* 0x000000423e00722a */ /* 0x000fe20003f04000 */
[----:B------:R-:W-:Y:S02]  /*18420*/  IMAD.MOV.U32 R0, RZ, RZ, R125 ;  /* 0x000000ffff007224 */ /* 0x000fe400078e007d */
[----:B------:R-:W-:Y:S01]  /*18430*/  IMAD.MOV.U32 R65, RZ, RZ, R89 ;  /* 0x000000ffff417224 */ /* 0x000fe200078e0059 */
[----:B------:R-:W-:Y:S02]  /*18440*/  DFMA R68, R116, -UR26, R128 ;  /* 0x8000001a74447c2b */ /* 0x000fe40008000080 */
[----:B------:R-:W-:Y:S02]  /*18450*/  FSEL R10, R62, R66, P0 ;  /* 0x000000423e0a7208 */ /* 0x000fe40000000000 */
[----:B------:R-:W-:Y:S01]  /*18460*/  FSEL R11, R63, R67, P0 ;  /* 0x000000433f0b7208 */ /* 0x000fe20000000000 */
[----:B------:R-:W-:Y:S01]  /*18470*/  IMAD.MOV.U32 R67, RZ, RZ, R9 ;  /* 0x000000ffff437224 */ /* 0x000fe200078e0009 */
[----:B------:R-:W-:-:S04]  /*18480*/  DFMA R150, R150, UR28, R76 ;  /* 0x0000001c96967c2b */ /* 0x000fc8000800004c */
[----:B------:R-:W-:Y:S01]  /*18490*/  DSETP.GT.AND P0, PT, R64, R10, PT ;  /* 0x0000000a4000722a */ /* 0x000fe20003f04000 */
[----:B------:R-:W-:Y:S02]  /*184a0*/  FSEL R77, R0, R67, P1 ;  /* 0x00000043004d7208 */ /* 0x000fe40000800000 */
[----:B------:R-:W-:Y:S01]  /*184b0*/  @P2 LOP3.LUT R77, R67, 0x80000, RZ, 0xfc, !PT ;  /* 0x00080000434d2812 */ /* 0x000fe200078efcff */
[----:B------:R-:W-:Y:S01]  /*184c0*/  DFMA R68, R184, UR28, R68 ;  /* 0x0000001cb8447c2b */ /* 0x000fe20008000044 */
[----:B------:R-:W-:Y:S01]  /*184d0*/  SEL R66, R124, R8, P1 ;  /* 0x000000087c427207 */ /* 0x000fe20000800000 */
[----:B------:R-:W-:Y:S02]  /*184e0*/  DFMA R86, R172, UR28, R86 ;  /* 0x0000001cac567c2b */ /* 0x000fe40008000056 */
[----:B------:R-:W-:Y:S01]  /*184f0*/  DFMA R84, R220, UR28, R84 ;  /* 0x0000001cdc547c2b */ /* 0x000fe20008000054 */
[----:B------:R-:W-:Y:S01]  /*18500*/  FSEL R8, R64, R10, P0 ;  /* 0x0000000a40087208 */ /* 0x000fe20000000000 */
[----:B------:R-:W-:Y:S01]  /*18510*/  DFMA R152, R152, UR28, R78 ;  /* 0x0000001c98987c2b */ /* 0x000fe2000800004e */
[----:B------:R-:W-:Y:S01]  /*18520*/  FSEL R9, R65, R11, P0 ;  /* 0x0000000b41097208 */ /* 0x000fe20000000000 */
[----:B------:R-:W-:Y:S01]  /*18530*/  DFMA R6, R176, UR28, R6 ;  /* 0x0000001cb0067c2b */ /* 0x000fe20008000006 */
[----:B------:R-:W-:Y:S01]  /*18540*/  IMAD.MOV.U32 R67, RZ, RZ, R77 ;  /* 0x000000ffff437224 */ /* 0x000fe200078e004d */
[----:B------:R-:W-:Y:S01]  /*18550*/  UMOV UR4, 0xfeebc2a0 ;  /* 0xfeebc2a000047882 */ /* 0x000fe20000000000 */
[----:B------:R-:W-:-:S02]  /*18560*/  UMOV UR5, 0x39b4484b ;  /* 0x39b4484b00057882 */ /* 0x000fc40000000000 */
[----:B------:R-:W-:Y:S02]  /*18570*/  DADD R78, |R72|, UR4 ;  /* 0x00000004484e7e29 */ /* 0x000fe40008000200 */
[----:B------:R-:W-:Y:S02]  /*18580*/  DSETP.GT.AND P0, PT, R66, R8, PT ;  /* 0x000000084200722a */ /* 0x000fe40003f04000 */
[----:B------:R-:W-:Y:S02]  /*18590*/  DADD R10, |R68|, UR4 ;  /* 0x00000004440a7e29 */ /* 0x000fe40008000200 */
[----:B------:R-:W-:Y:S02]  /*185a0*/  DADD R76, |R74|, UR4 ;  /* 0x000000044a4c7e29 */ /* 0x000fe40008000200 */
[----:B------:R-:W-:Y:S02]  /*185b0*/  DADD R72, |R86|, UR4 ;  /* 0x0000000456487e29 */ /* 0x000fe40008000200 */
[----:B------:R-:W-:-:S02]  /*185c0*/  DADD R88, |R84|, UR4 ;  /* 0x0000000454587e29 */ /* 0x000fc40008000200 */
[----:B------:R-:W-:Y:S02]  /*185d0*/  DADD R92, |R92|, UR4 ;  /* 0x000000045c5c7e29 */ /* 0x000fe40008000200 */
[----:B------:R-:W-:Y:S02]  /*185e0*/  DADD R74, |R2|, UR4 ;  /* 0x00000004024a7e29 */ /* 0x000fe40008000200 */
[----:B------:R-:W-:Y:S02]  /*185f0*/  DADD R68, |R4|, UR4 ;  /* 0x0000000404447e29 */ /* 0x000fe40008000200 */
[----:B------:R-:W-:Y:S02]  /*18600*/  DADD R90, |R90|, UR4 ;  /* 0x000000045a5a7e29 */ /* 0x000fe40008000200 */
[----:B------:R-:W-:Y:S02]  /*18610*/  DADD R86, |R150|, UR4 ;  /* 0x0000000496567e29 */ /* 0x000fe40008000200 */
[----:B------:R-:W-:-:S02]  /*18620*/  DADD R84, |R152|, UR4 ;  /* 0x0000000498547e29 */ /* 0x000fc40008000200 */
[----:B------:R-:W-:Y:S01]  /*18630*/  DADD R80, |R6|, UR4 ;  /* 0x0000000406507e29 */ /* 0x000fe20008000200 */
[----:B------:R-:W-:Y:S02]  /*18640*/  FSEL R2, R66, R8, P0 ;  /* 0x0000000842027208 */ /* 0x000fe40000000000 */
[----:B------:R-:W-:Y:S01]  /*18650*/  FSEL R3, R67, R9, P0 ;  /* 0x0000000943037208 */ /* 0x000fe20000000000 */
        /* <DEDUP_REMOVED lines=24> */
[----:B------:R-:W-:Y:S01]  /*187e0*/  DSETP.GTU.AND P0, PT, R2, R82, PT ;  /* 0x000000520200722a */ /* 0x000fe20003f0c000 */
[----:B------:R-:W-:-:S13]  /*187f0*/  BSSY.RECONVERGENT B0, `(.L_x_313) ;  /* 0x0000033000007945 */ /* 0x000fda0003800200 */
[----:B0-----:R-:W-:Y:S05]  /*18800*/  @P0 BRA `(.L_x_314) ;  /* 0x0000000000940947 */ /* 0x001fea0003800000 */
[----:B------:R1:W-:Y:S01]  /*18810*/  STL.64 [R12+0x120], R58 ;  /* 0x0001203a0c007387 */ /* 0x0003e20000100a00 */
[----:B------:R-:W-:Y:S01]  /*18820*/  IMAD.MOV.U32 R46, RZ, RZ, -0x17d9296b ;  /* 0xe826d695ff2e7424 */ /* 0x000fe200078e00ff */
[----:B------:R-:W-:Y:S01]  /*18830*/  MOV R56, 0xe2308c3a ;  /* 0xe2308c3a00387802 */ /* 0x000fe20000000f00 */
[----:B------:R-:W-:Y:S01]  /*18840*/  IMAD.MOV.U32 R47, RZ, RZ, 0x3e112e0b ;  /* 0x3e112e0bff2f7424 */ /* 0x000fe200078e00ff */
[----:B------:R1:W-:Y:S01]  /*18850*/  STL.64 [R12+0x20120], R58 ;  /* 0x0201203a0c007387 */ /* 0x0003e20000100a00 */
[----:B------:R-:W-:Y:S01]  /*18860*/  IMAD.MOV.U32 R62, RZ, RZ, -0x1dcf73c6 ;  /* 0xe2308c3aff3e7424 */ /* 0x000fe200078e00ff */
[----:B------:R-:W-:Y:S01]  /*18870*/  MOV R61, 0x3e45798e ;  /* 0x3e45798e003d7802 */ /* 0x000fe20000000f00 */
[----:B------:R-:W-:Y:S01]  /*18880*/  IMAD.MOV.U32 R63, RZ, RZ, 0x3e45798e ;  /* 0x3e45798eff3f7424 */ /* 0x000fe200078e00ff */
[----:B------:R1:W-:Y:S01]  /*18890*/  STL.64 [R12+0x40120], R82 ;  /* 0x040120520c007387 */ /* 0x0003e20000100a00 */
[----:B------:R-:W-:Y:S02]  /*188a0*/  IMAD.MOV.U32 R57, RZ, RZ, 0x3e45798e ;  /* 0x3e45798eff397424 */ /* 0x000fe400078e00ff */
[----:B------:R-:W-:Y:S01]  /*188b0*/  IMAD.MOV.U32 R52, RZ, RZ, -0x1dcf73c6 ;  /* 0xe2308c3aff347424 */ /* 0x000fe200078e00ff */
[----:B------:R1:W-:Y:S01]  /*188c0*/  STL.64 [R12+0x60120], R82 ;  /* 0x060120520c007387 */ /* 0x0003e20000100a00 */
[----:B------:R-:W-:-:S02]  /*188d0*/  IMAD.MOV.U32 R53, RZ, RZ, 0x3e45798e ;  /* 0x3e45798eff357424 */ /* 0x000fc400078e00ff */
[----:B------:R-:W-:Y:S01]  /*188e0*/  IMAD.MOV.U32 R48, RZ, RZ, -0x1dcf73c6 ;  /* 0xe2308c3aff307424 */ /* 0x000fe200078e00ff */
[----:B------:R1:W-:Y:S01]  /*188f0*/  STL.64 [R12+0x80120], R82 ;  /* 0x080120520c007387 */ /* 0x0003e20000100a00 */
[----:B------:R-:W-:Y:S02]  /*18900*/  IMAD.MOV.U32 R49, RZ, RZ, 0x3e45798e ;  /* 0x3e45798eff317424 */ /* 0x000fe400078e00ff */
[----:B------:R-:W-:Y:S01]  /*18910*/  IMAD.MOV.U32 R66, RZ, RZ, -0x1dcf73c6 ;  /* 0xe2308c3aff427424 */ /* 0x000fe200078e00ff */
[----:B------:R1:W-:Y:S01]  /*18920*/  STL.64 [R12+0xa0120], R82 ;  /* 0x0a0120520c007387 */ /* 0x0003e20000100a00 */
[----:B------:R-:W-:Y:S02]  /*18930*/  IMAD.MOV.U32 R67, RZ, RZ, 0x3e45798e ;  /* 0x3e45798eff437424 */ /* 0x000fe400078e00ff */
[----:B------:R-:W-:Y:S01]  /*18940*/  IMAD.MOV.U32 R64, RZ, RZ, -0x1dcf73c6 ;  /* 0xe2308c3aff407424 */ /* 0x000fe200078e00ff */
[----:B------:R1:W-:Y:S01]  /*18950*/  STL.64 [R12+0xc0120], R82 ;  /* 0x0c0120520c007387 */ /* 0x0003e20000100a00 */
[----:B------:R-:W-:-:S02]  /*18960*/  IMAD.MOV.U32 R65, RZ, RZ, 0x3e45798e ;  /* 0x3e45798eff417424 */ /* 0x000fc400078e00ff */
[----:B------:R-:W-:Y:S01]  /*18970*/  IMAD.MOV.U32 R60, RZ, RZ, -0x1dcf73c6 ;  /* 0xe2308c3aff3c7424 */ /* 0x000fe200078e00ff */
[----:B------:R1:W-:Y:S01]  /*18980*/  STL.64 [R12+0xe0120], R82 ;  /* 0x0e0120520c007387 */ /* 0x0003e20000100a00 */
[----:B------:R-:W-:Y:S02]  /*18990*/  IMAD.MOV.U32 R54, RZ, RZ, -0x1dcf73c6 ;  /* 0xe2308c3aff367424 */ /* 0x000fe400078e00ff */
[----:B------:R-:W-:Y:S01]  /*189a0*/  IMAD.MOV.U32 R55, RZ, RZ, 0x3e45798e ;  /* 0x3e45798eff377424 */ /* 0x000fe200078e00ff */
[----:B------:R1:W-:Y:S01]  /*189b0*/  STL.64 [R12+0x100120], R82 ;  /* 0x100120520c007387 */ /* 0x0003e20000100a00 */
[----:B------:R-:W-:Y:S02]  /*189c0*/  IMAD.MOV.U32 R50, RZ, RZ, -0x1dcf73c6 ;  /* 0xe2308c3aff327424 */ /* 0x000fe400078e00ff */
[----:B------:R-:W-:Y:S01]  /*189d0*/  IMAD.MOV.U32 R51, RZ, RZ, 0x3e45798e ;  /* 0x3e45798eff337424 */ /* 0x000fe200078e00ff */
[----:B------:R1:W-:Y:S01]  /*189e0*/  STL.64 [R12+0x120120], R82 ;  /* 0x120120520c007387 */ /* 0x0003e20000100a00 */
[----:B------:R-:W-:-:S02]  /*189f0*/  IMAD.MOV.U32 R44, RZ, RZ, -0x1dcf73c6 ;  /* 0xe2308c3aff2c7424 */ /* 0x000fc400078e00ff */
[----:B------:R-:W-:Y:S01]  /*18a00*/  IMAD.MOV.U32 R45, RZ, RZ, 0x3e45798e ;  /* 0x3e45798eff2d7424 */ /* 0x000fe200078e00ff */
[----:B------:R1:W-:Y:S01]  /*18a10*/  STL.64 [R12+0x140120], R82 ;  /* 0x140120520c007387 */ /* 0x0003e20000100a00 */
[----:B------:R-:W-:Y:S02]  /*18a20*/  IMAD.MOV.U32 R70, RZ, RZ, -0x17d9296b ;  /* 0xe826d695ff467424 */ /* 0x000fe400078e00ff */
[----:B------:R-:W-:Y:S01]  /*18a30*/  IMAD.MOV.U32 R71, RZ, RZ, 0x3e112e0b ;  /* 0x3e112e0bff477424 */ /* 0x000fe200078e00ff */
[----:B------:R1:W-:Y:S01]  /*18a40*/  STL.64 [R12+0x160120], R82 ;  /* 0x160120520c007387 */ /* 0x0003e20000100a00 */
[----:B------:R-:W-:Y:S05]  /*18a50*/  BRA `(.L_x_315) ;  /* 0x0000000000307947 */ /* 0x000fea0003800000 */
.L_x_314:
        /* <DEDUP_REMOVED lines=11> */
[----:B------:R0:W-:Y:S02]  /*18b10*/  STL.64 [R12+0x160120], R66 ;  /* 0x160120420c007387 */ /* 0x0001e40000100a00 */
.L_x_315:
[----:B------:R-:W-:Y:S05]  /*18b20*/  BSYNC.RECONVERGENT B0 ;  /* 0x0000000000007941 */ /* 0x000fea0003800200 */
.L_x_313:
[----:B------:R-:W2:Y:S01]  /*18b30*/  MUFU.RCP64H R3, R11 ;  /* 0x0000000b00037308 */ /* 0x000ea20000001800 */
[----:B------:R-:W-:Y:S01]  /*18b40*/  IMAD.MOV.U32 R2, RZ, RZ, 0x1 ;  /* 0x00000001ff027424 */ /* 0x000fe200078e00ff */
[----:B------:R-:W-:Y:S01]  /*18b50*/  FSETP.GEU.AND P1, PT, |R71|, 6.5827683646048100446e-37, PT ;  /* 0x036000004700780b */ /* 0x000fe20003f2e200 */
[----:B------:R-:W-:Y:S04]  /*18b60*/  BSSY.RECONVERGENT B1, `(.L_x_316) ;  /* 0x0000012000017945 */ /* 0x000fe80003800200 */
[----:B--2---:R-:W-:-:S08]  /*18b70*/  DFMA R4, -R10, R2, 1 ;  /* 0x3ff000000a04742b */ /* 0x004fd00000000102 */
        /* <DEDUP_REMOVED lines=15> */
[----:B01----:R-:W-:Y:S05]  /*18c70*/  CALL.REL.NOINC `($__internal_1_$__cuda_sm20_div_rn_f64_full) ;  /* 0x0000005000287944 */ /* 0x003fea0003c00000 */
.L_x_317:
[----:B------:R-:W-:Y:S05]  /*18c80*/  BSYNC.RECONVERGENT B1 ;  /* 0x0000000000017941 */ /* 0x000fea0003800200 */
.L_x_316:
[----:B------:R-:W2:Y:S01]  /*18c90*/  MUFU.RCP64H R5, R79 ;  /* 0x0000004f00057308 */ /* 0x000ea20000001800 */
[----:B------:R-:W-:Y:S01]  /*18ca0*/  IMAD.MOV.U32 R4, RZ, RZ, 0x1 ;  /* 0x00000001ff047424 */ /* 0x000fe200078e00ff */
[----:B------:R-:W-:Y:S01]  /*18cb0*/  UMOV UR4, 0x8800759c ;  /* 0x8800759c00047882 */ /* 0x000fe20000000000 */
[----:B------:R-:W-:Y:S01]  /*18cc0*/  UMOV UR5, 0x7e37e43c ;  /* 0x7e37e43c00057882 */ /* 0x000fe20000000000 */
[----:B------:R-:W-:Y:S01]  /*18cd0*/  FSETP.GEU.AND P1, PT, |R47|, 6.5827683646048100446e-37, PT ;  /* 0x036000002f00780b */ /* 0x000fe20003f2e200 */
[----:B------:R-:W-:Y:S01]  /*18ce0*/  DSETP.MIN.AND P2, P3, R2, UR4, PT ;  /* 0x0000000402007e2a */ /* 0x000fe2000bb40000 */
[----:B------:R-:W-:Y:S01]  /*18cf0*/  IMAD.MOV.U32 R0, RZ, RZ, R3 ;  /* 0x000000ffff007224 */ /* 0x000fe200078e0003 */
[----:B------:R-:W-:Y:S01]  /*18d00*/  UMOV UR10, UR5 ;  /* 0x00000005000a7c82 */ /* 0x000fe20008000000 */
[----:B------:R-:W-:Y:S03]  /*18d10*/  BSSY.RECONVERGENT B1, `(.L_x_318) ;  /* 0x0000018000017945 */ /* 0x000fe60003800200 */
[----:B-1----:R-:W-:Y:S01]  /*18d20*/  FSEL R59, R0, UR10, P2 ;  /* 0x0000000a003b7c08 */ /* 0x002fe20009000000 */
[----:B------:R-:W-:Y:S01]  /*18d30*/  IMAD.U32 R0, RZ, RZ, UR10 ;  /* 0x0000000aff007e24 */ /* 0x000fe2000f8e00ff */
[----:B------:R-:W-:Y:S01]  /*18d40*/  SEL R58, R2, UR4, P2 ;  /* 0x00000004023a7c07 */ /* 0x000fe20009000000 */
[----:B--2---:R-:W-:-:S05]  /*18d50*/  DFMA R6, -R78, R4, 1 ;  /* 0x3ff000004e06742b */ /* 0x004fca0000000104 */
[----:B------:R-:W-:-:S03]  /*18d60*/  @P3 LOP3.LUT R59, R0, 0x80000, RZ, 0xfc, !PT ;  /* 0x00080000003b3812 */ /* 0x000fc600078efcff */
        /* <DEDUP_REMOVED lines=15> */
[----:B0-----:R-:W-:Y:S05]  /*18e60*/  CALL.REL.NOINC `($__internal_1_$__cuda_sm20_div_rn_f64_full) ;  /* 0x0000004c00ac7944 */ /* 0x001fea0003c00000 */
[----:B------:R-:W-:Y:S01]  /*18e70*/  IMAD.MOV.U32 R4, RZ, RZ, R2 ;  /* 0x000000ffff047224 */ /* 0x000fe200078e0002 */
[----:B------:R-:W-:-:S07]  /*18e80*/  MOV R5, R3 ;  /* 0x0000000300057202 */ /* 0x000fce0000000f00 */
.L_x_319:
[----:B------:R-:W-:Y:S05]  /*18e90*/  BSYNC.RECONVERGENT B1 ;  /* 0x0000000000017941 */ /* 0x000fea0003800200 */
.L_x_318:
[----:B------:R-:W1:Y:S01]  /*18ea0*/  MUFU.RCP64H R3, R93 ;  /* 0x0000005d00037308 */ /* 0x000e620000001800 */
[----:B------:R-:W-:Y:S01]  /*18eb0*/  IMAD.MOV.U32 R2, RZ, RZ, 0x1 ;  /* 0x00000001ff027424 */ /* 0x000fe200078e00ff */
[----:B------:R-:W-:Y:S01]  /*18ec0*/  FSETP.GEU.AND P2, PT, |R45|, 6.5827683646048100446e-37, PT ;  /* 0x036000002d00780b */ /* 0x000fe20003f4e200 */
[----:B------:R-:W-:Y:S01]  /*18ed0*/  DSETP.GEU.AND P0, PT, R4, R58, PT ;  /* 0x0000003a0400722a */ /* 0x000fe20003f0e000 */
[----:B------:R-:W-:Y:S05]  /*18ee0*/  BSSY.RECONVERGENT B1, `(.L_x_320) ;  /* 0x0000014000017945 */ /* 0x000fea0003800200 */
[----:B0-----:R-:W-:Y:S02]  /*18ef0*/  FSEL R46, R4, R58, !P0 ;  /* 0x0000003a042e7208 */ /* 0x001fe40004000000 */
[----:B------:R-:W-:Y:S01]  /*18f00*/  FSEL R47, R5, R59, !P0 ;  /* 0x0000003b052f7208 */ /* 0x000fe20004000000 */
[----:B-1----:R-:W-:-:S08]  /*18f10*/  DFMA R6, -R92, R2, 1 ;  /* 0x3ff000005c06742b */ /* 0x002fd00000000102 */
        /* <DEDUP_REMOVED lines=16> */
.L_x_321:
[----:B------:R-:W-:Y:S05]  /*19020*/  BSYNC.RECONVERGENT B1 ;  /* 0x0000000000017941 */ /* 0x000fea0003800200 */
.L_x_320:
[----:B------:R-:W0:Y:S01]  /*19030*/  MUFU.RCP64H R5, R91 ;  /* 0x0000005b00057308 */ /* 0x000e220000001800 */
[----:B------:R-:W-:Y:S01]  /*19040*/  IMAD.MOV.U32 R4, RZ, RZ, 0x1 ;  /* 0x00000001ff047424 */ /* 0x000fe200078e00ff */
[----:B------:R-:W-:Y:S01]  /*19050*/  FSETP.GEU.AND P2, PT, |R49|, 6.5827683646048100446e-37, PT ;  /* 0x036000003100780b */ /* 0x000fe20003f4e200 */
[----:B------:R-:W-:Y:S01]  /*19060*/  DSETP.GEU.AND P0, PT, R2, R46, PT ;  /* 0x0000002e0200722a */ /* 0x000fe20003f0e000 */
[----:B------:R-:W-:Y:S05]  /*19070*/  BSSY.RECONVERGENT B1, `(.L_x_322) ;  /* 0x0000016000017945 */ /* 0x000fea0003800200 */
[----:B------:R-:W-:Y:S02]  /*19080*/  FSEL R44, R2, R46, !P0 ;  /* 0x0000002e022c7208 */ /* 0x000fe40004000000 */
[----:B------:R-:W-:Y:S01]  /*19090*/  FSEL R45, R3, R47, !P0 ;  /* 0x0000002f032d7208 */ /* 0x000fe20004000000 */
        /* <DEDUP_REMOVED lines=19> */
.L_x_323:
[----:B------:R-:W-:Y:S05]  /*191d0*/  BSYNC.RECONVERGENT B1 ;  /* 0x0000000000017941 */ /* 0x000fea0003800200 */
.L_x_322:
        /* <DEDUP_REMOVED lines=24> */
.L_x_325:
[----:B------:R-:W-:Y:S05]  /*19360*/  BSYNC.RECONVERGENT B1 ;  /* 0x0000000000017941 */ /* 0x000fea0003800200 */
.L_x_324:
        /* <DEDUP_REMOVED lines=26> */
.L_x_327:
[----:B------:R-:W-:Y:S05]  /*19510*/  BSYNC.RECONVERGENT B1 ;  /* 0x0000000000017941 */ /* 0x000fea0003800200 */
.L_x_326:
        /* <DEDUP_REMOVED lines=24> */
.L_x_329:
[----:B------:R-:W-:Y:S05]  /*196a0*/  BSYNC.RECONVERGENT B1 ;  /* 0x0000000000017941 */ /* 0x000fea0003800200 */
.L_x_328:
        /* <DEDUP_REMOVED lines=26> */
.L_x_331:
[----:B------:R-:W-:Y:S05]  /*19850*/  BSYNC.RECONVERGENT B1 ;  /* 0x0000000000017941 */ /* 0x000fea0003800200 */
.L_x_330:
        /* <DEDUP_REMOVED lines=24> */
.L_x_333:
[----:B------:R-:W-:Y:S05]  /*199e0*/  BSYNC.RECONVERGENT B1 ;  /* 0x0000000000017941 */ /* 0x000fea0003800200 */
.L_x_332:
        /* <DEDUP_REMOVED lines=26> */
.L_x_335:
[----:B------:R-:W-:Y:S05]  /*19b90*/  BSYNC.RECONVERGENT B1 ;  /* 0x0000000000017941 */ /* 0x000fea0003800200 */
.L_x_334:
        /* <DEDUP_REMOVED lines=24> */
.L_x_337:
[----:B------:R-:W-:Y:S05]  /*19d20*/  BSYNC.RECONVERGENT B1 ;  /* 0x0000000000017941 */ /* 0x000fea0003800200 */
.L_x_336:
        /* <DEDUP_REMOVED lines=26> */
.L_x_339:
[----:B------:R-:W-:Y:S05]  /*19ed0*/  BSYNC.RECONVERGENT B1 ;  /* 0x0000000000017941 */ /* 0x000fea0003800200 */
.L_x_338:
[----:B------:R-:W-:Y:S01]  /*19ee0*/  DSETP.GEU.AND P0, PT, R4, R44, PT ;  /* 0x0000002c0400722a */ /* 0x000fe20003f0e000 */
[----:B------:R-:W-:Y:S05]  /*19ef0*/  BSSY.RECONVERGENT B0, `(.L_x_340) ;  /* 0x0000038000007945 */ /* 0x000fea0003800200 */
[----:B------:R-:W-:Y:S02]  /*19f00*/  FSEL R44, R4, R44, !P0 ;  /* 0x0000002c042c7208 */ /* 0x000fe40004000000 */
[----:B------:R-:W-:-:S06]  /*19f10*/  FSEL R45, R5, R45, !P0 ;  /* 0x0000002d052d7208 */ /* 0x000fcc0004000000 */
[----:B------:R-:W-:-:S14]  /*19f20*/  DSETP.GE.AND P0, PT, R44, 1, PT ;  /* 0x3ff000002c00742a */ /* 0x000fdc0003f06000 */
[----:B------:R-:W-:Y:S05]  /*19f30*/  @!P0 BRA `(.L_x_341) ;  /* 0x00000000005c8947 */ /* 0x000fea0003800000 */
[----:B------:R-:W-:Y:S01]  /*19f40*/  BSSY.RECONVERGENT B1, `(.L_x_342) ;  /* 0x0000008000017945 */ /* 0x000fe20003800200 */
[----:B------:R-:W-:Y:S01]  /*19f50*/  ISETP.GE.AND P2, PT, R45, RZ, PT ;  /* 0x000000ff2d00720c */ /* 0x000fe20003f46270 */
[----:B------:R-:W-:Y:S01]  /*19f60*/  IMAD.MOV.U32 R2, RZ, RZ, R44 ;  /* 0x000000ffff027224 */ /* 0x000fe200078e002c */
[----:B------:R-:W-:Y:S01]  /*19f70*/  MOV R0, 0x19fc0 ;  /* 0x00019fc000007802 */ /* 0x000fe20000000f00 */
[----:B------:R-:W-:Y:S02]  /*19f80*/  IMAD.MOV.U32 R3, RZ, RZ, R45 ;  /* 0x000000ffff037224 */ /* 0x000fe400078e002d */
[----:B------:R-:W-:Y:S02]  /*19f90*/  IMAD.MOV.U32 R4, RZ, RZ, -0x66666666 ;  /* 0x9999999aff047424 */ /* 0x000fe400078e00ff */
[----:B------:R-:W-:-:S07]  /*19fa0*/  IMAD.MOV.U32 R5, RZ, RZ, 0x3fc99999 ;  /* 0x3fc99999ff057424 */ /* 0x000fce00078e00ff */
[----:B------:R-:W-:Y:S05]  /*19fb0*/  CALL.REL.NOINC `($_Z9OdeSolverPdS_S_S_S_S_$__internal_accurate_pow) ;  /* 0x0000004000f07944 */ /* 0x000fea0003c00000 */
[----:B------:R-:W-:Y:S05]  /*19fc0*/  BSYNC.RECONVERGENT B1 ;  /* 0x0000000000017941 */ /* 0x000fea0003800200 */
.L_x_342:
[----:B------:R-:W-:Y:S01]  /*19fd0*/  UMOV UR4, 0x9999999a ;  /* 0x9999999a00047882 */ /* 0x000fe20000000000 */
[----:B------:R-:W-:Y:S01]  /*19fe0*/  UMOV UR5, 0x3fc99999 ;  /* 0x3fc9999900057882 */ /* 0x000fe20000000000 */
[C---:B------:R-:W-:Y:S01]  /*19ff0*/  DSETP.NEU.AND P1, PT, R44.reuse, +INF , PT ;  /* 0x7ff000002c00742a */ /* 0x040fe20003f2d000 */
[----:B------:R-:W-:Y:S01]  /*1a000*/  FSEL R2, R2, RZ, P2 ;  /* 0x000000ff02027208 */ /* 0x000fe20001000000 */
[C---:B------:R-:W-:Y:S01]  /*1a010*/  DADD R4, R44.reuse, UR4 ;  /* 0x000000042c047e29 */ /* 0x040fe20008000000 */
[----:B------:R-:W-:Y:S01]  /*1a020*/  FSEL R3, R3, -QNAN , P2 ;  /* 0xfff8000003037808 */ /* 0x000fe20001000000 */
[----:B------:R-:W-:-:S08]  /*1a030*/  DSETP.NEU.AND P2, PT, R44, 1, PT ;  /* 0x3ff000002c00742a */ /* 0x000fd00003f4d000 */
[----:B------:R-:W-:-:S04]  /*1a040*/  LOP3.LUT R4, R5, 0x7ff00000, RZ, 0xc0, !PT ;  /* 0x7ff0000005047812 */ /* 0x000fc800078ec0ff */
[----:B------:R-:W-:-:S13]  /*1a050*/  ISETP.NE.AND P0, PT, R4, 0x7ff00000, PT ;  /* 0x7ff000000400780c */ /* 0x000fda0003f05270 */
[----:B------:R-:W-:Y:S02]  /*1a060*/  @!P0 FSEL R2, R2, RZ, P1 ;  /* 0x000000ff02028208 */ /* 0x000fe40000800000 */
[----:B------:R-:W-:Y:S02]  /*1a070*/  @!P0 FSEL R3, R3, +QNAN , P1 ;  /* 0x7ff0000003038808 */ /* 0x000fe40000800000 */
[----:B------:R-:W-:Y:S02]  /*1a080*/  FSEL R2, R2, RZ, P2 ;  /* 0x000000ff02027208 */ /* 0x000fe40001000000 */
[----:B------:R-:W-:Y:S01]  /*1a090*/  FSEL R3, R3, 1.875, P2 ;  /* 0x3ff0000003037808 */ /* 0x000fe20001000000 */
[----:B------:R-:W-:Y:S06]  /*1a0a0*/  BRA `(.L_x_343) ;  /* 0x0000000000707947 */ /* 0x000fec0003800000 */
.L_x_341:
[----:B------:R-:W-:Y:S01]  /*1a0b0*/  DSETP.NEU.AND P0, PT, R44, RZ, PT ;  /* 0x000000ff2c00722a */ /* 0x000fe20003f0d000 */
[----:B------:R-:W-:-:S13]  /*1a0c0*/  BSSY.RECONVERGENT B1, `(.L_x_344) ;  /* 0x000000b000017945 */ /* 0x000fda0003800200 */
[----:B------:R-:W-:Y:S01]  /*1a0d0*/  @!P0 CS2R R2, SRZ ;  /* 0x0000000000028805 */ /* 0x000fe2000001ff00 */
[----:B------:R-:W-:Y:S06]  /*1a0e0*/  @!P0 BRA `(.L_x_345) ;  /* 0x0000000000208947 */ /* 0x000fec0003800000 */
[----:B------:R-:W-:Y:S01]  /*1a0f0*/  DADD R2, -RZ, |R44| ;  /* 0x00000000ff027229 */ /* 0x000fe2000000052c */
[----:B------:R-:W-:Y:S01]  /*1a100*/  ISETP.GE.AND P2, PT, R45, RZ, PT ;  /* 0x000000ff2d00720c */ /* 0x000fe20003f46270 */
[----:B------:R-:W-:Y:S01]  /*1a110*/  IMAD.MOV.U32 R4, RZ, RZ, RZ ;  /* 0x000000ffff047224 */ /* 0x000fe200078e00ff */
[----:B------:R-:W-:Y:S02]  /*1a120*/  MOV R5, 0x3fd00000 ;  /* 0x3fd0000000057802 */ /* 0x000fe40000000f00 */
[----:B------:R-:W-:-:S09]  /*1a130*/  MOV R0, 0x1a150 ;  /* 0x0001a15000007802 */ /* 0x000fd20000000f00 */
[----:B------:R-:W-:Y:S05]  /*1a140*/  CALL.REL.NOINC `($_Z9OdeSolverPdS_S_S_S_S_$__internal_accurate_pow) ;  /* 0x00000040008c7944 */ /* 0x000fea0003c00000 */
[----:B------:R-:W-:Y:S02]  /*1a150*/  FSEL R2, R2, RZ, P2 ;  /* 0x000000ff02027208 */ /* 0x000fe40001000000 */
[----:B------:R-:W-:-:S07]  /*1a160*/  FSEL R3, R3, -QNAN , P2 ;  /* 0xfff8000003037808 */ /* 0x000fce0001000000 */
.L_x_345:
[----:B------:R-:W-:Y:S05]  /*1a170*/  BSYNC.RECONVERGENT B1 ;  /* 0x0000000000017941 */ /* 0x000fea0003800200 */
.L_x_344:
[C---:B------:R-:W-:Y:S01]  /*1a180*/  DADD R4, R44.reuse, 0.25 ;  /* 0x3fd000002c047429 */ /* 0x040fe20000000000 */
[----:B------:R-:W-:Y:S01]  /*1a190*/  BSSY.RECONVERGENT B1, `(.L_x_346) ;  /* 0x000000b000017945 */ /* 0x000fe20003800200 */
[----:B------:R-:W-:-:S08]  /*1a1a0*/  DSETP.NEU.AND P1, PT, R44, 1, PT ;  /* 0x3ff000002c00742a */ /* 0x000fd00003f2d000 */
[----:B------:R-:W-:-:S04]  /*1a1b0*/  LOP3.LUT R4, R5, 0x7ff00000, RZ, 0xc0, !PT ;  /* 0x7ff0000005047812 */ /* 0x000fc800078ec0ff */
[----:B------:R-:W-:-:S13]  /*1a1c0*/  ISETP.NE.AND P0, PT, R4, 0x7ff00000, PT ;  /* 0x7ff000000400780c */ /* 0x000fda0003f05270 */
[----:B------:R-:W-:Y:S05]  /*1a1d0*/  @P0 BRA `(.L_x_347) ;  /* 0x0000000000180947 */ /* 0x000fea0003800000 */
[----:B------:R-:W-:-:S14]  /*1a1e0*/  DSETP.NAN.AND P0, PT, R44, R44, PT ;  /* 0x0000002c2c00722a */ /* 0x000fdc0003f08000 */
[----:B------:R-:W-:Y:S01]  /*1a1f0*/  @P0 DADD R2, R44, 0.25 ;  /* 0x3fd000002c020429 */ /* 0x000fe20000000000 */
[----:B------:R-:W-:Y:S10]  /*1a200*/  @P0 BRA `(.L_x_347) ;  /* 0x00000000000c0947 */ /* 0x000ff40003800000 */
[----:B------:R-:W-:-:S14]  /*1a210*/  DSETP.NEU.AND P0, PT, |R44|, +INF , PT ;  /* 0x7ff000002c00742a */ /* 0x000fdc0003f0d200 */
[----:B------:R-:W-:Y:S02]  /*1a220*/  @!P0 IMAD.MOV.U32 R2, RZ, RZ, 0x0 ;  /* 0x00000000ff028424 */ /* 0x000fe400078e00ff */
[----:B------:R-:W-:-:S07]  /*1a230*/  @!P0 IMAD.MOV.U32 R3, RZ, RZ, 0x7ff00000 ;  /* 0x7ff00000ff038424 */ /* 0x000fce00078e00ff */
.L_x_347:
[----:B------:R-:W-:Y:S05]  /*1a240*/  BSYNC.RECONVERGENT B1 ;  /* 0x0000000000017941 */ /* 0x000fea0003800200 */
.L_x_346:
[----:B------:R-:W-:Y:S02]  /*1a250*/  FSEL R2, R2, RZ, P1 ;  /* 0x000000ff02027208 */ /* 0x000fe40000800000 */
[----:B------:R-:W-:-:S07]  /*1a260*/  FSEL R3, R3, 1.875, P1 ;  /* 0x3ff0000003037808 */ /* 0x000fce0000800000 */
.L_x_343:
[----:B------:R-:W-:Y:S05]  /*1a270*/  BSYNC.RECONVERGENT B0 ;  /* 0x0000000000007941 */ /* 0x000fea0003800200 */
.L_x_340:
[----:B------:R-:W-:Y:S01]  /*1a280*/  UMOV UR4, 0xcccccccd ;  /* 0xcccccccd00047882 */ /* 0x000fe20000000000 */
[----:B------:R-:W-:Y:S01]  /*1a290*/  UMOV UR5, 0x3feccccc ;  /* 0x3feccccc00057882 */ /* 0x000fe20000000000 */
[----:B------:R-:W0:Y:S01]  /*1a2a0*/  LDC.64 R8, c[0x0][0x3a0] ;  /* 0x0000e800ff087b82 */ /* 0x000e220000000a00 */
[----:B------:R-:W-:-:S08]  /*1a2b0*/  DMUL R6, R2, UR4 ;  /* 0x0000000402067c28 */ /* 0x000fd00008000000 */
[----:B------:R-:W-:-:S06]  /*1a2c0*/  DSETP.NE.AND P0, PT, |R6|, +INF , PT ;  /* 0x7ff000000600742a */ /* 0x000fcc0003f05200 */
[----:B------:R-:W-:-:S14]  /*1a2d0*/  DSETP.LTU.OR P0, PT, R44, 1, !P0 ;  /* 0x3ff000002c00742a */ /* 0x000fdc0004709400 */
[----:B------:R-:W1:Y:S01]  /*1a2e0*/  @!P0 LDC.64 R2, c[0x0][0x380] ;  /* 0x0000e000ff028b82 */ /* 0x000e620000000a00 */
[----:B------:R2:W-:Y:S04]  /*1a2f0*/  @!P0 STG.E.64 desc[UR6][R190.64], R20 ;  /* 0x00000014be008986 */ /* 0x0005e8000c101b06 */
[----:B------:R-:W-:Y:S04]  /*1a300*/  @!P0 STG.E.64 desc[UR6][R190.64+0x20000], R22 ;  /* 0x02000016be008986 */ /* 0x000fe8000c101b06 */
[----:B------:R-:W-:Y:S04]  /*1a310*/  @!P0 STG.E.64 desc[UR6][R190.64+0x40000], R24 ;  /* 0x04000018be008986 */ /* 0x000fe8000c101b06 */
[----:B------:R-:W-:Y:S04]  /*1a320*/  @!P0 STG.E.64 desc[UR6][R190.64+0x60000], R26 ;  /* 0x0600001abe008986 */ /* 0x000fe8000c101b06 */
[----:B------:R-:W-:Y:S04]  /*1a330*/  @!P0 STG.E.64 desc[UR6][R190.64+0x80000], R34 ;  /* 0x08000022be008986 */ /* 0x000fe8000c101b06 */
[----:B------:R-:W-:Y:S01]  /*1a340*/  @!P0 STG.E.64 desc[UR6][R190.64+0xa0000], R28 ;  /* 0x0a00001cbe008986 */ /* 0x000fe2000c101b06 */
[----:B-1----:R-:W-:-:S03]  /*1a350*/  @!P0 IMAD.WIDE R2, R13, 0x8, R2 ;  /* 0x000000080d028825 */ /* 0x002fc600078e0202 */
[----:B------:R-:W-:Y:S04]  /*1a360*/  @!P0 STG.E.64 desc[UR6][R190.64+0xc0000], R36 ;  /* 0x0c000024be008986 */ /* 0x000fe8000c101b06 */
[----:B------:R-:W-:Y:S04]  /*1a370*/  @!P0 STG.E.64 desc[UR6][R190.64+0xe0000], R30 ;  /* 0x0e00001ebe008986 */ /* 0x000fe8000c101b06 */
[----:B------:R-:W-:Y:S04]  /*1a380*/  @!P0 STG.E.64 desc[UR6][R190.64+0x100000], R32 ;  /* 0x10000020be008986 */ /* 0x000fe8000c101b06 */
[----:B------:R-:W-:Y:S04]  /*1a390*/  @!P0 STG.E.64 desc[UR6][R190.64+0x120000], R38 ;  /* 0x12000026be008986 */ /* 0x000fe8000c101b06 */
[----:B------:R-:W-:Y:S04]  /*1a3a0*/  @!P0 STG.E.64 desc[UR6][R190.64+0x140000], R40 ;  /* 0x14000028be008986 */ /* 0x000fe8000c101b06 */
[----:B------:R-:W-:Y:S04]  /*1a3b0*/  @!P0 STG.E.64 desc[UR6][R190.64+0x160000], R42 ;  /* 0x1600002abe008986 */ /* 0x000fe8000c101b06 */
[----:B------:R-:W3:Y:S01]  /*1a3c0*/  @!P0 LDG.E.64 R4, desc[UR6][R2.64] ;  /* 0x0000000602048981 */ /* 0x000ee2000c1e1b00 */
[----:B0-----:R-:W-:Y:S01]  /*1a3d0*/  IMAD.WIDE R8, R13, 0x8, R8 ;  /* 0x000000080d087825 */ /* 0x001fe200078e0208 */
[----:B------:R-:W-:-:S03]  /*1a3e0*/  DSETP.MIN.AND P1, P2, R6, 5, PT ;  /* 0x401400000600742a */ /* 0x000fc60003a20000 */
[----:B------:R-:W-:Y:S02]  /*1a3f0*/  IMAD.MOV.U32 R0, RZ, RZ, R7 ;  /* 0x000000ffff007224 */ /* 0x000fe400078e0007 */
[----:B--2---:R-:W-:-:S03]  /*1a400*/  IMAD.MOV.U32 R20, RZ, RZ, 0x80000 ;  /* 0x00080000ff147424 */ /* 0x004fc600078e00ff */
[----:B------:R-:W-:-:S06]  /*1a410*/  FSEL R21, R0, 2.3125, P1 ;  /* 0x4014000000157808 */ /* 0x000fcc0000800000 */
[----:B------:R-:W-:Y:S02]  /*1a420*/  @P2 LOP3.LUT R21, R20, 0x40140000, RZ, 0xfc, !PT ;  /* 0x4014000014152812 */ /* 0x000fe400078efcff */
[----:B------:R-:W-:-:S03]  /*1a430*/  SEL R6, R6, RZ, P1 ;  /* 0x000000ff06067207 */ /* 0x000fc60000800000 */
[----:B------:R-:W-:Y:S01]  /*1a440*/  IMAD.MOV.U32 R7, RZ, RZ, R21 ;  /* 0x000000ffff077224 */ /* 0x000fe200078e0015 */
[----:B------:R-:W-:Y:S01]  /*1a450*/  UMOV UR4, 0x9999999a ;  /* 0x9999999a00047882 */ /* 0x000fe20000000000 */
[----:B------:R-:W-:-:S04]  /*1a460*/  UMOV UR5, 0x3fb99999 ;  /* 0x3fb9999900057882 */ /* 0x000fc80000000000 */
[----:B------:R-:W-:Y:S01]  /*1a470*/  DSETP.MAX.AND P1, P2, R6, UR4, PT ;  /* 0x0000000406007e2a */ /* 0x000fe2000ba2f000 */
[----:B------:R-:W-:Y:S01]  /*1a480*/  UMOV UR10, UR5 ;  /* 0x00000005000a7c82 */ /* 0x000fe20008000000 */
[----:B------:R-:W-:Y:S01]  /*1a490*/  IMAD.MOV.U32 R0, RZ, RZ, R7 ;  /* 0x000000ffff007224 */ /* 0x000fe200078e0007 */
[----:B---3--:R-:W-:-:S07]  /*1a4a0*/  @!P0 DADD R4, R4, R18 ;  /* 0x0000000004048229 */ /* 0x008fce0000000012 */
[----:B------:R0:W-:Y:S04]  /*1a4b0*/  @!P0 STG.E.64 desc[UR6][R2.64], R4 ;  /* 0x0000000402008986 */ /* 0x0001e8000c101b06 */
[----:B------:R-:W2:Y:S04]  /*1a4c0*/  @!P0 LDG.E.64 R178, desc[UR6][R190.64] ;  /* 0x00000006beb28981 */ /* 0x000ea8000c1e1b00 */
[----:B------:R-:W2:Y:S01]  /*1a4d0*/  LDG.E.64 R10, desc[UR6][R8.64] ;  /* 0x00000006080a7981 */ /* 0x000ea2000c1e1b00 */
[----:B------:R-:W-:Y:S01]  /*1a4e0*/  UMOV UR5, 0x3d719799 ;  /* 0x3d71979900057882 */ /* 0x000fe20000000000 */
[----:B------:R-:W-:Y:S01]  /*1a4f0*/  @!P0 DADD R16, R16, R18 ;  /* 0x0000000010108229 */ /* 0x000fe20000000012 */
[----:B0-----:R-:W-:Y:S01]  /*1a500*/  IMAD.U32 R2, RZ, RZ, UR10 ;  /* 0x0000000aff027e24 */ /* 0x001fe2000f8e00ff */
[----:B------:R-:W-:Y:S01]  /*1a510*/  FSEL R3, R0, UR10, P1 ;  /* 0x0000000a00037c08 */ /* 0x000fe20008800000 */
[----:B------:R-:W-:Y:S01]  /*1a520*/  IMAD.MOV.U32 R4, RZ, RZ, 0x80000 ;  /* 0x00080000ff047424 */ /* 0x000fe200078e00ff */
[----:B------:R-:W-:-:S02]  /*1a530*/  UMOV UR10, UR5 ;  /* 0x00000005000a7c82 */ /* 0x000fc40008000000 */
[----:B------:R-:W-:Y:S02]  /*1a540*/  @P2 LOP3.LUT R3, R2, 0x80000, RZ, 0xfc, !PT ;  /* 0x0008000002032812 */ /* 0x000fe400078efcff */
[----:B------:R-:W-:Y:S01]  /*1a550*/  SEL R2, R6, UR4, P1 ;  /* 0x0000000406027c07 */ /* 0x000fe20008800000 */
[----:B------:R-:W-:-:S05]  /*1a560*/  UMOV UR4, 0x812dea11 ;  /* 0x812dea1100047882 */ /* 0x000fca0000000000 */
[----:B------:R-:W-:-:S08]  /*1a570*/  DMUL R2, R2, R18 ;  /* 0x0000001202027228 */ /* 0x000fd00000000000 */
[----:B------:R-:W-:Y:S02]  /*1a580*/  DSETP.MIN.AND P1, P2, R2, 1000000, PT ;  /* 0x412e84800200742a */ /* 0x000fe40003a20000 */
[----:B------:R-:W-:-:S04]  /*1a590*/  IMAD.MOV.U32 R0, RZ, RZ, R3 ;  /* 0x000000ffff007224 */ /* 0x000fc800078e0003 */
[----:B------:R-:W-:Y:S02]  /*1a5a0*/  SEL R2, R2, RZ, P1 ;  /* 0x000000ff02027207 */ /* 0x000fe40000800000 */
[----:B------:R-:W-:-:S06]  /*1a5b0*/  FSEL R5, R0, 10.9073486328125, P1 ;  /* 0x412e848000057808 */ /* 0x000fcc0000800000 */
[----:B------:R-:W-:Y:S02]  /*1a5c0*/  @P2 LOP3.LUT R5, R4, 0x412e8480, RZ, 0xfc, !PT ;  /* 0x412e848004052812 */ /* 0x000fe400078efcff */
[----:B------:R-:W-:-:S03]  /*1a5d0*/  MOV R4, UR10 ;  /* 0x0000000a00047c02 */ /* 0x000fc60008000f00 */
[----:B------:R-:W-:-:S04]  /*1a5e0*/  IMAD.MOV.U32 R3, RZ, RZ, R5 ;  /* 0x000000ffff037224 */ /* 0x000fc800078e0005 */
[----:B------:R-:W-:Y:S02]  /*1a5f0*/  IMAD.MOV.U32 R0, RZ, RZ, R3 ;  /* 0x000000ffff007224 */ /* 0x000fe400078e0003 */
[----:B------:R-:W-:-:S06]  /*1a600*/  DSETP.MAX.AND P2, P3, R2, UR4, PT ;  /* 0x0000000402007e2a */ /* 0x000fcc000bb4f000 */
[----:B------:R-:W-:-:S08]  /*1a610*/  FSEL R5, R0, UR10, P2 ;  /* 0x0000000a00057c08 */ /* 0x000fd00009000000 */
[----:B------:R-:W-:Y:S02]  /*1a620*/  @P3 LOP3.LUT R5, R4, 0x80000, RZ, 0xfc, !PT ;  /* 0x0008000004053812 */ /* 0x000fe400078efcff */
[----:B------:R-:W-:Y:S01]  /*1a630*/  SEL R4, R2, UR4, P2 ;  /* 0x0000000402047c07 */ /* 0x000fe20009000000 */
[----:B------:R-:W-:-:S05]  /*1a640*/  DADD R2, -R16, 1 ;  /* 0x3ff0000010027429 */ /* 0x000fca0000000100 */
[----:B------:R-:W-:-:S08]  /*1a650*/  DADD R6, R16, R4 ;  /* 0x0000000010067229 */ /* 0x000fd00000000004 */
[----:B------:R-:W-:-:S06]  /*1a660*/  DSETP.GT.AND P0, PT, R6, 1, PT ;  /* 0x3ff000000600742a */ /* 0x000fcc0003f04000 */
[----:B------:R-:W-:Y:S02]  /*1a670*/  FSEL R18, R2, R4, P0 ;  /* 0x0000000402127208 */ /* 0x000fe40000000000 */
[----:B------:R-:W-:Y:S01]  /*1a680*/  FSEL R19, R3, R5, P0 ;  /* 0x0000000503137208 */ /* 0x000fe20000000000 */
[----:B--2---:R-:W-:-:S14]  /*1a690*/  DSETP.GT.AND P1, PT, R178, R10, PT ;  /* 0x0000000ab200722a */ /* 0x004fdc0003f24000 */
[----:B------:R0:W-:Y:S01]  /*1a6a0*/  @P1 STG.E.64 desc[UR6][R8.64], R178 ;  /* 0x000000b208001986 */ /* 0x0001e2000c101b06 */
[----:B------:R-:W-:-:S14]  /*1a6b0*/  DSETP.GEU.AND P1, PT, R16, 1, PT ;  /* 0x3ff000001000742a */ /* 0x000fdc0003f2e000 */
[----:B0-----:R-:W-:Y:S05]  /*1a6c0*/  @!P1 BRA `(.L_x_348) ;  /* 0xfffffe5800889947 */ /* 0x001fea000383ffff */
[----:B------:R-:W2:Y:S01]  /*1a6d0*/  LDG.E.64 R14, desc[UR6][R190.64+0x40000] ;  /* 0x04000006be0e7981 */ /* 0x000ea2000c1e1b00 */
[----:B------:R-:W0:Y:S01]  /*1a6e0*/  MUFU.RCP64H R3, 9.999994290410540998e-07 ;  /* 0x3eb0c6f700037908 */ /* 0x000e220000001800 */
[----:B------:R-:W-:Y:S01]  /*1a6f0*/  IMAD.MOV.U32 R6, RZ, RZ, -0x5f4a1273 ;  /* 0xa0b5ed8dff067424 */ /* 0x000fe200078e00ff */
[----:B------:R-:W-:Y:S01]  /*1a700*/  BSSY.RECONVERGENT B1, `(.L_x_349) ;  /* 0x0000015000017945 */ /* 0x000fe20003800200 */
[----:B------:R-:W-:Y:S02]  /*1a710*/  IMAD.MOV.U32 R7, RZ, RZ, 0x3eb0c6f7 ;  /* 0x3eb0c6f7ff077424 */ /* 0x000fe400078e00ff */
[----:B------:R-:W-:-:S06]  /*1a720*/  IMAD.MOV.U32 R2, RZ, RZ, 0x1 ;  /* 0x00000001ff027424 */ /* 0x000fcc00078e00ff */
[----:B0-----:R-:W-:-:S08]  /*1a730*/  DFMA R4, R2, -R6, 1 ;  /* 0x3ff000000204742b */ /* 0x001fd00000000806 */
[----:B------:R-:W-:-:S08]  /*1a740*/  DFMA R4, R4, R4, R4 ;  /* 0x000000040404722b */ /* 0x000fd00000000004 */
[----:B------:R-:W-:-:S08]  /*1a750*/  DFMA R4, R2, R4, R2 ;  /* 0x000000040204722b */ /* 0x000fd00000000002 */
[----:B------:R-:W-:-:S08]  /*1a760*/  DFMA R2, R4, -R6, 1 ;  /* 0x3ff000000402742b */ /* 0x000fd00000000806 */
[----:B------:R-:W-:-:S08]  /*1a770*/  DFMA R2, R4, R2, R4 ;  /* 0x000000020402722b */ /* 0x000fd00000000004 */
[----:B--2---:R-:W-:Y:S01]  /*1a780*/  DMUL R4, R14, R2 ;  /* 0x000000020e047228 */ /* 0x004fe20000000000 */
[----:B------:R-:W-:-:S07]  /*1a790*/  FSETP.GEU.AND P1, PT, |R15|, 6.5827683646048100446e-37, PT ;  /* 0x036000000f00780b */ /* 0x000fce0003f2e200 */
[----:B------:R-:W-:-:S08]  /*1a7a0*/  DFMA R6, R4, -R6, R14 ;  /* 0x800000060406722b */ /* 0x000fd0000000000e */
[----:B------:R-:W-:-:S10]  /*1a7b0*/  DFMA R2, R2, R6, R4 ;  /* 0x000000060202722b */ /* 0x000fd40000000004 */
[----:B------:R-:W-:-:S05]  /*1a7c0*/  FFMA R0, RZ, 0.34526798129081726074, R3 ;  /* 0x3eb0c6f7ff007823 */ /* 0x000fca0000000003 */
[----:B------:R-:W-:-:S13]  /*1a7d0*/  FSETP.GT.AND P0, PT, |R0|, 1.469367938527859385e-39, PT ;  /* 0x001000000000780b */ /* 0x000fda0003f04200 */
[----:B------:R-:W-:Y:S05]  /*1a7e0*/  @P0 BRA P1, `(.L_x_350) ;  /* 0x0000000000180947 */ /* 0x000fea0000800000 */
[----:B------:R-:W-:Y:S01]  /*1a7f0*/  IMAD.MOV.U32 R2, RZ, RZ, R14 ;  /* 0x000000ffff027224 */ /* 0x000fe200078e000e */
[----:B------:R-:W-:Y:S01]  /*1a800*/  MOV R0, 0x1a850 ;  /* 0x0001a85000007802 */ /* 0x000fe20000000f00 */
[----:B------:R-:W-:Y:S02]  /*1a810*/  IMAD.MOV.U32 R5, RZ, RZ, R15 ;  /* 0x000000ffff057224 */ /* 0x000fe400078e000f */
[----:B------:R-:W-:Y:S02]  /*1a820*/  IMAD.MOV.U32 R4, RZ, RZ, -0x5f4a1273 ;  /* 0xa0b5ed8dff047424 */ /* 0x000fe400078e00ff */
[----:B------:R-:W-:-:S07]  /*1a830*/  IMAD.MOV.U32 R3, RZ, RZ, 0x3eb0c6f7 ;  /* 0x3eb0c6f7ff037424 */ /* 0x000fce00078e00ff */
[----:B------:R-:W-:Y:S05]  /*1a840*/  CALL.REL.NOINC `($__internal_1_$__cuda_sm20_div_rn_f64_full) ;  /* 0x0000003400347944 */ /* 0x000fea0003c00000 */
.L_x_350:
[----:B------:R-:W-:Y:S05]  /*1a850*/  BSYNC.RECONVERGENT B1 ;  /* 0x0000000000017941 */ /* 0x000fea0003800200 */
.L_x_349:
[----:B------:R-:W0:Y:S01]  /*1a860*/  LDC.64 R4, c[0x0][0x3a8] ;  /* 0x0000ea00ff047b82 */ /* 0x000e220000000a00 */
[----:B------:R-:W-:Y:S01]  /*1a870*/  DSETP.NE.AND P0, PT, R2, RZ, PT ;  /* 0x000000ff0200722a */ /* 0x000fe20003f05000 */
[----:B------:R-:W-:Y:S01]  /*1a880*/  BSSY.RECONVERGENT B1, `(.L_x_351) ;  /* 0x000008b000017945 */ /* 0x000fe20003800200 */
[----:B0-----:R-:W-:-:S12]  /*1a890*/  IMAD.WIDE R12, R13, 0x8, R4 ;  /* 0x000000080d0c7825 */ /* 0x001fd800078e0204 */
[----:B------:R-:W-:Y:S05]  /*1a8a0*/  @!P0 BRA `(.L_x_352) ;  /* 0x0000000800208947 */ /* 0x000fea0003800000 */
[----:B------:R-:W-:Y:S01]  /*1a8b0*/  DADD R16, -RZ, |R2| ;  /* 0x00000000ff107229 */ /* 0x000fe20000000502 */
[----:B------:R-:W-:Y:S01]  /*1a8c0*/  FSETP.GEU.AND P1, PT, |R15|, 6.5827683646048100446e-37, PT ;  /* 0x036000000f00780b */ /* 0x000fe20003f2e200 */
[----:B------:R-:W-:Y:S01]  /*1a8d0*/  IMAD.MOV.U32 R2, RZ, RZ, 0x1 ;  /* 0x00000001ff027424 */ /* 0x000fe200078e00ff */
[----:B------:R-:W-:Y:S03]  /*1a8e0*/  BSSY.RECONVERGENT B2, `(.L_x_353) ;  /* 0x0000013000027945 */ /* 0x000fe60003800200 */
        /* <DEDUP_REMOVED lines=18> */
.L_x_354:
[----:B------:R-:W-:Y:S05]  /*1aa10*/  BSYNC.RECONVERGENT B2 ;  /* 0x0000000000027941 */ /* 0x000fea0003800200 */
.L_x_353:
[----:B------:R-:W2:Y:S01]  /*1aa20*/  LDG.E.64 R6, desc[UR6][R190.64+0x60000] ;  /* 0x06000006be067981 */ /* 0x000ea2000c1e1b00 */
[----:B------:R-:W0:Y:S01]  /*1aa30*/  MUFU.RCP64H R5, R17 ;  /* 0x0000001100057308 */ /* 0x000e220000001800 */
[----:B------:R-:W-:Y:S01]  /*1aa40*/  IMAD.MOV.U32 R4, RZ, RZ, 0x1 ;  /* 0x00000001ff047424 */ /* 0x000fe200078e00ff */
[----:B------:R-:W-:Y:S01]  /*1aa50*/  BSSY.RECONVERGENT B2, `(.L_x_355) ;  /* 0x0000016000027945 */ /* 0x000fe20003800200 */
[----:B------:R1:W-:Y:S04]  /*1aa60*/  STG.E.64 desc[UR6][R190.64+0x40000], R2 ;  /* 0x04000002be007986 */ /* 0x0003e8000c101b06 */
[----:B0-----:R-:W-:-:S08]  /*1aa70*/  DFMA R8, -R16, R4, 1 ;  /* 0x3ff000001008742b */ /* 0x001fd00000000104 */
[----:B------:R-:W-:-:S08]  /*1aa80*/  DFMA R8, R8, R8, R8 ;  /* 0x000000080808722b */ /* 0x000fd00000000008 */
[----:B------:R-:W-:-:S08]  /*1aa90*/  DFMA R8, R4, R8, R4 ;  /* 0x000000080408722b */ /* 0x000fd00000000004 */
[----:B------:R-:W-:-:S08]  /*1aaa0*/  DFMA R4, -R16, R8, 1 ;  /* 0x3ff000001004742b */ /* 0x000fd00000000108 */
[----:B------:R-:W-:-:S08]  /*1aab0*/  DFMA R10, R8, R4, R8 ;  /* 0x00000004080a722b */ /* 0x000fd00000000008 */
[----:B--2---:R-:W-:Y:S01]  /*1aac0*/  DMUL R4, R10, R6 ;  /* 0x000000060a047228 */ /* 0x004fe20000000000 */
[----:B------:R-:W-:-:S07]  /*1aad0*/  FSETP.GEU.AND P1, PT, |R7|, 6.5827683646048100446e-37, PT ;  /* 0x036000000700780b */ /* 0x000fce0003f2e200 */
[----:B------:R-:W-:-:S08]  /*1aae0*/  DFMA R8, -R16, R4, R6 ;  /* 0x000000041008722b */ /* 0x000fd00000000106 */
[----:B------:R-:W-:-:S10]  /*1aaf0*/  DFMA R4, R10, R8, R4 ;  /* 0x000000080a04722b */ /* 0x000fd40000000004 */
[----:B------:R-:W-:-:S05]  /*1ab00*/  FFMA R0, RZ, R17, R5 ;  /* 0x00000011ff007223 */ /* 0x000fca0000000005 */
[----:B------:R-:W-:-:S13]  /*1ab10*/  FSETP.GT.AND P0, PT, |R0|, 1.469367938527859385e-39, PT ;  /* 0x001000000000780b */ /* 0x000fda0003f04200 */
[----:B-1----:R-:W-:Y:S05]  /*1ab20*/  @P0 BRA P1, `(.L_x_356) ;  /* 0x0000000000200947 */ /* 0x002fea0000800000 */
        /* <DEDUP_REMOVED lines=8> */
.L_x_356:
[----:B------:R-:W-:Y:S05]  /*1abb0*/  BSYNC.RECONVERGENT B2 ;  /* 0x0000000000027941 */ /* 0x000fea0003800200 */
.L_x_355:
[----:B------:R-:W-:Y:S01]  /*1abc0*/  ISETP.GT.AND P0, PT, R17, 0xfffff, PT ;  /* 0x000fffff1100780c */ /* 0x000fe20003f04270 */
[----:B------:R-:W-:Y:S01]  /*1abd0*/  IMAD.MOV.U32 R0, RZ, RZ, R17 ;  /* 0x000000ffff007224 */ /* 0x000fe200078e0011 */
[----:B------:R-:W-:Y:S01]  /*1abe0*/  MOV R2, R16 ;  /* 0x0000001000027202 */ /* 0x000fe20000000f00 */
[----:B------:R0:W-:Y:S01]  /*1abf0*/  STG.E.64 desc[UR6][R190.64+0x60000], R4 ;  /* 0x06000004be007986 */ /* 0x0001e2000c101b06 */
[----:B------:R-:W-:Y:S01]  /*1ac00*/  BSSY.RECONVERGENT B0, `(.L_x_357) ;  /* 0x000004f000007945 */ /* 0x000fe20003800200 */
[----:B------:R-:W-:-:S08]  /*1ac10*/  IMAD.MOV.U32 R19, RZ, RZ, -0x3ff ;  /* 0xfffffc01ff137424 */ /* 0x000fd000078e00ff */
[----:B------:R-:W-:Y:S01]  /*1ac20*/  @!P0 DMUL R16, R16, 1.80143985094819840000e+16 ;  /* 0x4350000010108828 */ /* 0x000fe20000000000 */
[----:B------:R-:W-:-:S09]  /*1ac30*/  @!P0 IMAD.MOV.U32 R19, RZ, RZ, -0x435 ;  /* 0xfffffbcbff138424 */ /* 0x000fd200078e00ff */
[----:B------:R-:W-:Y:S02]  /*1ac40*/  @!P0 IMAD.MOV.U32 R0, RZ, RZ, R17 ;  /* 0x000000ffff008224 */ /* 0x000fe400078e0011 */
[----:B------:R-:W-:Y:S02]  /*1ac50*/  @!P0 IMAD.MOV.U32 R2, RZ, RZ, R16 ;  /* 0x000000ffff028224 */ /* 0x000fe400078e0010 */
[----:B------:R-:W-:-:S05]  /*1ac60*/  VIADD R3, R0, 0xffffffff ;  /* 0xffffffff00037836 */ /* 0x000fca0000000000 */
[----:B------:R-:W-:-:S13]  /*1ac70*/  ISETP.GT.U32.AND P1, PT, R3, 0x7feffffe, PT ;  /* 0x7feffffe0300780c */ /* 0x000fda0003f24070 */
[----:B0-----:R-:W-:Y:S05]  /*1ac80*/  @P1 BRA `(.L_x_358) ;  /* 0x0000000400001947 */ /* 0x001fea0003800000 */
[C---:B------:R-:W-:Y:S01]  /*1ac90*/  LOP3.LUT R3, R0.reuse, 0xfffff, RZ, 0xc0, !PT ;  /* 0x000fffff00037812 */ /* 0x040fe200078ec0ff */
[----:B------:R-:W-:Y:S01]  /*1aca0*/  IMAD.MOV.U32 R6, RZ, RZ, RZ ;  /* 0x000000ffff067224 */ /* 0x000fe200078e00ff */
[----:B------:R-:W-:Y:S01]  /*1acb0*/  UMOV UR4, 0x3ae80f1e ;  /* 0x3ae80f1e00047882 */ /* 0x000fe20000000000 */
[----:B------:R-:W-:Y:S01]  /*1acc0*/  IMAD.MOV.U32 R14, RZ, RZ, -0x748574fc ;  /* 0x8b7a8b04ff0e7424 */ /* 0x000fe200078e00ff */
[----:B------:R-:W-:Y:S01]  /*1acd0*/  LOP3.LUT R3, R3, 0x3ff00000, RZ, 0xfc, !PT ;  /* 0x3ff0000003037812 */ /* 0x000fe200078efcff */
[----:B------:R-:W-:Y:S01]  /*1ace0*/  IMAD.MOV.U32 R15, RZ, RZ, 0x3ed0ee25 ;  /* 0x3ed0ee25ff0f7424 */ /* 0x000fe200078e00ff */
[----:B------:R-:W-:Y:S01]  /*1acf0*/  UMOV UR5, 0x3eb1380b ;  /* 0x3eb1380b00057882 */ /* 0x000fe20000000000 */
[----:B------:R-:W-:Y:S01]  /*1ad00*/  LEA.HI R0, R0, R19, RZ, 0xc ;  /* 0x0000001300007211 */ /* 0x000fe200078f60ff */
[----:B------:R-:W-:Y:S01]  /*1ad10*/  IMAD.MOV.U32 R17, RZ, RZ, 0x43300000 ;  /* 0x43300000ff117424 */ /* 0x000fe200078e00ff */
[----:B------:R-:W-:Y:S01]  /*1ad20*/  ISETP.GE.U32.AND P0, PT, R3, 0x3ff6a09f, PT ;  /* 0x3ff6a09f0300780c */ /* 0x000fe20003f06070 */
[----:B------:R-:W-:Y:S01]  /*1ad30*/  UMOV UR10, 0x80000000 ;  /* 0x80000000000a7882 */ /* 0x000fe20000000000 */
[----:B------:R-:W-:-:S11]  /*1ad40*/  UMOV UR11, 0x43300000 ;  /* 0x43300000000b7882 */ /* 0x000fd60000000000 */
[----:B------:R-:W-:Y:S01]  /*1ad50*/  @P0 VIADD R5, R3, 0xfff00000 ;  /* 0xfff0000003050836 */ /* 0x000fe20000000000 */
[----:B------:R-:W-:-:S03]  /*1ad60*/  @P0 IADD3 R0, PT, PT, R0, 0x1, RZ ;  /* 0x0000000100000810 */ /* 0x000fc60007ffe0ff */
[----:B------:R-:W-:Y:S01]  /*1ad70*/  @P0 IMAD.MOV.U32 R3, RZ, RZ, R5 ;  /* 0x000000ffff030224 */ /* 0x000fe200078e0005 */
[----:B------:R-:W-:-:S05]  /*1ad80*/  LOP3.LUT R16, R0, 0x80000000, RZ, 0x3c, !PT ;  /* 0x8000000000107812 */ /* 0x000fca00078e3cff */
[C---:B------:R-:W-:Y:S02]  /*1ad90*/  DADD R4, R2.reuse, 1 ;  /* 0x3ff0000002047429 */ /* 0x040fe40000000000 */
[----:B------:R-:W-:Y:S02]  /*1ada0*/  DADD R2, R2, -1 ;  /* 0xbff0000002027429 */ /* 0x000fe40000000000 */
[----:B------:R-:W-:Y:S01]  /*1adb0*/  DADD R16, R16, -UR10 ;  /* 0x8000000a10107e29 */ /* 0x000fe20008000000 */
[----:B------:R-:W-:Y:S01]  /*1adc0*/  UMOV UR10, 0xfefa39ef ;  /* 0xfefa39ef000a7882 */ /* 0x000fe20000000000 */
[----:B------:R-:W0:Y:S01]  /*1add0*/  MUFU.RCP64H R7, R5 ;  /* 0x0000000500077308 */ /* 0x000e220000001800 */
[----:B------:R-:W-:Y:S01]  /*1ade0*/  UMOV UR11, 0x3fe62e42 ;  /* 0x3fe62e42000b7882 */ /* 0x000fe20000000000 */
[----:B0-----:R-:W-:-:S08]  /*1adf0*/  DFMA R8, -R4, R6, 1 ;  /* 0x3ff000000408742b */ /* 0x001fd00000000106 */
[----:B------:R-:W-:-:S08]  /*1ae00*/  DFMA R8, R8, R8, R8 ;  /* 0x000000080808722b */ /* 0x000fd00000000008 */
[----:B------:R-:W-:-:S08]  /*1ae10*/  DFMA R8, R6, R8, R6 ;  /* 0x000000080608722b */ /* 0x000fd00000000006 */
[----:B------:R-:W-:-:S08]  /*1ae20*/  DMUL R6, R2, R8 ;  /* 0x0000000802067228 */ /* 0x000fd00000000000 */
[----:B------:R-:W-:-:S08]  /*1ae30*/  DFMA R6, R2, R8, R6 ;  /* 0x000000080206722b */ /* 0x000fd00000000006 */
[----:B------:R-:W-:-:S08]  /*1ae40*/  DMUL R10, R6, R6 ;  /* 0x00000006060a7228 */ /* 0x000fd00000000000 */
[----:B------:R-:W-:Y:S01]  /*1ae50*/  DFMA R4, R10, UR4, R14 ;  /* 0x000000040a047c2b */ /* 0x000fe2000800000e */
[----:B------:R-:W-:Y:S01]  /*1ae60*/  UMOV UR4, 0x9f02676f ;  /* 0x9f02676f00047882 */ /* 0x000fe20000000000 */
[----:B------:R-:W-:Y:S01]  /*1ae70*/  UMOV UR5, 0x3ef3b266 ;  /* 0x3ef3b26600057882 */ /* 0x000fe20000000000 */
[----:B------:R-:W-:-:S05]  /*1ae80*/  DADD R14, R2, -R6 ;  /* 0x00000000020e7229 */ /* 0x000fca0000000806 */
[----:B------:R-:W-:Y:S01]  /*1ae90*/  DFMA R4, R10, R4, UR4 ;  /* 0x000000040a047e2b */ /* 0x000fe20008000004 */
[----:B------:R-:W-:Y:S01]  /*1aea0*/  UMOV UR4, 0xa9ab0956 ;  /* 0xa9ab095600047882 */ /* 0x000fe20000000000 */
[----:B------:R-:W-:Y:S01]  /*1aeb0*/  UMOV UR5, 0x3f1745cb ;  /* 0x3f1745cb00057882 */ /* 0x000fe20000000000 */
[----:B------:R-:W-:-:S05]  /*1aec0*/  DADD R14, R14, R14 ;  /* 0x000000000e0e7229 */ /* 0x000fca000000000e */
[----:B------:R-:W-:Y:S01]  /*1aed0*/  DFMA R4, R10, R4, UR4 ;  /* 0x000000040a047e2b */ /* 0x000fe20008000004 */
[----:B------:R-:W-:Y:S01]  /*1aee0*/  UMOV UR4, 0x2d1b5154 ;  /* 0x2d1b515400047882 */ /* 0x000fe20000000000 */
[----:B------:R-:W-:Y:S01]  /*1aef0*/  UMOV UR5, 0x3f3c71c7 ;  /* 0x3f3c71c700057882 */ /* 0x000fe20000000000 */
[----:B------:R-:W-:Y:S02]  /*1af00*/  DFMA R14, R2, -R6, R14 ;  /* 0x80000006020e722b */ /* 0x000fe4000000000e */
[----:B------:R-:W-:-:S03]  /*1af10*/  DFMA R2, R16, UR10, R6 ;  /* 0x0000000a10027c2b */ /* 0x000fc60008000006 */
[----:B------:R-:W-:Y:S01]  /*1af20*/  DFMA R4, R10, R4, UR4 ;  /* 0x000000040a047e2b */ /* 0x000fe20008000004 */
[----:B------:R-:W-:Y:S01]  /*1af30*/  UMOV UR4, 0x923be72d ;  /* 0x923be72d00047882 */ /* 0x000fe20000000000 */
[----:B------:R-:W-:Y:S01]  /*1af40*/  UMOV UR5, 0x3f624924 ;  /* 0x3f62492400057882 */ /* 0x000fe20000000000 */
[----:B------:R-:W-:-:S05]  /*1af50*/  DMUL R14, R8, R14 ;  /* 0x0000000e080e7228 */ /* 0x000fca0000000000 */
[----:B------:R-:W-:Y:S01]  /*1af60*/  DFMA R4, R10, R4, UR4 ;  /* 0x000000040a047e2b */ /* 0x000fe20008000004 */
[----:B------:R-:W-:Y:S01]  /*1af70*/  UMOV UR4, 0x9999a3c4 ;  /* 0x9999a3c400047882 */ /* 0x000fe20000000000 */
[----:B------:R-:W-:-:S06]  /*1af80*/  UMOV UR5, 0x3f899999 ;  /* 0x3f89999900057882 */ /* 0x000fcc0000000000 */
[----:B------:R-:W-:Y:S01]  /*1af90*/  DFMA R4, R10, R4, UR4 ;  /* 0x000000040a047e2b */ /* 0x000fe20008000004 */
[----:B------:R-:W-:Y:S01]  /*1afa0*/  UMOV UR4, 0x55555554 ;  /* 0x5555555400047882 */ /* 0x000fe20000000000 */
[----:B------:R-:W-:-:S06]  /*1afb0*/  UMOV UR5, 0x3fb55555 ;  /* 0x3fb5555500057882 */ /* 0x000fcc0000000000 */
[----:B------:R-:W-:Y:S01]  /*1afc0*/  DFMA R4, R10, R4, UR4 ;  /* 0x000000040a047e2b */ /* 0x000fe20008000004 */
[----:B------:R-:W-:Y:S01]  /*1afd0*/  UMOV UR4, 0xfefa39ef ;  /* 0xfefa39ef00047882 */ /* 0x000fe20000000000 */
[----:B------:R-:W-:Y:S02]  /*1afe0*/  UMOV UR5, 0x3fe62e42 ;  /* 0x3fe62e4200057882 */ /* 0x000fe40000000000 */
[----:B------:R-:W-:Y:S01]  /*1aff0*/  DFMA R18, R16, -UR4, R2 ;  /* 0x8000000410127c2b */ /* 0x000fe20008000002 */
[----:B------:R-:W-:Y:S01]  /*1b000*/  UMOV UR4, 0x3b39803f ;  /* 0x3b39803f00047882 */ /* 0x000fe20000000000 */
[----:B------:R-:W-:Y:S02]  /*1b010*/  UMOV UR5, 0x3c7abc9e ;  /* 0x3c7abc9e00057882 */ /* 0x000fe40000000000 */
[----:B------:R-:W-:-:S04]  /*1b020*/  DMUL R4, R10, R4 ;  /* 0x000000040a047228 */ /* 0x000fc80000000000 */
[----:B------:R-:W-:-:S04]  /*1b030*/  DADD R18, -R6, R18 ;  /* 0x0000000006127229 */ /* 0x000fc80000000112 */
[----:B------:R-:W-:-:S08]  /*1b040*/  DFMA R4, R6, R4, R14 ;  /* 0x000000040604722b */ /* 0x000fd0000000000e */
[----:B------:R-:W-:-:S08]  /*1b050*/  DADD R4, R4, -R18 ;  /* 0x0000000004047229 */ /* 0x000fd00000000812 */
[----:B------:R-:W-:-:S08]  /*1b060*/  DFMA R4, R16, UR4, R4 ;  /* 0x0000000410047c2b */ /* 0x000fd00008000004 */
[----:B------:R-:W-:Y:S01]  /*1b070*/  DADD R2, R2, R4 ;  /* 0x0000000002027229 */ /* 0x000fe20000000004 */
[----:B------:R-:W-:Y:S10]  /*1b080*/  BRA `(.L_x_359) ;  /* 0x0000000000187947 */ /* 0x000ff40003800000 */
.L_x_358:
[----:B------:R-:W-:Y:S01]  /*1b090*/  IMAD.MOV.U32 R2, RZ, RZ, 0x0 ;  /* 0x00000000ff027424 */ /* 0x000fe200078e00ff */
[----:B------:R-:W-:Y:S01]  /*1b0a0*/  LOP3.LUT P0, RZ, R17, 0x7fffffff, RZ, 0xc0, !PT ;  /* 0x7fffffff11ff7812 */ /* 0x000fe2000780c0ff */
[----:B------:R-:W-:-:S06]  /*1b0b0*/  IMAD.MOV.U32 R3, RZ, RZ, 0x7ff00000 ;  /* 0x7ff00000ff037424 */ /* 0x000fcc00078e00ff */
[----:B------:R-:W-:-:S10]  /*1b0c0*/  DFMA R2, R16, R2, +INF ;  /* 0x7ff000001002742b */ /* 0x000fd40000000002 */
[----:B------:R-:W-:Y:S02]  /*1b0d0*/  FSEL R2, R2, RZ, P0 ;  /* 0x000000ff02027208 */ /* 0x000fe40000000000 */
[----:B------:R-:W-:-:S07]  /*1b0e0*/  FSEL R3, R3, -QNAN , P0 ;  /* 0xfff0000003037808 */ /* 0x000fce0000000000 */
.L_x_359:
[----:B------:R-:W-:Y:S05]  /*1b0f0*/  BSYNC.RECONVERGENT B0 ;  /* 0x0000000000007941 */ /* 0x000fea0003800200 */
.L_x_357:
[----:B------:R-:W2:Y:S02]  /*1b100*/  LDG.E.64 R4, desc[UR6][R12.64] ;  /* 0x000000060c047981 */ /* 0x000ea4000c1e1b00 */
[----:B--2---:R-:W-:-:S07]  /*1b110*/  DADD R2, R4, R2 ;  /* 0x0000000004027229 */ /* 0x004fce0000000002 */
[----:B------:R0:W-:Y:S04]  /*1b120*/  STG.E.64 desc[UR6][R12.64], R2 ;  /* 0x000000020c007986 */ /* 0x0001e8000c101b06 */
.L_x_352:
[----:B------:R-:W-:Y:S05]  /*1b130*/  BSYNC.RECONVERGENT B1 ;  /* 0x0000000000017941 */ /* 0x000fea0003800200 */
.L_x_351:
[----:B------:R-:W2:Y:S01]  /*1b140*/  LDG.E.64 R14, desc[UR6][R190.64+0x80000] ;  /* 0x08000006be0e7981 */ /* 0x000ea2000c1e1b00 */
[----:B0-----:R-:W0:Y:S01]  /*1b150*/  MUFU.RCP64H R3, 9.999994290410540998e-07 ;  /* 0x3eb0c6f700037908 */ /* 0x001e220000001800 */
        /* <DEDUP_REMOVED lines=22> */
.L_x_361:
[----:B------:R-:W-:Y:S05]  /*1b2c0*/  BSYNC.RECONVERGENT B1 ;  /* 0x0000000000017941 */ /* 0x000fea0003800200 */
.L_x_360:
[----:B------:R-:W-:Y:S01]  /*1b2d0*/  DSETP.NE.AND P0, PT, R2, RZ, PT ;  /* 0x000000ff0200722a */ /* 0x000fe20003f05000 */
[----:B------:R-:W-:-:S13]  /*1b2e0*/  BSSY.RECONVERGENT B1, `(.L_x_362) ;  /* 0x000008a000017945 */ /* 0x000fda0003800200 */
[----:B------:R-:W-:Y:S05]  /*1b2f0*/  @!P0 BRA `(.L_x_363) ;  /* 0x0000000800208947 */ /* 0x000fea0003800000 */
[----:B------:R-:W-:Y:S01]  /*1b300*/  DADD R16, -RZ, |R2| ;  /* 0x00000000ff107229 */ /* 0x000fe20000000502 */
[----:B------:R-:W-:Y:S01]  /*1b310*/  FSETP.GEU.AND P1, PT, |R15|, 6.5827683646048100446e-37, PT ;  /* 0x036000000f00780b */ /* 0x000fe20003f2e200 */
[----:B------:R-:W-:Y:S01]  /*1b320*/  BSSY.RECONVERGENT B2, `(.L_x_364) ;  /* 0x0000014000027945 */ /* 0x000fe20003800200 */
[----:B------:R-:W-:-:S03]  /*1b330*/  MOV R2, 0x1 ;  /* 0x0000000100027802 */ /* 0x000fc60000000f00 */
[----:B------:R-:W0:Y:S03]  /*1b340*/  MUFU.RCP64H R3, R17 ;  /* 0x0000001100037308 */ /* 0x000e260000001800 */
        /* <DEDUP_REMOVED lines=17> */
.L_x_365:
[----:B------:R-:W-:Y:S05]  /*1b460*/  BSYNC.RECONVERGENT B2 ;  /* 0x0000000000027941 */ /* 0x000fea0003800200 */
.L_x_364:
        /* <DEDUP_REMOVED lines=23> */
[----:B------:R-:W-:Y:S01]  /*1b5e0*/  IMAD.MOV.U32 R4, RZ, RZ, R2 ;  /* 0x000000ffff047224 */ /* 0x000fe200078e0002 */
[----:B------:R-:W-:-:S07]  /*1b5f0*/  MOV R5, R3 ;  /* 0x0000000300057202 */ /* 0x000fce0000000f00 */
.L_x_367:
[----:B------:R-:W-:Y:S05]  /*1b600*/  BSYNC.RECONVERGENT B2 ;  /* 0x0000000000027941 */ /* 0x000fea0003800200 */
.L_x_366:
[----:B------:R0:W-:Y:S04]  /*1b610*/  STG.E.64 desc[UR6][R190.64+0xa0000], R4 ;  /* 0x0a000004be007986 */ /* 0x0001e8000c101b06 */
[----:B------:R0:W5:Y:S01]  /*1b620*/  LDG.E.64 R20, desc[UR6][R12.64+0x20000] ;  /* 0x020000060c147981 */ /* 0x000162000c1e1b00 */
[----:B------:R-:W-:Y:S01]  /*1b630*/  ISETP.GT.AND P0, PT, R17, 0xfffff, PT ;  /* 0x000fffff1100780c */ /* 0x000fe20003f04270 */
[----:B------:R-:W-:Y:S01]  /*1b640*/  IMAD.MOV.U32 R0, RZ, RZ, R17 ;  /* 0x000000ffff007224 */ /* 0x000fe200078e0011 */
[----:B------:R-:W-:Y:S01]  /*1b650*/  BSSY.RECONVERGENT B0, `(.L_x_368) ;  /* 0x0000050000007945 */ /* 0x000fe20003800200 */
[----:B------:R-:W-:-:S10]  /*1b660*/  IMAD.MOV.U32 R6, RZ, RZ, R16 ;  /* 0x000000ffff067224 */ /* 0x000fd400078e0010 */
[----:B------:R-:W-:-:S10]  /*1b670*/  @!P0 DMUL R16, R16, 1.80143985094819840000e+16 ;  /* 0x4350000010108828 */ /* 0x000fd40000000000 */
[----:B------:R-:W-:Y:S02]  /*1b680*/  @!P0 IMAD.MOV.U32 R0, RZ, RZ, R17 ;  /* 0x000000ffff008224 */ /* 0x000fe400078e0011 */
[----:B------:R-:W-:Y:S02]  /*1b690*/  @!P0 IMAD.MOV.U32 R6, RZ, RZ, R16 ;  /* 0x000000ffff068224 */ /* 0x000fe400078e0010 */
[----:B------:R-:W-:-:S05]  /*1b6a0*/  VIADD R2, R0, 0xffffffff ;  /* 0xffffffff00027836 */ /* 0x000fca0000000000 */
[----:B------:R-:W-:-:S13]  /*1b6b0*/  ISETP.GE.U32.AND P1, PT, R2, 0x7fefffff, PT ;  /* 0x7fefffff0200780c */ /* 0x000fda0003f26070 */
[----:B------:R-:W-:Y:S01]  /*1b6c0*/  @P1 IMAD.MOV.U32 R2, RZ, RZ, 0x0 ;  /* 0x00000000ff021424 */ /* 0x000fe200078e00ff */
[----:B------:R-:W-:Y:S01]  /*1b6d0*/  @P1 LOP3.LUT P2, RZ, R17, 0x7fffffff, RZ, 0xc0, !PT ;  /* 0x7fffffff11ff1812 */ /* 0x000fe2000784c0ff */
[----:B------:R-:W-:-:S06]  /*1b6e0*/  @P1 IMAD.MOV.U32 R3, RZ, RZ, 0x7ff00000 ;  /* 0x7ff00000ff031424 */ /* 0x000fcc00078e00ff */
[----:B------:R-:W-:Y:S01]  /*1b6f0*/  @P1 DFMA R2, R16, R2, +INF ;  /* 0x7ff000001002142b */ /* 0x000fe20000000002 */
[----:B------:R-:W-:Y:S02]  /*1b700*/  IMAD.MOV.U32 R17, RZ, RZ, -0x3ff ;  /* 0xfffffc01ff117424 */ /* 0x000fe400078e00ff */
[----:B------:R-:W-:-:S07]  /*1b710*/  @!P0 IMAD.MOV.U32 R17, RZ, RZ, -0x435 ;  /* 0xfffffbcbff118424 */ /* 0x000fce00078e00ff */
[----:B------:R-:W-:Y:S02]  /*1b720*/  @P1 FSEL R2, R2, RZ, P2 ;  /* 0x000000ff02021208 */ /* 0x000fe40001000000 */
[----:B------:R-:W-:Y:S01]  /*1b730*/  @P1 FSEL R3, R3, -QNAN , P2 ;  /* 0xfff0000003031808 */ /* 0x000fe20001000000 */
[----:B0-----:R-:W-:Y:S06]  /*1b740*/  @P1 BRA `(.L_x_369) ;  /* 0x0000000400001947 */ /* 0x001fec0003800000 */
[----:B------:R-:W-:Y:S01]  /*1b750*/  LOP3.LUT R2, R0, 0xfffff, RZ, 0xc0, !PT ;  /* 0x000fffff00027812 */ /* 0x000fe200078ec0ff */
[----:B------:R-:W-:Y:S01]  /*1b760*/  IMAD.MOV.U32 R14, RZ, RZ, -0x748574fc ;  /* 0x8b7a8b04ff0e7424 */ /* 0x000fe200078e00ff */
[----:B------:R-:W-:Y:S01]  /*1b770*/  UMOV UR4, 0x3ae80f1e ;  /* 0x3ae80f1e00047882 */ /* 0x000fe20000000000 */
[----:B------:R-:W-:Y:S01]  /*1b780*/  IMAD.MOV.U32 R15, RZ, RZ, 0x3ed0ee25 ;  /* 0x3ed0ee25ff0f7424 */ /* 0x000fe200078e00ff */
[----:B------:R-:W-:Y:S01]  /*1b790*/  LOP3.LUT R3, R2, 0x3ff00000, RZ, 0xfc, !PT ;  /* 0x3ff0000002037812 */ /* 0x000fe200078efcff */
[----:B------:R-:W-:Y:S01]  /*1b7a0*/  IMAD.MOV.U32 R2, RZ, RZ, R6 ;  /* 0x000000ffff027224 */ /* 0x000fe200078e0006 */
[----:B------:R-:W-:Y:S01]  /*1b7b0*/  UMOV UR5, 0x3eb1380b ;  /* 0x3eb1380b00057882 */ /* 0x000fe20000000000 */
[----:B------:R-:W-:Y:S01]  /*1b7c0*/  IMAD.MOV.U32 R6, RZ, RZ, RZ ;  /* 0x000000ffff067224 */ /* 0x000fe200078e00ff */
[----:B------:R-:W-:Y:S01]  /*1b7d0*/  ISETP.GE.U32.AND P0, PT, R3, 0x3ff6a09f, PT ;  /* 0x3ff6a09f0300780c */ /* 0x000fe20003f06070 */
[----:B------:R-:W-:Y:S01]  /*1b7e0*/  UMOV UR10, 0x80000000 ;  /* 0x80000000000a7882 */ /* 0x000fe20000000000 */
[----:B------:R-:W-:Y:S01]  /*1b7f0*/  LEA.HI R17, R0, R17, RZ, 0xc ;  /* 0x0000001100117211 */ /* 0x000fe200078f60ff */
[----:B------:R-:W-:-:S10]  /*1b800*/  UMOV UR11, 0x43300000 ;  /* 0x43300000000b7882 */ /* 0x000fd40000000000 */
[----:B------:R-:W-:Y:S01]  /*1b810*/  @P0 IADD3 R5, PT, PT, R3, -0x100000, RZ ;  /* 0xfff0000003050810 */ /* 0x000fe20007ffe0ff */
[----:B------:R-:W-:-:S04]  /*1b820*/  @P0 VIADD R17, R17, 0x1 ;  /* 0x0000000111110836 */ /* 0x000fc80000000000 */
[----:B------:R-:W-:Y:S01]  /*1b830*/  @P0 IMAD.MOV.U32 R3, RZ, RZ, R5 ;  /* 0x000000ffff030224 */ /* 0x000fe200078e0005 */
[----:B------:R-:W-:Y:S01]  /*1b840*/  LOP3.LUT R16, R17, 0x80000000, RZ, 0x3c, !PT ;  /* 0x8000000011107812 */ /* 0x000fe200078e3cff */
[----:B------:R-:W-:-:S04]  /*1b850*/  IMAD.MOV.U32 R17, RZ, RZ, 0x43300000 ;  /* 0x43300000ff117424 */ /* 0x000fc800078e00ff */
        /* <DEDUP_REMOVED lines=46> */
[----:B------:R-:W-:-:S11]  /*1bb40*/  DADD R2, R2, R4 ;  /* 0x0000000002027229 */ /* 0x000fd60000000004 */
.L_x_369:
[----:B------:R-:W-:Y:S05]  /*1bb50*/  BSYNC.RECONVERGENT B0 ;  /* 0x0000000000007941 */ /* 0x000fea0003800200 */
.L_x_368:
[----:B-----5:R-:W-:-:S07]  /*1bb60*/  DADD R2, R20, R2 ;  /* 0x0000000014027229 */ /* 0x020fce0000000002 */
[----:B------:R0:W-:Y:S04]  /*1bb70*/  STG.E.64 desc[UR6][R12.64+0x20000], R2 ;  /* 0x020000020c007986 */ /* 0x0001e8000c101b06 */
.L_x_363:
[----:B------:R-:W-:Y:S05]  /*1bb80*/  BSYNC.RECONVERGENT B1 ;  /* 0x0000000000017941 */ /* 0x000fea0003800200 */
.L_x_362:
        /* <DEDUP_REMOVED lines=19> */
[----:B------:R-:W-:Y:S01]  /*1bcc0*/  MOV R5, R15 ;  /* 0x0000000f00057202 */ /* 0x000fe20000000f00 */
[----:B------:R-:W-:Y:S01]  /*1bcd0*/  IMAD.MOV.U32 R4, RZ, RZ, -0x5f4a1273 ;  /* 0xa0b5ed8dff047424 */ /* 0x000fe200078e00ff */
[----:B------:R-:W-:Y:S01]  /*1bce0*/  MOV R0, 0x1bd10 ;  /* 0x0001bd1000007802 */ /* 0x000fe20000000f00 */
[----:B------:R-:W-:-:S07]  /*1bcf0*/  IMAD.MOV.U32 R3, RZ, RZ, 0x3eb0c6f7 ;  /* 0x3eb0c6f7ff037424 */ /* 0x000fce00078e00ff */
[----:B------:R-:W-:Y:S05]  /*1bd00*/  CALL.REL.NOINC `($__internal_1_$__cuda_sm20_div_rn_f64_full) ;  /* 0x0000002000047944 */ /* 0x000fea0003c00000 */
.L_x_371:
[----:B------:R-:W-:Y:S05]  /*1bd10*/  BSYNC.RECONVERGENT B1 ;  /* 0x0000000000017941 */ /* 0x000fea0003800200 */
.L_x_370:
[----:B------:R-:W-:Y:S01]  /*1bd20*/  DSETP.NE.AND P0, PT, R2, RZ, PT ;  /* 0x000000ff0200722a */ /* 0x000fe20003f05000 */
[----:B------:R-:W-:-:S13]  /*1bd30*/  BSSY.RECONVERGENT B1, `(.L_x_372) ;  /* 0x000008a000017945 */ /* 0x000fda0003800200 */
        /* <DEDUP_REMOVED lines=23> */
.L_x_375:
[----:B------:R-:W-:Y:S05]  /*1beb0*/  BSYNC.RECONVERGENT B2 ;  /* 0x0000000000027941 */ /* 0x000fea0003800200 */
.L_x_374:
        /* <DEDUP_REMOVED lines=25> */
.L_x_377:
[----:B------:R-:W-:Y:S05]  /*1c050*/  BSYNC.RECONVERGENT B2 ;  /* 0x0000000000027941 */ /* 0x000fea0003800200 */
.L_x_376:
[----:B------:R0:W-:Y:S04]  /*1c060*/  STG.E.64 desc[UR6][R190.64+0xe0000], R4 ;  /* 0x0e000004be007986 */ /* 0x0001e8000c101b06 */
[----:B------:R0:W5:Y:S01]  /*1c070*/  LDG.E.64 R20, desc[UR6][R12.64+0x40000] ;  /* 0x040000060c147981 */ /* 0x000162000c1e1b00 */
[----:B------:R-:W-:Y:S01]  /*1c080*/  ISETP.GT.AND P0, PT, R17, 0xfffff, PT ;  /* 0x000fffff1100780c */ /* 0x000fe20003f04270 */
[----:B------:R-:W-:Y:S01]  /*1c090*/  IMAD.MOV.U32 R0, RZ, RZ, R17 ;  /* 0x000000ffff007224 */ /* 0x000fe200078e0011 */
[----:B------:R-:W-:Y:S01]  /*1c0a0*/  BSSY.RECONVERGENT B0, `(.L_x_378) ;  /* 0x0000050000007945 */ /* 0x000fe20003800200 */
[----:B------:R-:W-:-:S10]  /*1c0b0*/  IMAD.MOV.U32 R6, RZ, RZ, R16 ;  /* 0x000000ffff067224 */ /* 0x000fd400078e0010 */
[----:B------:R-:W-:-:S10]  /*1c0c0*/  @!P0 DMUL R16, R16, 1.80143985094819840000e+16 ;  /* 0x4350000010108828 */ /* 0x000fd40000000000 */
[----:B------:R-:W-:Y:S01]  /*1c0d0*/  @!P0 IMAD.MOV.U32 R0, RZ, RZ, R17 ;  /* 0x000000ffff008224 */ /* 0x000fe200078e0011 */
[----:B------:R-:W-:-:S03]  /*1c0e0*/  @!P0 MOV R6, R16 ;  /* 0x0000001000068202 */ /* 0x000fc60000000f00 */
        /* <DEDUP_REMOVED lines=23> */
[----:B------:R-:W-:Y:S02]  /*1c260*/  @P0 VIADD R5, R3, 0xfff00000 ;  /* 0xfff0000003050836 */ /* 0x000fe40000000000 */
[----:B------:R-:W-:Y:S02]  /*1c270*/  @P0 VIADD R17, R17, 0x1 ;  /* 0x0000000111110836 */ /* 0x000fe40000000000 */
[----:B------:R-:W-:-:S03]  /*1c280*/  @P0 IMAD.MOV.U32 R3, RZ, RZ, R5 ;  /* 0x000000ffff030224 */ /* 0x000fc600078e0005 */
[----:B------:R-:W-:Y:S01]  /*1c290*/  LOP3.LUT R16, R17, 0x80000000, RZ, 0x3c, !PT ;  /* 0x8000000011107812 */ /* 0x000fe200078e3cff */
[----:B------:R-:W-:Y:S02]  /*1c2a0*/  IMAD.MOV.U32 R17, RZ, RZ, 0x43300000 ;  /* 0x43300000ff117424 */ /* 0x000fe400078e00ff */
        /* <DEDUP_REMOVED lines=47> */
.L_x_379:
[----:B------:R-:W-:Y:S05]  /*1c5a0*/  BSYNC.RECONVERGENT B0 ;  /* 0x0000000000007941 */ /* 0x000fea0003800200 */
.L_x_378:
[----:B-----5:R-:W-:-:S07]  /*1c5b0*/  DADD R2, R20, R2 ;  /* 0x0000000014027229 */ /* 0x020fce0000000002 */
[----:B------:R0:W-:Y:S04]  /*1c5c0*/  STG.E.64 desc[UR6][R12.64+0x40000], R2 ;  /* 0x040000020c007986 */ /* 0x0001e8000c101b06 */
.L_x_373:
[----:B------:R-:W-:Y:S05]  /*1c5d0*/  BSYNC.RECONVERGENT B1 ;  /* 0x0000000000017941 */ /* 0x000fea0003800200 */
.L_x_372:
[----:B------:R-:W2:Y:S01]  /*1c5e0*/  LDG.E.64 R14, desc[UR6][R190.64+0x100000] ;  /* 0x10000006be0e7981 */ /* 0x000ea2000c1e1b00 */
[----:B0-----:R-:W0:Y:S01]  /*1c5f0*/  MUFU.RCP64H R3, 9.999994290410540998e-07 ;  /* 0x3eb0c6f700037908 */ /* 0x001e220000001800 */
[----:B------:R-:W-:Y:S01]  /*1c600*/  IMAD.MOV.U32 R4, RZ, RZ, -0x5f4a1273 ;  /* 0xa0b5ed8dff047424 */ /* 0x000fe200078e00ff */
[----:B------:R-:W-:Y:S01]  /*1c610*/  MOV R5, 0x3eb0c6f7 ;  /* 0x3eb0c6f700057802 */ /* 0x000fe20000000f00 */
[----:B------:R-:W-:Y:S01]  /*1c620*/  IMAD.MOV.U32 R2, RZ, RZ, 0x1 ;  /* 0x00000001ff027424 */ /* 0x000fe200078e00ff */
[----:B------:R-:W-:Y:S05]  /*1c630*/  BSSY.RECONVERGENT B1, `(.L_x_380) ;  /* 0x0000013000017945 */ /* 0x000fea0003800200 */
        /* <DEDUP_REMOVED lines=18> */
.L_x_381:
[----:B------:R-:W-:Y:S05]  /*1c760*/  BSYNC.RECONVERGENT B1 ;  /* 0x0000000000017941 */ /* 0x000fea0003800200 */
.L_x_380:
        /* <DEDUP_REMOVED lines=25> */
.L_x_385:
[----:B------:R-:W-:Y:S05]  /*1c900*/  BSYNC.RECONVERGENT B2 ;  /* 0x0000000000027941 */ /* 0x000fea0003800200 */
.L_x_384:
[----:B------:R-:W2:Y:S01]  /*1c910*/  LDG.E.64 R6, desc[UR6][R190.64+0x120000] ;  /* 0x12000006be067981 */ /* 0x000ea2000c1e1b00 */
[----:B------:R-:W0:Y:S01]  /*1c920*/  MUFU.RCP64H R5, R17 ;  /* 0x0000001100057308 */ /* 0x000e220000001800 */
[----:B------:R-:W-:Y:S01]  /*1c930*/  MOV R4, 0x1 ;  /* 0x0000000100047802 */ /* 0x000fe20000000f00 */
        /* <DEDUP_REMOVED lines=22> */
.L_x_387:
[----:B------:R-:W-:Y:S05]  /*1caa0*/  BSYNC.RECONVERGENT B2 ;  /* 0x0000000000027941 */ /* 0x000fea0003800200 */
.L_x_386:
        /* <DEDUP_REMOVED lines=11> */
[----:B------:R-:W-:Y:S01]  /*1cb60*/  @P1 MOV R2, 0x0 ;  /* 0x0000000000021802 */ /* 0x000fe20000000f00 */
[----:B------:R-:W-:Y:S01]  /*1cb70*/  @P1 IMAD.MOV.U32 R3, RZ, RZ, 0x7ff00000 ;  /* 0x7ff00000ff031424 */ /* 0x000fe200078e00ff */
[----:B------:R-:W-:-:S05]  /*1cb80*/  @P1 LOP3.LUT P2, RZ, R17, 0x7fffffff, RZ, 0xc0, !PT ;  /* 0x7fffffff11ff1812 */ /* 0x000fca000784c0ff */
        /* <DEDUP_REMOVED lines=18> */
[----:B------:R-:W-:Y:S01]  /*1ccb0*/  @P0 VIADD R5, R3, 0xfff00000 ;  /* 0xfff0000003050836 */ /* 0x000fe20000000000 */
[----:B------:R-:W-:-:S03]  /*1ccc0*/  @P0 IADD3 R17, PT, PT, R17, 0x1, RZ ;  /* 0x0000000111110810 */ /* 0x000fc60007ffe0ff */
        /* <DEDUP_REMOVED lines=50> */
.L_x_389:
[----:B------:R-:W-:Y:S05]  /*1cff0*/  BSYNC.RECONVERGENT B0 ;  /* 0x0000000000007941 */ /* 0x000fea0003800200 */
.L_x_388:
[----:B-----5:R-:W-:-:S07]  /*1d000*/  DADD R2, R20, R2 ;  /* 0x0000000014027229 */ /* 0x020fce0000000002 */
[----:B------:R0:W-:Y:S04]  /*1d010*/  STG.E.64 desc[UR6][R12.64+0x60000], R2 ;  /* 0x060000020c007986 */ /* 0x0001e8000c101b06 */
.L_x_383:
[----:B------:R-:W-:Y:S05]  /*1d020*/  BSYNC.RECONVERGENT B1 ;  /* 0x0000000000017941 */ /* 0x000fea0003800200 */
.L_x_382:
        /* <DEDUP_REMOVED lines=24> */
.L_x_391:
[----:B------:R-:W-:Y:S05]  /*1d1b0*/  BSYNC.RECONVERGENT B1 ;  /* 0x0000000000017941 */ /* 0x000fea0003800200 */
.L_x_390:
[----:B------:R-:W-:-:S14]  /*1d1c0*/  DSETP.NE.AND P0, PT, R2, RZ, PT ;  /* 0x000000ff0200722a */ /* 0x000fdc0003f05000 */
[----:B------:R-:W-:Y:S05]  /*1d1d0*/  @!P0 EXIT ;  /* 0x000000000000894d */ /* 0x000fea0003800000 */
        /* <DEDUP_REMOVED lines=22> */
.L_x_393:
[----:B------:R-:W-:Y:S05]  /*1d340*/  BSYNC.RECONVERGENT B1 ;  /* 0x0000000000017941 */ /* 0x000fea0003800200 */
.L_x_392:
        /* <DEDUP_REMOVED lines=25> */
.L_x_395:
[----:B------:R-:W-:Y:S05]  /*1d4e0*/  BSYNC.RECONVERGENT B1 ;  /* 0x0000000000017941 */ /* 0x000fea0003800200 */
.L_x_394:
[----:B------:R0:W-:Y:S04]  /*1d4f0*/  STG.E.64 desc[UR6][R190.64+0x160000], R4 ;  /* 0x16000004be007986 */ /* 0x0001e8000c101b06 */
[----:B------:R0:W5:Y:S01]  /*1d500*/  LDG.E.64 R20, desc[UR6][R12.64+0x80000] ;  /* 0x080000060c147981 */ /* 0x000162000c1e1b00 */
[----:B------:R-:W-:Y:S01]  /*1d510*/  ISETP.GT.AND P0, PT, R17, 0xfffff, PT ;  /* 0x000fffff1100780c */ /* 0x000fe20003f04270 */
[----:B------:R-:W-:Y:S01]  /*1d520*/  IMAD.MOV.U32 R0, RZ, RZ, R17 ;  /* 0x000000ffff007224 */ /* 0x000fe200078e0011 */
[----:B------:R-:W-:Y:S01]  /*1d530*/  MOV R6, R16 ;  /* 0x0000001000067202 */ /* 0x000fe20000000f00 */
[----:B------:R-:W-:Y:S10]  /*1d540*/  BSSY.RECONVERGENT B0, `(.L_x_396) ;  /* 0x000004f000007945 */ /* 0x000ff40003800200 */
        /* <DEDUP_REMOVED lines=20> */
[----:B------:R-:W-:Y:S01]  /*1d690*/  MOV R6, RZ ;  /* 0x000000ff00067202 */ /* 0x000fe20000000f00 */
[----:B------:R-:W-:Y:S01]  /*1d6a0*/  UMOV UR5, 0x3eb1380b ;  /* 0x3eb1380b00057882 */ /* 0x000fe20000000000 */
        /* <DEDUP_REMOVED lines=56> */
.L_x_397:
[----:B------:R-:W-:Y:S05]  /*1da30*/  BSYNC.RECONVERGENT B0 ;  /* 0x0000000000007941 */ /* 0x000fea0003800200 */
.L_x_396:
[----:B-----5:R-:W-:-:S07]  /*1da40*/  DADD R2, R20, R2 ;  /* 0x0000000014027229 */ /* 0x020fce0000000002 */
[----:B------:R-:W-:Y:S01]  /*1da50*/  STG.E.64 desc[UR6][R12.64+0x80000], R2 ;  /* 0x080000020c007986 */ /* 0x000fe2000c101b06 */
[----:B------:R-:W-:Y:S05]  /*1da60*/  EXIT ;  /* 0x000000000000794d */ /* 0x000fea0003800000 */
        .weak           $__internal_0_$__cuda_sm20_dblrcp_rn_slowpath_v3
        .type           $__internal_0_$__cuda_sm20_dblrcp_rn_slowpath_v3,@function
        .size           $__internal_0_$__cuda_sm20_dblrcp_rn_slowpath_v3,($__internal_1_$__cuda_sm20_div_rn_f64_full - $__internal_0_$__cuda_sm20_dblrcp_rn_slowpath_v3)
$__internal_0_$__cuda_sm20_dblrcp_rn_slowpath_v3:
[----:B------:R-:W-:Y:S01]  /*1da70*/  IMAD.MOV.U32 R6, RZ, RZ, R4 ;  /* 0x000000ffff067224 */ /* 0x000fe200078e0004 */
[----:B------:R-:W-:Y:S01]  /*1da80*/  BSSY.RECONVERGENT B0, `(.L_x_398) ;  /* 0x0000024000007945 */ /* 0x000fe20003800200 */
[----:B------:R-:W-:-:S06]  /*1da90*/  IMAD.MOV.U32 R7, RZ, RZ, R3 ;  /* 0x000000ffff077224 */ /* 0x000fcc00078e0003 */
[----:B------:R-:W-:-:S14]  /*1daa0*/  DSETP.GTU.AND P0, PT, |R6|, +INF , PT ;  /* 0x7ff000000600742a */ /* 0x000fdc0003f0c200 */
[----:B------:R-:W-:Y:S05]  /*1dab0*/  @P0 BRA `(.L_x_399) ;  /* 0x0000000000780947 */ /* 0x000fea0003800000 */
[----:B------:R-:W-:-:S05]  /*1dac0*/  LOP3.LUT R3, R3, 0x7fffffff, RZ, 0xc0, !PT ;  /* 0x7fffffff03037812 */ /* 0x000fca00078ec0ff */
[----:B------:R-:W-:-:S05]  /*1dad0*/  VIADD R4, R3, 0xffffffff ;  /* 0xffffffff03047836 */ /* 0x000fca0000000000 */
[----:B------:R-:W-:-:S13]  /*1dae0*/  ISETP.GE.U32.AND P0, PT, R4, 0x7fefffff, PT ;  /* 0x7fefffff0400780c */ /* 0x000fda0003f06070 */
[----:B------:R-:W-:Y:S01]  /*1daf0*/  @P0 LOP3.LUT R5, R7, 0x7ff00000, RZ, 0x3c, !PT ;  /* 0x7ff0000007050812 */ /* 0x000fe200078e3cff */
[----:B------:R-:W-:Y:S01]  /*1db00*/  @P0 IMAD.MOV.U32 R4, RZ, RZ, RZ ;  /* 0x000000ffff040224 */ /* 0x000fe200078e00ff */
[----:B------:R-:W-:Y:S06]  /*1db10*/  @P0 BRA `(.L_x_400) ;  /* 0x0000000000680947 */ /* 0x000fec0003800000 */
[----:B------:R-:W-:-:S13]  /*1db20*/  ISETP.GE.U32.AND P0, PT, R3, 0x1000001, PT ;  /* 0x010000010300780c */ /* 0x000fda0003f06070 */
[----:B------:R-:W-:Y:S05]  /*1db30*/  @!P0 BRA `(.L_x_401) ;  /* 0x0000000000348947 */ /* 0x000fea0003800000 */
[----:B------:R-:W-:Y:S02]  /*1db40*/  VIADD R5, R7, 0xc0200000 ;  /* 0xc020000007057836 */ /* 0x000fe40000000000 */
[----:B------:R-:W-:Y:S02]  /*1db50*/  IMAD.MOV.U32 R4, RZ, RZ, R6 ;  /* 0x000000ffff047224 */ /* 0x000fe400078e0006 */
[----:B------:R-:W0:Y:S04]  /*1db60*/  MUFU.RCP64H R3, R5 ;  /* 0x0000000500037308 */ /* 0x000e280000001800 */
[----:B0-----:R-:W-:-:S08]  /*1db70*/  DFMA R8, -R4, R2, 1 ;  /* 0x3ff000000408742b */ /* 0x001fd00000000102 */
[----:B------:R-:W-:-:S08]  /*1db80*/  DFMA R8, R8, R8, R8 ;  /* 0x000000080808722b */ /* 0x000fd00000000008 */
[----:B------:R-:W-:-:S08]  /*1db90*/  DFMA R8, R2, R8, R2 ;  /* 0x000000080208722b */ /* 0x000fd00000000002 */
[----:B------:R-:W-:-:S08]  /*1dba0*/  DFMA R2, -R4, R8, 1 ;  /* 0x3ff000000402742b */ /* 0x000fd00000000108 */
[----:B------:R-:W-:-:S08]  /*1dbb0*/  DFMA R2, R8, R2, R8 ;  /* 0x000000020802722b */ /* 0x000fd00000000008 */
[----:B------:R-:W-:-:S08]  /*1dbc0*/  DMUL R2, R2, 2.2250738585072013831e-308 ;  /* 0x0010000002027828 */ /* 0x000fd00000000000 */
[----:B------:R-:W-:-:S08]  /*1dbd0*/  DFMA R6, -R6, R2, 1 ;  /* 0x3ff000000606742b */ /* 0x000fd00000000102 */
[----:B------:R-:W-:-:S08]  /*1dbe0*/  DFMA R6, R6, R6, R6 ;  /* 0x000000060606722b */ /* 0x000fd00000000006 */
[----:B------:R-:W-:Y:S01]  /*1dbf0*/  DFMA R4, R2, R6, R2 ;  /* 0x000000060204722b */ /* 0x000fe20000000002 */
[----:B------:R-:W-:Y:S10]  /*1dc00*/  BRA `(.L_x_400) ;  /* 0x00000000002c7947 */ /* 0x000ff40003800000 */
.L_x_401:
[----:B------:R-:W-:-:S06]  /*1dc10*/  DMUL R6, R6, 8.11296384146066816958e+31 ;  /* 0x4690000006067828 */ /* 0x000fcc0000000000 */
[----:B------:R-:W0:Y:S02]  /*1dc20*/  MUFU.RCP64H R3, R7 ;  /* 0x0000000700037308 */ /* 0x000e240000001800 */
[----:B0-----:R-:W-:-:S08]  /*1dc30*/  DFMA R4, -R6, R2, 1 ;  /* 0x3ff000000604742b */ /* 0x001fd00000000102 */
[----:B------:R-:W-:-:S08]  /*1dc40*/  DFMA R4, R4, R4, R4 ;  /* 0x000000040404722b */ /* 0x000fd00000000004 */
[----:B------:R-:W-:-:S08]  /*1dc50*/  DFMA R4, R2, R4, R2 ;  /* 0x000000040204722b */ /* 0x000fd00000000002 */
[----:B------:R-:W-:-:S08]  /*1dc60*/  DFMA R2, -R6, R4, 1 ;  /* 0x3ff000000602742b */ /* 0x000fd00000000104 */
[----:B------:R-:W-:-:S08]  /*1dc70*/  DFMA R2, R4, R2, R4 ;  /* 0x000000020402722b */ /* 0x000fd00000000004 */
[----:B------:R-:W-:Y:S01]  /*1dc80*/  DMUL R4, R2, 8.11296384146066816958e+31 ;  /* 0x4690000002047828 */ /* 0x000fe20000000000 */
[----:B------:R-:W-:Y:S10]  /*1dc90*/  BRA `(.L_x_400) ;  /* 0x0000000000087947 */ /* 0x000ff40003800000 */
.L_x_399:
[----:B------:R-:W-:Y:S02]  /*1dca0*/  LOP3.LUT R5, R7, 0x80000, RZ, 0xfc, !PT ;  /* 0x0008000007057812 */ /* 0x000fe400078efcff */
[----:B------:R-:W-:-:S07]  /*1dcb0*/  MOV R4, R6 ;  /* 0x0000000600047202 */ /* 0x000fce0000000f00 */
.L_x_400:
[----:B------:R-:W-:Y:S05]  /*1dcc0*/  BSYNC.RECONVERGENT B0 ;  /* 0x0000000000007941 */ /* 0x000fea0003800200 */
.L_x_398:
[----:B------:R-:W-:Y:S02]  /*1dcd0*/  IMAD.MOV.U32 R2, RZ, RZ, R4 ;  /* 0x000000ffff027224 */ /* 0x000fe400078e0004 */
[----:B------:R-:W-:Y:S02]  /*1dce0*/  IMAD.MOV.U32 R3, RZ, RZ, R5 ;  /* 0x000000ffff037224 */ /* 0x000fe400078e0005 */
[----:B------:R-:W-:Y:S02]  /*1dcf0*/  IMAD.MOV.U32 R4, RZ, RZ, R0 ;  /* 0x000000ffff047224 */ /* 0x000fe400078e0000 */
[----:B------:R-:W-:-:S04]  /*1dd00*/  IMAD.MOV.U32 R5, RZ, RZ, 0x0 ;  /* 0x00000000ff057424 */ /* 0x000fc800078e00ff */
[----:B------:R-:W-:Y:S05]  /*1dd10*/  RET.REL.NODEC R4 `(_Z9OdeSolverPdS_S_S_S_S_) ;  /* 0xfffffe2004b87950 */ /* 0x000fea0003c3ffff */
        .weak           $__internal_1_$__cuda_sm20_div_rn_f64_full
        .type           $__internal_1_$__cuda_sm20_div_rn_f64_full,@function
        .size           $__internal_1_$__cuda_sm20_div_rn_f64_full,($_Z9OdeSolverPdS_S_S_S_S_$__internal_accurate_pow - $__internal_1_$__cuda_sm20_div_rn_f64_full)
$__internal_1_$__cuda_sm20_div_rn_f64_full:
[C---:B------:R-:W-:Y:S01]  /*1dd20*/  FSETP.GEU.AND P0, PT, |R3|.reuse, 1.469367938527859385e-39, PT ;  /* 0x001000000300780b */ /* 0x040fe20003f0e200 */
[--C-:B------:R-:W-:Y:S01]  /*1dd30*/  IMAD.MOV.U32 R8, RZ, RZ, R4.reuse ;  /* 0x000000ffff087224 */ /* 0x100fe200078e0004 */
[C---:B------:R-:W-:Y:S01]  /*1dd40*/  LOP3.LUT R6, R3.reuse, 0x800fffff, RZ, 0xc0, !PT ;  /* 0x800fffff03067812 */ /* 0x040fe200078ec0ff */
[----:B------:R-:W-:Y:S01]  /*1dd50*/  IMAD.MOV.U32 R9, RZ, RZ, R3 ;  /* 0x000000ffff097224 */ /* 0x000fe200078e0003 */
[----:B------:R-:W-:Y:S01]  /*1dd60*/  BSSY.RECONVERGENT B0, `(.L_x_402) ;  /* 0x000005c000007945 */ /* 0x000fe20003800200 */
[----:B------:R-:W-:Y:S01]  /*1dd70*/  IMAD.MOV.U32 R10, RZ, RZ, R4 ;  /* 0x000000ffff0a7224 */ /* 0x000fe200078e0004 */
[----:B------:R-:W-:Y:S01]  /*1dd80*/  LOP3.LUT R11, R6, 0x3ff00000, RZ, 0xfc, !PT ;  /* 0x3ff00000060b7812 */ /* 0x000fe200078efcff */
[----:B------:R-:W-:Y:S01]  /*1dd90*/  IMAD.MOV.U32 R125, RZ, RZ, R5 ;  /* 0x000000ffff7d7224 */ /* 0x000fe200078e0005 */
[----:B------:R-:W-:Y:S01]  /*1dda0*/  LOP3.LUT R6, R3, 0x7ff00000, RZ, 0xc0, !PT ;  /* 0x7ff0000003067812 */ /* 0x000fe200078ec0ff */
[----:B------:R-:W-:Y:S01]  /*1ddb0*/  IMAD.MOV.U32 R134, RZ, RZ, 0x1 ;  /* 0x00000001ff867424 */ /* 0x000fe200078e00ff */
[----:B------:R-:W-:Y:S01]  /*1ddc0*/  MOV R4, 0x1ca00000 ;  /* 0x1ca0000000047802 */ /* 0x000fe20000000f00 */
[----:B------:R-:W-:Y:S01]  /*1ddd0*/  IMAD.MOV.U32 R124, RZ, RZ, R2 ;  /* 0x000000ffff7c7224 */ /* 0x000fe200078e0002 */
[C---:B------:R-:W-:Y:S01]  /*1dde0*/  FSETP.GEU.AND P1, PT, |R125|.reuse, 1.469367938527859385e-39, PT ;  /* 0x001000007d00780b */ /* 0x040fe20003f2e200 */
[----:B------:R-:W-:Y:S01]  /*1ddf0*/  @!P0 DMUL R10, R8, 8.98846567431157953865e+307 ;  /* 0x7fe00000080a8828 */ /* 0x000fe20000000000 */
[----:B------:R-:W-:-:S04]  /*1de00*/  LOP3.LUT R2, R125, 0x7ff00000, RZ, 0xc0, !PT ;  /* 0x7ff000007d027812 */ /* 0x000fc800078ec0ff */
[----:B------:R-:W-:Y:S01]  /*1de10*/  ISETP.GE.U32.AND P3, PT, R2, R6, PT ;  /* 0x000000060200720c */ /* 0x000fe20003f66070 */
[----:B------:R-:W0:Y:S04]  /*1de20*/  MUFU.RCP64H R135, R11 ;  /* 0x0000000b00877308 */ /* 0x000e280000001800 */
[----:B------:R-:W-:Y:S02]  /*1de30*/  @!P0 LOP3.LUT R6, R11, 0x7ff00000, RZ, 0xc0, !PT ;  /* 0x7ff000000b068812 */ /* 0x000fe400078ec0ff */
[----:B------:R-:W-:Y:S01]  /*1de40*/  @!P1 LOP3.LUT R5, R9, 0x7ff00000, RZ, 0xc0, !PT ;  /* 0x7ff0000009059812 */ /* 0x000fe200078ec0ff */
[----:B------:R-:W-:Y:S02]  /*1de50*/  @!P1 IMAD.MOV.U32 R138, RZ, RZ, RZ ;  /* 0x000000ffff8a9224 */ /* 0x000fe400078e00ff */
[----:B------:R-:W-:Y:S01]  /*1de60*/  VIADD R7, R6, 0xffffffff ;  /* 0xffffffff06077836 */ /* 0x000fe20000000000 */
[----:B------:R-:W-:-:S02]  /*1de70*/  @!P1 ISETP.GE.U32.AND P2, PT, R2, R5, PT ;  /* 0x000000050200920c */ /* 0x000fc40003f46070 */
[C---:B------:R-:W-:Y:S02]  /*1de80*/  SEL R5, R4.reuse, 0x63400000, !P3 ;  /* 0x6340000004057807 */ /* 0x040fe40005800000 */
[----:B------:R-:W-:Y:S01]  /*1de90*/  @!P1 SEL R3, R4, 0x63400000, !P2 ;  /* 0x6340000004039807 */ /* 0x000fe20005000000 */
[----:B0-----:R-:W-:-:S03]  /*1dea0*/  DFMA R126, R134, -R10, 1 ;  /* 0x3ff00000867e742b */ /* 0x001fc6000000080a */
[----:B------:R-:W-:-:S04]  /*1deb0*/  @!P1 LOP3.LUT R3, R3, 0x80000000, R125, 0xf8, !PT ;  /* 0x8000000003039812 */ /* 0x000fc800078ef87d */
[----:B------:R-:W-:Y:S01]  /*1dec0*/  @!P1 LOP3.LUT R139, R3, 0x100000, RZ, 0xfc, !PT ;  /* 0x00100000038b9812 */ /* 0x000fe200078efcff */
[----:B------:R-:W-:Y:S01]  /*1ded0*/  IMAD.MOV.U32 R3, RZ, RZ, R2 ;  /* 0x000000ffff037224 */ /* 0x000fe200078e0002 */
[----:B------:R-:W-:-:S08]  /*1dee0*/  DFMA R126, R126, R126, R126 ;  /* 0x0000007e7e7e722b */ /* 0x000fd0000000007e */
[----:B------:R-:W-:Y:S01]  /*1def0*/  DFMA R134, R134, R126, R134 ;  /* 0x0000007e8686722b */ /* 0x000fe20000000086 */
[----:B------:R-:W-:Y:S01]  /*1df00*/  LOP3.LUT R127, R5, 0x800fffff, R125, 0xf8, !PT ;  /* 0x800fffff057f7812 */ /* 0x000fe200078ef87d */
[----:B------:R-:W-:-:S06]  /*1df10*/  IMAD.MOV.U32 R126, RZ, RZ, R124 ;  /* 0x000000ffff7e7224 */ /* 0x000fcc00078e007c */
[----:B------:R-:W-:Y:S02]  /*1df20*/  DFMA R132, R134, -R10, 1 ;  /* 0x3ff000008684742b */ /* 0x000fe4000000080a */
[----:B------:R-:W-:-:S06]  /*1df30*/  @!P1 DFMA R126, R126, 2, -R138 ;  /* 0x400000007e7e982b */ /* 0x000fcc000000088a */
[----:B------:R-:W-:-:S04]  /*1df40*/  DFMA R134, R134, R132, R134 ;  /* 0x000000848686722b */ /* 0x000fc80000000086 */
[----:B------:R-:W-:-:S04]  /*1df50*/  @!P1 LOP3.LUT R3, R127, 0x7ff00000, RZ, 0xc0, !PT ;  /* 0x7ff000007f039812 */ /* 0x000fc800078ec0ff */
[----:B------:R-:W-:Y:S01]  /*1df60*/  DMUL R132, R134, R126 ;  /* 0x0000007e86847228 */ /* 0x000fe20000000000 */
[----:B------:R-:W-:-:S05]  /*1df70*/  VIADD R5, R3, 0xffffffff ;  /* 0xffffffff03057836 */ /* 0x000fca0000000000 */
[----:B------:R-:W-:Y:S02]  /*1df80*/  ISETP.GT.U32.AND P0, PT, R5, 0x7feffffe, PT ;  /* 0x7feffffe0500780c */ /* 0x000fe40003f04070 */
[----:B------:R-:W-:Y:S02]  /*1df90*/  DFMA R138, R132, -R10, R126 ;  /* 0x8000000a848a722b */ /* 0x000fe4000000007e */
[----:B------:R-:W-:-:S06]  /*1dfa0*/  ISETP.GT.U32.OR P0, PT, R7, 0x7feffffe, P0 ;  /* 0x7feffffe0700780c */ /* 0x000fcc0000704470 */
[----:B------:R-:W-:-:S07]  /*1dfb0*/  DFMA R132, R134, R138, R132 ;  /* 0x0000008a8684722b */ /* 0x000fce0000000084 */
[----:B------:R-:W-:Y:S05]  /*1dfc0*/  @P0 BRA `(.L_x_403) ;  /* 0x0000000000740947 */ /* 0x000fea0003800000 */
[----:B------:R-:W-:-:S04]  /*1dfd0*/  LOP3.LUT R3, R9, 0x7ff00000, RZ, 0xc0, !PT ;  /* 0x7ff0000009037812 */ /* 0x000fc800078ec0ff */
[CC--:B------:R-:W-:Y:S02]  /*1dfe0*/  VIADDMNMX R5, R2.reuse, -R3.reuse, 0xb9600000, !PT ;  /* 0xb960000002057446 */ /* 0x0c0fe40007800903 */
[----:B------:R-:W-:Y:S01]  /*1dff0*/  ISETP.GE.U32.AND P0, PT, R2, R3, PT ;  /* 0x000000030200720c */ /* 0x000fe20003f06070 */
[----:B------:R-:W-:Y:S01]  /*1e000*/  IMAD.MOV.U32 R2, RZ, RZ, RZ ;  /* 0x000000ffff027224 */ /* 0x000fe200078e00ff */
[----:B------:R-:W-:Y:S02]  /*1e010*/  VIMNMX R5, PT, PT, R5, 0x46a00000, PT ;  /* 0x46a0000005057848 */ /* 0x000fe40003fe0100 */
[----:B------:R-:W-:-:S05]  /*1e020*/  SEL R4, R4, 0x63400000, !P0 ;  /* 0x6340000004047807 */ /* 0x000fca0004000000 */
[----:B------:R-:W-:-:S04]  /*1e030*/  IMAD.IADD R5, R5, 0x1, -R4 ;  /* 0x0000000105057824 */ /* 0x000fc800078e0a04 */
[----:B------:R-:W-:-:S06]  /*1e040*/  VIADD R3, R5, 0x7fe00000 ;  /* 0x7fe0000005037836 */ /* 0x000fcc0000000000 */
[----:B------:R-:W-:-:S10]  /*1e050*/  DMUL R134, R132, R2 ;  /* 0x0000000284867228 */ /* 0x000fd40000000000 */
[----:B------:R-:W-:-:S13]  /*1e060*/  FSETP.GTU.AND P0, PT, |R135|, 1.469367938527859385e-39, PT ;  /* 0x001000008700780b */ /* 0x000fda0003f0c200 */
[----:B------:R-:W-:Y:S05]  /*1e070*/  @P0 BRA `(.L_x_404) ;  /* 0x0000000000a80947 */ /* 0x000fea0003800000 */
[----:B------:R-:W-:Y:S01]  /*1e080*/  DFMA R10, R132, -R10, R126 ;  /* 0x8000000a840a722b */ /* 0x000fe2000000007e */
[----:B------:R-:W-:-:S09]  /*1e090*/  IMAD.MOV.U32 R8, RZ, RZ, RZ ;  /* 0x000000ffff087224 */ /* 0x000fd200078e00ff */
[C---:B------:R-:W-:Y:S02]  /*1e0a0*/  FSETP.NEU.AND P0, PT, R11.reuse, RZ, PT ;  /* 0x000000ff0b00720b */ /* 0x040fe40003f0d000 */
[----:B------:R-:W-:-:S04]  /*1e0b0*/  LOP3.LUT R2, R11, 0x80000000, R9, 0x48, !PT ;  /* 0x800000000b027812 */ /* 0x000fc800078e4809 */
[----:B------:R-:W-:-:S07]  /*1e0c0*/  LOP3.LUT R9, R2, R3, RZ, 0xfc, !PT ;  /* 0x0000000302097212 */ /* 0x000fce00078efcff */
[----:B------:R-:W-:Y:S05]  /*1e0d0*/  @!P0 BRA `(.L_x_404) ;  /* 0x0000000000908947 */ /* 0x000fea0003800000 */
[----:B------:R-:W-:Y:S01]  /*1e0e0*/  IMAD.MOV R7, RZ, RZ, -R5 ;  /* 0x000000ffff077224 */ /* 0x000fe200078e0a05 */
[----:B------:R-:W-:Y:S02]  /*1e0f0*/  MOV R6, RZ ;  /* 0x000000ff00067202 */ /* 0x000fe40000000f00 */
[----:B------:R-:W-:-:S04]  /*1e100*/  IADD3 R5, PT, PT, -R5, -0x43300000, RZ ;  /* 0xbcd0000005057810 */ /* 0x000fc80007ffe1ff */
[----:B------:R-:W-:Y:S02]  /*1e110*/  DFMA R6, R134, -R6, R132 ;  /* 0x800000068606722b */ /* 0x000fe40000000084 */
[----:B------:R-:W-:-:S08]  /*1e120*/  DMUL.RP R132, R132, R8 ;  /* 0x0000000884847228 */ /* 0x000fd00000008000 */
[----:B------:R-:W-:Y:S02]  /*1e130*/  FSETP.NEU.AND P0, PT, |R7|, R5, PT ;  /* 0x000000050700720b */ /* 0x000fe40003f0d200 */
[----:B------:R-:W-:Y:S02]  /*1e140*/  LOP3.LUT R3, R133, R2, RZ, 0x3c, !PT ;  /* 0x0000000285037212 */ /* 0x000fe400078e3cff */
[----:B------:R-:W-:Y:S02]  /*1e150*/  FSEL R2, R132, R134, !P0 ;  /* 0x0000008684027208 */ /* 0x000fe40004000000 */
[----:B------:R-:W-:-:S03]  /*1e160*/  FSEL R3, R3, R135, !P0 ;  /* 0x0000008703037208 */ /* 0x000fc60004000000 */
[----:B------:R-:W-:Y:S02]  /*1e170*/  IMAD.MOV.U32 R134, RZ, RZ, R2 ;  /* 0x000000ffff867224 */ /* 0x000fe400078e0002 */
[----:B------:R-:W-:Y:S01]  /*1e180*/  IMAD.MOV.U32 R135, RZ, RZ, R3 ;  /* 0x000000ffff877224 */ /* 0x000fe200078e0003 */
[----:B------:R-:W-:Y:S06]  /*1e190*/  BRA `(.L_x_404) ;  /* 0x0000000000607947 */ /* 0x000fec0003800000 */
.L_x_403:
[----:B------:R-:W-:-:S14]  /*1e1a0*/  DSETP.NAN.AND P0, PT, R124, R124, PT ;  /* 0x0000007c7c00722a */ /* 0x000fdc0003f08000 */
[----:B------:R-:W-:Y:S05]  /*1e1b0*/  @P0 BRA `(.L_x_405) ;  /* 0x00000000004c0947 */ /* 0x000fea0003800000 */
[----:B------:R-:W-:-:S14]  /*1e1c0*/  DSETP.NAN.AND P0, PT, R8, R8, PT ;  /* 0x000000080800722a */ /* 0x000fdc0003f08000 */
[----:B------:R-:W-:Y:S05]  /*1e1d0*/  @P0 BRA `(.L_x_406) ;  /* 0x0000000000340947 */ /* 0x000fea0003800000 */
[----:B------:R-:W-:Y:S01]  /*1e1e0*/  ISETP.NE.AND P0, PT, R3, R6, PT ;  /* 0x000000060300720c */ /* 0x000fe20003f05270 */
[----:B------:R-:W-:Y:S02]  /*1e1f0*/  IMAD.MOV.U32 R134, RZ, RZ, 0x0 ;  /* 0x00000000ff867424 */ /* 0x000fe400078e00ff */
[----:B------:R-:W-:-:S10]  /*1e200*/  IMAD.MOV.U32 R135, RZ, RZ, -0x80000 ;  /* 0xfff80000ff877424 */ /* 0x000fd400078e00ff */
[----:B------:R-:W-:Y:S05]  /*1e210*/  @!P0 BRA `(.L_x_404) ;  /* 0x0000000000408947 */ /* 0x000fea0003800000 */
[----:B------:R-:W-:Y:S02]  /*1e220*/  ISETP.NE.AND P0, PT, R3, 0x7ff00000, PT ;  /* 0x7ff000000300780c */ /* 0x000fe40003f05270 */
[----:B------:R-:W-:Y:S02]  /*1e230*/  LOP3.LUT R3, R125, 0x80000000, R9, 0x48, !PT ;  /* 0x800000007d037812 */ /* 0x000fe400078e4809 */
[----:B------:R-:W-:-:S13]  /*1e240*/  ISETP.EQ.OR P0, PT, R6, RZ, !P0 ;  /* 0x000000ff0600720c */ /* 0x000fda0004702670 */
[----:B------:R-:W-:Y:S01]  /*1e250*/  @P0 LOP3.LUT R2, R3, 0x7ff00000, RZ, 0xfc, !PT ;  /* 0x7ff0000003020812 */ /* 0x000fe200078efcff */
[----:B------:R-:W-:Y:S02]  /*1e260*/  @!P0 IMAD.MOV.U32 R134, RZ, RZ, RZ ;  /* 0x000000ffff868224 */ /* 0x000fe400078e00ff */
[----:B------:R-:W-:Y:S02]  /*1e270*/  @!P0 IMAD.MOV.U32 R135, RZ, RZ, R3 ;  /* 0x000000ffff878224 */ /* 0x000fe400078e0003 */
[----:B------:R-:W-:Y:S02]  /*1e280*/  @P0 IMAD.MOV.U32 R134, RZ, RZ, RZ ;  /* 0x000000ffff860224 */ /* 0x000fe400078e00ff */
[----:B------:R-:W-:Y:S01]  /*1e290*/  @P0 IMAD.MOV.U32 R135, RZ, RZ, R2 ;  /* 0x000000ffff870224 */ /* 0x000fe200078e0002 */
[----:B------:R-:W-:Y:S06]  /*1e2a0*/  BRA `(.L_x_404) ;  /* 0x00000000001c7947 */ /* 0x000fec0003800000 */
.L_x_406:
[----:B------:R-:W-:Y:S01]  /*1e2b0*/  LOP3.LUT R3, R9, 0x80000, RZ, 0xfc, !PT ;  /* 0x0008000009037812 */ /* 0x000fe200078efcff */
[----:B------:R-:W-:-:S04]  /*1e2c0*/  IMAD.MOV.U32 R134, RZ, RZ, R8 ;  /* 0x000000ffff867224 */ /* 0x000fc800078e0008 */
[----:B------:R-:W-:Y:S01]  /*1e2d0*/  IMAD.MOV.U32 R135, RZ, RZ, R3 ;  /* 0x000000ffff877224 */ /* 0x000fe200078e0003 */
[----:B------:R-:W-:Y:S06]  /*1e2e0*/  BRA `(.L_x_404) ;  /* 0x00000000000c7947 */ /* 0x000fec0003800000 */
.L_x_405:
[----:B------:R-:W-:Y:S02]  /*1e2f0*/  LOP3.LUT R3, R125, 0x80000, RZ, 0xfc, !PT ;  /* 0x000800007d037812 */ /* 0x000fe400078efcff */
[----:B------:R-:W-:-:S03]  /*1e300*/  MOV R134, R124 ;  /* 0x0000007c00867202 */ /* 0x000fc60000000f00 */
[----:B------:R-:W-:-:S07]  /*1e310*/  IMAD.MOV.U32 R135, RZ, RZ, R3 ;  /* 0x000000ffff877224 */ /* 0x000fce00078e0003 */
.L_x_404:
[----:B------:R-:W-:Y:S05]  /*1e320*/  BSYNC.RECONVERGENT B0 ;  /* 0x0000000000007941 */ /* 0x000fea0003800200 */
.L_x_402:
[----:B------:R-:W-:Y:S02]  /*1e330*/  IMAD.MOV.U32 R4, RZ, RZ, R0 ;  /* 0x000000ffff047224 */ /* 0x000fe400078e0000 */
[----:B------:R-:W-:Y:S02]  /*1e340*/  IMAD.MOV.U32 R5, RZ, RZ, 0x0 ;  /* 0x00000000ff057424 */ /* 0x000fe400078e00ff */
[----:B------:R-:W-:Y:S02]  /*1e350*/  IMAD.MOV.U32 R2, RZ, RZ, R134 ;  /* 0x000000ffff027224 */ /* 0x000fe400078e0086 */
[----:B------:R-:W-:Y:S01]  /*1e360*/  IMAD.MOV.U32 R3, RZ, RZ, R135 ;  /* 0x000000ffff037224 */ /* 0x000fe200078e0087 */
[----:B------:R-:W-:Y:S06]  /*1e370*/  RET.REL.NODEC R4 `(_Z9OdeSolverPdS_S_S_S_S_) ;  /* 0xfffffe1c04207950 */ /* 0x000fec0003c3ffff */
        .type           $_Z9OdeSolverPdS_S_S_S_S_$__internal_accurate_pow,@function
        .size           $_Z9OdeSolverPdS_S_S_S_S_$__internal_accurate_pow,($_Z9OdeSolverPdS_S_S_S_S_$__internal_trig_reduction_slowpathd - $_Z9OdeSolverPdS_S_S_S_S_$__internal_accurate_pow)
$_Z9OdeSolverPdS_S_S_S_S_$__internal_accurate_pow:
[----:B------:R-:W-:Y:S01]  /*1e380*/  ISETP.GT.U32.AND P0, PT, R3, 0xfffff, PT ;  /* 0x000fffff0300780c */ /* 0x000fe20003f04070 */
[----:B------:R-:W-:Y:S01]  /*1e390*/  IMAD.MOV.U32 R6, RZ, RZ, R3 ;  /* 0x000000ffff067224 */ /* 0x000fe200078e0003 */
[----:B------:R-:W-:Y:S01]  /*1e3a0*/  UMOV UR4, 0x7d2cafe2 ;  /* 0x7d2cafe200047882 */ /* 0x000fe20000000000 */
[----:B------:R-:W-:Y:S01]  /*1e3b0*/  UMOV UR5, 0x3eb0f5ff ;  /* 0x3eb0f5ff00057882 */ /* 0x000fe20000000000 */
[----:B------:R-:W-:Y:S01]  /*1e3c0*/  UMOV UR10, 0x3b39803f ;  /* 0x3b39803f000a7882 */ /* 0x000fe20000000000 */
[----:B------:R-:W-:-:S08]  /*1e3d0*/  UMOV UR11, 0x3c7abc9e ;  /* 0x3c7abc9e000b7882 */ /* 0x000fd00000000000 */
[----:B------:R-:W-:-:S10]  /*1e3e0*/  @!P0 DMUL R8, R2, 1.80143985094819840000e+16 ;  /* 0x4350000002088828 */ /* 0x000fd40000000000 */
[----:B------:R-:W-:Y:S02]  /*1e3f0*/  @!P0 IMAD.MOV.U32 R6, RZ, RZ, R9 ;  /* 0x000000ffff068224 */ /* 0x000fe400078e0009 */
[----:B------:R-:W-:-:S03]  /*1e400*/  @!P0 IMAD.MOV.U32 R2, RZ, RZ, R8 ;  /* 0x000000ffff028224 */ /* 0x000fc600078e0008 */
[----:B------:R-:W-:Y:S01]  /*1e410*/  LOP3.LUT R6, R6, 0x800fffff, RZ, 0xc0, !PT ;  /* 0x800fffff06067812 */ /* 0x000fe200078ec0ff */
[----:B------:R-:W-:-:S03]  /*1e420*/  IMAD.MOV.U32 R182, RZ, RZ, R2 ;  /* 0x000000ffffb67224 */ /* 0x000fc600078e0002 */
[----:B------:R-:W-:Y:S01]  /*1e430*/  LOP3.LUT R7, R6, 0x3ff00000, RZ, 0xfc, !PT ;  /* 0x3ff0000006077812 */ /* 0x000fe200078efcff */
[----:B------:R-:W-:-:S03]  /*1e440*/  IMAD.MOV.U32 R6, RZ, RZ, RZ ;  /* 0x000000ffff067224 */ /* 0x000fc600078e00ff */
[----:B------:R-:W-:Y:S01]  /*1e450*/  ISETP.GE.U32.AND P1, PT, R7, 0x3ff6a09f, PT ;  /* 0x3ff6a09f0700780c */ /* 0x000fe20003f26070 */
[----:B------:R-:W-:-:S12]  /*1e460*/  IMAD.MOV.U32 R183, RZ, RZ, R7 ;  /* 0x000000ffffb77224 */ /* 0x000fd800078e0007 */
[----:B------:R-:W-:-:S05]  /*1e470*/  @P1 IADD3 R2, PT, PT, R183, -0x100000, RZ ;  /* 0xfff00000b7021810 */ /* 0x000fca0007ffe0ff */
[----:B------:R-:W-:Y:S01]  /*1e480*/  @P1 IMAD.MOV.U32 R183, RZ, RZ, R2 ;  /* 0x000000ffffb71224 */ /* 0x000fe200078e0002 */
[----:B------:R-:W-:Y:S02]  /*1e490*/  SHF.R.U32.HI R2, RZ, 0x14, R3 ;  /* 0x00000014ff027819 */ /* 0x000fe40000011603 */
[----:B------:R-:W-:-:S03]  /*1e4a0*/  @!P0 LEA.HI R2, R9, 0xffffffca, RZ, 0xc ;  /* 0xffffffca09028811 */ /* 0x000fc600078f60ff */
[C---:B------:R-:W-:Y:S02]  /*1e4b0*/  DADD R124, R182.reuse, 1 ;  /* 0x3ff00000b67c7429 */ /* 0x040fe40000000000 */
[----:B------:R-:W-:Y:S01]  /*1e4c0*/  DADD R182, R182, -1 ;  /* 0xbff00000b6b67429 */ /* 0x000fe20000000000 */
[C---:B------:R-:W-:Y:S02]  /*1e4d0*/  VIADD R3, R2.reuse, 0xfffffc01 ;  /* 0xfffffc0102037836 */ /* 0x040fe40000000000 */
[----:B------:R-:W-:Y:S01]  /*1e4e0*/  @P1 VIADD R3, R2, 0xfffffc02 ;  /* 0xfffffc0202031836 */ /* 0x000fe20000000000 */
[----:B------:R-:W0:Y:S04]  /*1e4f0*/  MUFU.RCP64H R7, R125 ;  /* 0x0000007d00077308 */ /* 0x000e280000001800 */
[----:B------:R-:W-:Y:S01]  /*1e500*/  LOP3.LUT R2, R3, 0x80000000, RZ, 0x3c, !PT ;  /* 0x8000000003027812 */ /* 0x000fe200078e3cff */
[----:B------:R-:W-:Y:S01]  /*1e510*/  IMAD.MOV.U32 R3, RZ, RZ, 0x43300000 ;  /* 0x43300000ff037424 */ /* 0x000fe200078e00ff */
[----:B0-----:R-:W-:-:S08]  /*1e520*/  DFMA R10, -R124, R6, 1 ;  /* 0x3ff000007c0a742b */ /* 0x001fd00000000106 */
[----:B------:R-:W-:-:S08]  /*1e530*/  DFMA R10, R10, R10, R10 ;  /* 0x0000000a0a0a722b */ /* 0x000fd0000000000a */
[----:B------:R-:W-:Y:S01]  /*1e540*/  DFMA R10, R6, R10, R6 ;  /* 0x0000000a060a722b */ /* 0x000fe20000000006 */
[----:B------:R-:W-:Y:S02]  /*1e550*/  IMAD.MOV.U32 R6, RZ, RZ, 0x41ad3b5a ;  /* 0x41ad3b5aff067424 */ /* 0x000fe400078e00ff */
[----:B------:R-:W-:-:S05]  /*1e560*/  IMAD.MOV.U32 R7, RZ, RZ, 0x3ed0f5d2 ;  /* 0x3ed0f5d2ff077424 */ /* 0x000fca00078e00ff */
[----:B------:R-:W-:-:S08]  /*1e570*/  DMUL R188, R182, R10 ;  /* 0x0000000ab6bc7228 */ /* 0x000fd00000000000 */
[----:B------:R-:W-:-:S08]  /*1e580*/  DFMA R188, R182, R10, R188 ;  /* 0x0000000ab6bc722b */ /* 0x000fd000000000bc */
[CC--:B------:R-:W-:Y:S02]  /*1e590*/  DMUL R132, R188.reuse, R188.reuse ;  /* 0x000000bcbc847228 */ /* 0x0c0fe40000000000 */
[----:B------:R-:W-:-:S06]  /*1e5a0*/  DMUL R180, R188, R188 ;  /* 0x000000bcbcb47228 */ /* 0x000fcc0000000000 */
[----:B------:R-:W-:Y:S01]  /*1e5b0*/  DFMA R6, R132, UR4, R6 ;  /* 0x0000000484067c2b */ /* 0x000fe20008000006 */
[----:B------:R-:W-:Y:S01]  /*1e5c0*/  UMOV UR4, 0x75488a3f ;  /* 0x75488a3f00047882 */ /* 0x000fe20000000000 */
[----:B------:R-:W-:-:S06]  /*1e5d0*/  UMOV UR5, 0x3ef3b20a ;  /* 0x3ef3b20a00057882 */ /* 0x000fcc0000000000 */
[----:B------:R-:W-:Y:S01]  /*1e5e0*/  DFMA R126, R132, R6, UR4 ;  /* 0x00000004847e7e2b */ /* 0x000fe20008000006 */
        /* <DEDUP_REMOVED lines=10> */
[----:B------:R-:W-:-:S05]  /*1e690*/  DFMA R6, R182, -R188, R6 ;  /* 0x800000bcb606722b */ /* 0x000fca0000000006 */
[----:B------:R-:W-:Y:S01]  /*1e6a0*/  DFMA R126, R132, R126, UR4 ;  /* 0x00000004847e7e2b */ /* 0x000fe2000800007e */
[----:B------:R-:W-:Y:S01]  /*1e6b0*/  UMOV UR4, 0x99999dfb ;  /* 0x99999dfb00047882 */ /* 0x000fe20000000000 */
[----:B------:R-:W-:Y:S01]  /*1e6c0*/  UMOV UR5, 0x3f899999 ;  /* 0x3f89999900057882 */ /* 0x000fe20000000000 */
[----:B------:R-:W-:-:S05]  /*1e6d0*/  DMUL R6, R10, R6 ;  /* 0x000000060a067228 */ /* 0x000fca0000000000 */
[----:B------:R-:W-:Y:S01]  /*1e6e0*/  DFMA R126, R132, R126, UR4 ;  /* 0x00000004847e7e2b */ /* 0x000fe2000800007e */
[----:B------:R-:W-:Y:S01]  /*1e6f0*/  UMOV UR4, 0x55555555 ;  /* 0x5555555500047882 */ /* 0x000fe20000000000 */
[----:B------:R-:W-:-:S06]  /*1e700*/  UMOV UR5, 0x3fb55555 ;  /* 0x3fb5555500057882 */ /* 0x000fcc0000000000 */
[----:B------:R-:W-:-:S08]  /*1e710*/  DFMA R186, R132, R126, UR4 ;  /* 0x0000000484ba7e2b */ /* 0x000fd0000800007e */
[----:B------:R-:W-:Y:S01]  /*1e720*/  DADD R124, -R186, UR4 ;  /* 0x00000004ba7c7e29 */ /* 0x000fe20008000100 */
[----:B------:R-:W-:Y:S01]  /*1e730*/  UMOV UR4, 0xb9e7b0 ;  /* 0x00b9e7b000047882 */ /* 0x000fe20000000000 */
[----:B------:R-:W-:-:S06]  /*1e740*/  UMOV UR5, 0x3c46a4cb ;  /* 0x3c46a4cb00057882 */ /* 0x000fcc0000000000 */
[----:B------:R-:W-:Y:S02]  /*1e750*/  DFMA R184, R132, R126, R124 ;  /* 0x0000007e84b8722b */ /* 0x000fe4000000007c */
[C---:B------:R-:W-:Y:S01]  /*1e760*/  DMUL R124, R188.reuse, R180 ;  /* 0x000000b4bc7c7228 */ /* 0x040fe20000000000 */
[----:B------:R-:W-:Y:S01]  /*1e770*/  VIADD R127, R7, 0x100000 ;  /* 0x00100000077f7836 */ /* 0x000fe20000000000 */
[----:B------:R-:W-:Y:S01]  /*1e780*/  DFMA R132, R188, R188, -R180 ;  /* 0x000000bcbc84722b */ /* 0x000fe200000008b4 */
[----:B------:R-:W-:-:S03]  /*1e790*/  IMAD.MOV.U32 R126, RZ, RZ, R6 ;  /* 0x000000ffff7e7224 */ /* 0x000fc600078e0006 */
[----:B------:R-:W-:Y:S01]  /*1e7a0*/  DADD R184, R184, -UR4 ;  /* 0x80000004b8b87e29 */ /* 0x000fe20008000000 */
[----:B------:R-:W-:Y:S01]  /*1e7b0*/  UMOV UR4, 0x80000000 ;  /* 0x8000000000047882 */ /* 0x000fe20000000000 */
[C---:B------:R-:W-:Y:S01]  /*1e7c0*/  DFMA R10, R188.reuse, R180, -R124 ;  /* 0x000000b4bc0a722b */ /* 0x040fe2000000087c */
[----:B------:R-:W-:Y:S01]  /*1e7d0*/  UMOV UR5, 0x43300000 ;  /* 0x4330000000057882 */ /* 0x000fe20000000000 */
[----:B------:R-:W-:Y:S02]  /*1e7e0*/  DFMA R132, R188, R126, R132 ;  /* 0x0000007ebc84722b */ /* 0x000fe40000000084 */
[----:B------:R-:W-:Y:S01]  /*1e7f0*/  DADD R2, R2, -UR4 ;  /* 0x8000000402027e29 */ /* 0x000fe20008000000 */
[----:B------:R-:W-:Y:S01]  /*1e800*/  UMOV UR4, 0xfefa39ef ;  /* 0xfefa39ef00047882 */ /* 0x000fe20000000000 */
[----:B------:R-:W-:Y:S01]  /*1e810*/  DADD R182, R186, R184 ;  /* 0x00000000bab67229 */ /* 0x000fe200000000b8 */
[----:B------:R-:W-:Y:S01]  /*1e820*/  UMOV UR5, 0x3fe62e42 ;  /* 0x3fe62e4200057882 */ /* 0x000fe20000000000 */
[----:B------:R-:W-:-:S06]  /*1e830*/  DFMA R10, R6, R180, R10 ;  /* 0x000000b4060a722b */ /* 0x000fcc000000000a */
[----:B------:R-:W-:Y:S02]  /*1e840*/  DMUL R126, R182, R124 ;  /* 0x0000007cb67e7228 */ /* 0x000fe40000000000 */
[----:B------:R-:W-:Y:S02]  /*1e850*/  DFMA R10, R188, R132, R10 ;  /* 0x00000084bc0a722b */ /* 0x000fe4000000000a */
[----:B------:R-:W-:-:S04]  /*1e860*/  DADD R186, R186, -R182 ;  /* 0x00000000baba7229 */ /* 0x000fc800000008b6 */
[----:B------:R-:W-:-:S04]  /*1e870*/  DFMA R132, R182, R124, -R126 ;  /* 0x0000007cb684722b */ /* 0x000fc8000000087e */
[----:B------:R-:W-:-:S04]  /*1e880*/  DADD R186, R184, R186 ;  /* 0x00000000b8ba7229 */ /* 0x000fc800000000ba */
[----:B------:R-:W-:-:S08]  /*1e890*/  DFMA R10, R182, R10, R132 ;  /* 0x0000000ab60a722b */ /* 0x000fd00000000084 */
[----:B------:R-:W-:-:S08]  /*1e8a0*/  DFMA R186, R186, R124, R10 ;  /* 0x0000007cbaba722b */ /* 0x000fd0000000000a */
[----:B------:R-:W-:-:S08]  /*1e8b0*/  DADD R124, R126, R186 ;  /* 0x000000007e7c7229 */ /* 0x000fd000000000ba */
[--C-:B------:R-:W-:Y:S02]  /*1e8c0*/  DADD R10, R188, R124.reuse ;  /* 0x00000000bc0a7229 */ /* 0x100fe4000000007c */
[----:B------:R-:W-:-:S06]  /*1e8d0*/  DADD R126, R126, -R124 ;  /* 0x000000007e7e7229 */ /* 0x000fcc000000087c */
[----:B------:R-:W-:Y:S02]  /*1e8e0*/  DADD R188, R188, -R10 ;  /* 0x00000000bcbc7229 */ /* 0x000fe4000000080a */
[----:B------:R-:W-:-:S06]  /*1e8f0*/  DADD R126, R186, R126 ;  /* 0x00000000ba7e7229 */ /* 0x000fcc000000007e */
[----:B------:R-:W-:-:S08]  /*1e900*/  DADD R188, R124, R188 ;  /* 0x000000007cbc7229 */ /* 0x000fd000000000bc */
[----:B------:R-:W-:-:S08]  /*1e910*/  DADD R8, R126, R188 ;  /* 0x000000007e087229 */ /* 0x000fd000000000bc */
[----:B------:R-:W-:-:S08]  /*1e920*/  DADD R8, R6, R8 ;  /* 0x0000000006087229 */ /* 0x000fd00000000008 */
[----:B------:R-:W-:-:S08]  /*1e930*/  DADD R124, R10, R8 ;  /* 0x000000000a7c7229 */ /* 0x000fd00000000008 */
[--C-:B------:R-:W-:Y:S02]  /*1e940*/  DFMA R6, R2, UR4, R124.reuse ;  /* 0x0000000402067c2b */ /* 0x100fe4000800007c */
[----:B------:R-:W-:-:S06]  /*1e950*/  DADD R126, R10, -R124 ;  /* 0x000000000a7e7229 */ /* 0x000fcc000000087c */
[----:B------:R-:W-:Y:S02]  /*1e960*/  DFMA R10, R2, -UR4, R6 ;  /* 0x80000004020a7c2b */ /* 0x000fe40008000006 */
[----:B------:R-:W-:-:S06]  /*1e970*/  DADD R126, R8, R126 ;  /* 0x00000000087e7229 */ /* 0x000fcc000000007e */
[----:B------:R-:W-:-:S08]  /*1e980*/  DADD R10, -R124, R10 ;  /* 0x000000007c0a7229 */ /* 0x000fd0000000010a */
[----:B------:R-:W-:-:S08]  /*1e990*/  DADD R8, R126, -R10 ;  /* 0x000000007e087229 */ /* 0x000fd0000000080a */
[----:B------:R-:W-:Y:S01]  /*1e9a0*/  DFMA R8, R2, UR10, R8 ;  /* 0x0000000a02087c2b */ /* 0x000fe20008000008 */
[C---:B------:R-:W-:Y:S01]  /*1e9b0*/  IMAD.SHL.U32 R2, R5.reuse, 0x2, RZ ;  /* 0x0000000205027824 */ /* 0x040fe200078e00ff */
[----:B------:R-:W-:-:S04]  /*1e9c0*/  LOP3.LUT R3, R5, 0xff0fffff, RZ, 0xc0, !PT ;  /* 0xff0fffff05037812 */ /* 0x000fc800078ec0ff */
[----:B------:R-:W-:Y:S02]  /*1e9d0*/  ISETP.GT.U32.AND P0, PT, R2, -0x2000001, PT ;  /* 0xfdffffff0200780c */ /* 0x000fe40003f04070 */
[----:B------:R-:W-:Y:S02]  /*1e9e0*/  DADD R10, R6, R8 ;  /* 0x00000000060a7229 */ /* 0x000fe40000000008 */
[----:B------:R-:W-:-:S06]  /*1e9f0*/  SEL R5, R3, R5, P0 ;  /* 0x0000000503057207 */ /* 0x000fcc0000000000 */
[----:B------:R-:W-:Y:S02]  /*1ea00*/  DADD R6, R6, -R10 ;  /* 0x0000000006067229 */ /* 0x000fe4000000080a */
[----:B------:R-:W-:-:S06]  /*1ea10*/  DMUL R2, R10, R4 ;  /* 0x000000040a027228 */ /* 0x000fcc0000000000 */
[----:B------:R-:W-:Y:S02]  /*1ea20*/  DADD R6, R8, R6 ;  /* 0x0000000008067229 */ /* 0x000fe40000000006 */
[----:B------:R-:W-:-:S08]  /*1ea30*/  DFMA R10, R10, R4, -R2 ;  /* 0x000000040a0a722b */ /* 0x000fd00000000802 */
[----:B------:R-:W-:Y:S01]  /*1ea40*/  DFMA R6, R6, R4, R10 ;  /* 0x000000040606722b */ /* 0x000fe2000000000a */
[----:B------:R-:W-:Y:S01]  /*1ea50*/  MOV R10, 0x652b82fe ;  /* 0x652b82fe000a7802 */ /* 0x000fe20000000f00 */
[----:B------:R-:W-:-:S06]  /*1ea60*/  IMAD.MOV.U32 R11, RZ, RZ, 0x3ff71547 ;  /* 0x3ff71547ff0b7424 */ /* 0x000fcc00078e00ff */
[----:B------:R-:W-:-:S08]  /*1ea70*/  DADD R124, R2, R6 ;  /* 0x00000000027c7229 */ /* 0x000fd00000000006 */
[----:B------:R-:W-:Y:S02]  /*1ea80*/  DFMA R10, R124, R10, 6.75539944105574400000e+15 ;  /* 0x433800007c0a742b */ /* 0x000fe4000000000a */
[----:B------:R-:W-:Y:S01]  /*1ea90*/  FSETP.GEU.AND P0, PT, |R125|, 4.1917929649353027344, PT ;  /* 0x4086232b7d00780b */ /* 0x000fe20003f0e200 */
[----:B------:R-:W-:-:S05]  /*1eaa0*/  DADD R2, R2, -R124 ;  /* 0x0000000002027229 */ /* 0x000fca000000087c */
[----:B------:R-:W-:-:S03]  /*1eab0*/  DADD R4, R10, -6.75539944105574400000e+15 ;  /* 0xc33800000a047429 */ /* 0x000fc60000000000 */
[----:B------:R-:W-:-:S05]  /*1eac0*/  DADD R6, R6, R2 ;  /* 0x0000000006067229 */ /* 0x000fca0000000002 */
[----:B------:R-:W-:Y:S01]  /*1ead0*/  DFMA R8, R4, -UR4, R124 ;  /* 0x8000000404087c2b */ /* 0x000fe2000800007c */
[----:B------:R-:W-:Y:S01]  /*1eae0*/  UMOV UR4, 0x3b39803f ;  /* 0x3b39803f00047882 */ /* 0x000fe20000000000 */
[----:B------:R-:W-:-:S06]  /*1eaf0*/  UMOV UR5, 0x3c7abc9e ;  /* 0x3c7abc9e00057882 */ /* 0x000fcc0000000000 */
[----:B------:R-:W-:Y:S01]  /*1eb00*/  DFMA R8, R4, -UR4, R8 ;  /* 0x8000000404087c2b */ /* 0x000fe20008000008 */
[----:B------:R-:W-:Y:S01]  /*1eb10*/  UMOV UR4, 0x69ce2bdf ;  /* 0x69ce2bdf00047882 */ /* 0x000fe20000000000 */
[----:B------:R-:W-:Y:S01]  /*1eb20*/  IMAD.MOV.U32 R4, RZ, RZ, -0x35dec16 ;  /* 0xfca213eaff047424 */ /* 0x000fe200078e00ff */
[----:B------:R-:W-:Y:S01]  /*1eb30*/  UMOV UR5, 0x3e5ade15 ;  /* 0x3e5ade1500057882 */ /* 0x000fe20000000000 */
[----:B------:R-:W-:-:S06]  /*1eb40*/  IMAD.MOV.U32 R5, RZ, RZ, 0x3e928af3 ;  /* 0x3e928af3ff057424 */ /* 0x000fcc00078e00ff */
[----:B------:R-:W-:Y:S01]  /*1eb50*/  DFMA R4, R8, UR4, R4 ;  /* 0x0000000408047c2b */ /* 0x000fe20008000004 */
[----:B------:R-:W-:Y:S01]  /*1eb60*/  UMOV UR4, 0x62401315 ;  /* 0x6240131500047882 */ /* 0x000fe20000000000 */
[----:B------:R-:W-:-:S06]  /*1eb70*/  UMOV UR5, 0x3ec71dee ;  /* 0x3ec71dee00057882 */ /* 0x000fcc0000000000 */
        /* <DEDUP_REMOVED lines=21> */
[----:B------:R-:W-:-:S08]  /*1ecd0*/  DFMA R4, R8, R4, UR4 ;  /* 0x0000000408047e2b */ /* 0x000fd00008000004 */
[----:B------:R-:W-:-:S08]  /*1ece0*/  DFMA R4, R8, R4, 1 ;  /* 0x3ff000000804742b */ /* 0x000fd00000000004 */
[----:B------:R-:W-:-:S10]  /*1ecf0*/  DFMA R4, R8, R4, 1 ;  /* 0x3ff000000804742b */ /* 0x000fd40000000004 */
[----:B------:R-:W-:Y:S02]  /*1ed00*/  IMAD R9, R10, 0x100000, R5 ;  /* 0x001000000a097824 */ /* 0x000fe400078e0205 */
[----:B------:R-:W-:Y:S01]  /*1ed10*/  IMAD.MOV.U32 R8, RZ, RZ, R4 ;  /* 0x000000ffff087224 */ /* 0x000fe200078e0004 */
[----:B------:R-:W-:Y:S06]  /*1ed20*/  @!P0 BRA `(.L_x_407) ;  /* 0x0000000000308947 */ /* 0x000fec0003800000 */
[----:B------:R-:W-:Y:S01]  /*1ed30*/  FSETP.GEU.AND P0, PT, |R125|, 4.2275390625, PT ;  /* 0x408748007d00780b */ /* 0x000fe20003f0e200 */
[C---:B------:R-:W-:Y:S02]  /*1ed40*/  DADD R8, R124.reuse, +INF ;  /* 0x7ff000007c087429 */ /* 0x040fe40000000000 */
[----:B------:R-:W-:-:S08]  /*1ed50*/  DSETP.GEU.AND P1, PT, R124, RZ, PT ;  /* 0x000000ff7c00722a */ /* 0x000fd00003f2e000 */
[----:B------:R-:W-:Y:S02]  /*1ed60*/  FSEL R8, R8, RZ, P1 ;  /* 0x000000ff08087208 */ /* 0x000fe40000800000 */
[----:B------:R-:W-:Y:S02]  /*1ed70*/  @!P0 LEA.HI R2, R10, R10, RZ, 0x1 ;  /* 0x0000000a0a028211 */ /* 0x000fe400078f08ff */
[----:B------:R-:W-:Y:S02]  /*1ed80*/  FSEL R9, R9, RZ, P1 ;  /* 0x000000ff09097208 */ /* 0x000fe40000800000 */
[----:B------:R-:W-:-:S05]  /*1ed90*/  @!P0 SHF.R.S32.HI R2, RZ, 0x1, R2 ;  /* 0x00000001ff028819 */ /* 0x000fca0000011402 */
[----:B------:R-:W-:Y:S02]  /*1eda0*/  @!P0 IMAD.IADD R3, R10, 0x1, -R2 ;  /* 0x000000010a038824 */ /* 0x000fe400078e0a02 */
[----:B------:R-:W-:Y:S02]  /*1edb0*/  @!P0 IMAD R5, R2, 0x100000, R5 ;  /* 0x0010000002058824 */ /* 0x000fe400078e0205 */
[----:B------:R-:W-:Y:S01]  /*1edc0*/  @!P0 IMAD.MOV.U32 R2, RZ, RZ, RZ ;  /* 0x000000ffff028224 */ /* 0x000fe200078e00ff */
[----:B------:R-:W-:-:S06]  /*1edd0*/  @!P0 LEA R3, R3, 0x3ff00000, 0x14 ;  /* 0x3ff0000003038811 */ /* 0x000fcc00078ea0ff */
[----:B------:R-:W-:-:S11]  /*1ede0*/  @!P0 DMUL R8, R4, R2 ;  /* 0x0000000204088228 */ /* 0x000fd60000000000 */
.L_x_407:
[----:B------:R-:W-:Y:S01]  /*1edf0*/  DFMA R6, R6, R8, R8 ;  /* 0x000000080606722b */ /* 0x000fe20000000008 */
[----:B------:R-:W-:Y:S01]  /*1ee00*/  IMAD.MOV.U32 R4, RZ, RZ, R0 ;  /* 0x000000ffff047224 */ /* 0x000fe200078e0000 */
[----:B------:R-:W-:Y:S01]  /*1ee10*/  DSETP.NEU.AND P0, PT, |R8|, +INF , PT ;  /* 0x7ff000000800742a */ /* 0x000fe20003f0d200 */
[----:B------:R-:W-:-:S07]  /*1ee20*/  IMAD.MOV.U32 R5, RZ, RZ, 0x0 ;  /* 0x00000000ff057424 */ /* 0x000fce00078e00ff */
[----:B------:R-:W-:Y:S02]  /*1ee30*/  FSEL R2, R8, R6, !P0 ;  /* 0x0000000608027208 */ /* 0x000fe40004000000 */
[----:B------:R-:W-:Y:S01]  /*1ee40*/  FSEL R3, R9, R7, !P0 ;  /* 0x0000000709037208 */ /* 0x000fe20004000000 */
[----:B------:R-:W-:Y:S06]  /*1ee50*/  RET.REL.NODEC R4 `(_Z9OdeSolverPdS_S_S_S_S_) ;  /* 0xfffffe1004687950 */ /* 0x000fec0003c3ffff */
        .type           $_Z9OdeSolverPdS_S_S_S_S_$__internal_trig_reduction_slowpathd,@function
        .size           $_Z9OdeSolverPdS_S_S_S_S_$__internal_trig_reduction_slowpathd,(.L_x_472 - $_Z9OdeSolverPdS_S_S_S_S_$__internal_trig_reduction_slowpathd)
$_Z9OdeSolverPdS_S_S_S_S_$__internal_trig_reduction_slowpathd:
[----:B------:R-:W-:Y:S02]  /*1ee60*/  SHF.R.U32.HI R127, RZ, 0x14, R125 ;  /* 0x00000014ff7f7819 */ /* 0x000fe4000001167d */
[----:B------:R-:W-:Y:S02]  /*1ee70*/  MOV R2, RZ ;  /* 0x000000ff00027202 */ /* 0x000fe40000000f00 */
[----:B------:R-:W-:-:S04]  /*1ee80*/  LOP3.LUT R0, R127, 0x7ff, RZ, 0xc0, !PT ;  /* 0x000007ff7f007812 */ /* 0x000fc800078ec0ff */
[----:B------:R-:W-:-:S13]  /*1ee90*/  ISETP.NE.AND P0, PT, R0, 0x7ff, PT ;  /* 0x000007ff0000780c */ /* 0x000fda0003f05270 */
[----:B------:R-:W-:Y:S05]  /*1eea0*/  @!P0 BRA `(.L_x_408) ;  /* 0x00000008004c8947 */ /* 0x000fea0003800000 */
[----:B------:R-:W-:Y:S01]  /*1eeb0*/  VIADD R2, R0, 0xfffffc00 ;  /* 0xfffffc0000027836 */ /* 0x000fe20000000000 */
[----:B------:R-:W-:Y:S01]  /*1eec0*/  BSSY.RECONVERGENT B0, `(.L_x_409) ;  /* 0x0000030000007945 */ /* 0x000fe20003800200 */
[----:B------:R-:W-:-:S03]  /*1eed0*/  CS2R R190, SRZ ;  /* 0x0000000000be7805 */ /* 0x000fc6000001ff00 */
[----:B------:R-:W-:Y:S02]  /*1eee0*/  SHF.R.U32.HI R0, RZ, 0x6, R2 ;  /* 0x00000006ff007819 */ /* 0x000fe40000011602 */
[----:B------:R-:W-:Y:S01]  /*1eef0*/  ISETP.GE.U32.AND P0, PT, R2, 0x80, PT ;  /* 0x000000800200780c */ /* 0x000fe20003f06070 */
[----:B------:R-:W-:Y:S01]  /*1ef00*/  VIADD R2, R1, 0x180 ;  /* 0x0000018001027836 */ /* 0x000fe20000000000 */
[C---:B------:R-:W-:Y:S02]  /*1ef10*/  IADD3 R3, PT, PT, -R0.reuse, 0x13, RZ ;  /* 0x0000001300037810 */ /* 0x040fe40007ffe1ff */
[----:B------:R-:W-:Y:S02]  /*1ef20*/  IADD3 R5, PT, PT, -R0, 0xf, RZ ;  /* 0x0000000f00057810 */ /* 0x000fe40007ffe1ff */
[----:B------:R-:W-:-:S04]  /*1ef30*/  SEL R3, R3, 0x12, P0 ;  /* 0x0000001203037807 */ /* 0x000fc80000000000 */
[----:B------:R-:W-:-:S13]  /*1ef40*/  ISETP.GE.AND P0, PT, R5, R3, PT ;  /* 0x000000030500720c */ /* 0x000fda0003f06270 */
[----:B------:R-:W-:Y:S05]  /*1ef50*/  @P0 BRA `(.L_x_410) ;  /* 0x0000000000980947 */ /* 0x000fea0003800000 */
[----:B------:R-:W0:Y:S01]  /*1ef60*/  LDC.64 R186, c[0x0][0x358] ;  /* 0x0000d600ffba7b82 */ /* 0x000e220000000a00 */
[C---:B------:R-:W-:Y:S01]  /*1ef70*/  SHF.L.U64.HI R8, R4.reuse, 0xb, R125 ;  /* 0x0000000b04087819 */ /* 0x040fe2000001027d */
[----:B------:R-:W-:Y:S01]  /*1ef80*/  BSSY.RECONVERGENT B1, `(.L_x_411) ;  /* 0x0000022000017945 */ /* 0x000fe20003800200 */
[----:B------:R-:W-:Y:S01]  /*1ef90*/  IMAD.SHL.U32 R4, R4, 0x800, RZ ;  /* 0x0000080004047824 */ /* 0x000fe200078e00ff */
[----:B------:R-:W-:Y:S01]  /*1efa0*/  IADD3 R6, PT, PT, RZ, -R0, -R3 ;  /* 0x80000000ff067210 */ /* 0x000fe20007ffe803 */
[----:B------:R-:W-:Y:S01]  /*1efb0*/  IMAD.MOV.U32 R7, RZ, RZ, RZ ;  /* 0x000000ffff077224 */ /* 0x000fe200078e00ff */
[----:B------:R-:W-:Y:S02]  /*1efc0*/  CS2R R190, SRZ ;  /* 0x0000000000be7805 */ /* 0x000fe4000001ff00 */
[----:B------:R-:W-:-:S07]  /*1efd0*/  LOP3.LUT R8, R8, 0x80000000, RZ, 0xfc, !PT ;  /* 0x8000000008087812 */ /* 0x000fce00078efcff */
.L_x_412:
[----:B------:R-:W1:Y:S01]  /*1efe0*/  LDC.64 R10, c[0x4][RZ] ;  /* 0x01000000ff0a7b82 */ /* 0x000e620000000a00 */
[----:B0-----:R-:W-:Y:S02]  /*1eff0*/  R2UR UR4, R186 ;  /* 0x00000000ba0472ca */ /* 0x001fe400000e0000 */
[----:B------:R-:W-:Y:S01]  /*1f000*/  R2UR UR5, R187 ;  /* 0x00000000bb0572ca */ /* 0x000fe200000e0000 */
[----:B-1----:R-:W-:-:S12]  /*1f010*/  IMAD.WIDE R188, R5, 0x8, R10 ;  /* 0x0000000805bc7825 */ /* 0x002fd800078e020a */
[----:B------:R-:W2:Y:S01]  /*1f020*/  LDG.E.64.CONSTANT R188, desc[UR4][R188.64] ;  /* 0x00000004bcbc7981 */ /* 0x000ea2000c1e9b00 */
[----:B------:R-:W-:Y:S01]  /*1f030*/  VIADD R6, R6, 0x1 ;  /* 0x0000000106067836 */ /* 0x000fe20000000000 */
[----:B------:R-:W-:Y:S01]  /*1f040*/  IADD3 R5, PT, PT, R5, 0x1, RZ ;  /* 0x0000000105057810 */ /* 0x000fe20007ffe0ff */
[C---:B------:R-:W-:Y:S02]  /*1f050*/  IMAD R13, R7.reuse, 0x8, R2 ;  /* 0x00000008070d7824 */ /* 0x040fe400078e0202 */
[----:B------:R-:W-:Y:S02]  /*1f060*/  VIADD R7, R7, 0x1 ;  /* 0x0000000107077836 */ /* 0x000fe40000000000 */
[----:B--2---:R-:W-:-:S04]  /*1f070*/  IMAD.WIDE.U32 R190, P1, R188, R4, R190 ;  /* 0x00000004bcbe7225 */ /* 0x004fc800078200be */
[C---:B------:R-:W-:Y:S02]  /*1f080*/  IMAD R10, R188.reuse, R8, RZ ;  /* 0x00000008bc0a7224 */ /* 0x040fe400078e02ff */
[----:B------:R-:W-:Y:S02]  /*1f090*/  IMAD R9, R189, R4, RZ ;  /* 0x00000004bd097224 */ /* 0x000fe400078e02ff */
[----:B------:R-:W-:Y:S01]  /*1f0a0*/  IMAD.HI.U32 R126, R188, R8, RZ ;  /* 0x00000008bc7e7227 */ /* 0x000fe200078e00ff */
[----:B------:R-:W-:-:S03]  /*1f0b0*/  IADD3 R10, P2, PT, R10, R191, RZ ;  /* 0x000000bf0a0a7210 */ /* 0x000fc60007f5e0ff */
[----:B------:R-:W-:Y:S01]  /*1f0c0*/  IMAD.X R126, RZ, RZ, R126, P1 ;  /* 0x000000ffff7e7224 */ /* 0x000fe200008e067e */
[----:B------:R-:W-:Y:S01]  /*1f0d0*/  IADD3 R191, P0, PT, R9, R10, RZ ;  /* 0x0000000a09bf7210 */ /* 0x000fe20007f1e0ff */
[----:B------:R-:W-:Y:S01]  /*1f0e0*/  IMAD.HI.U32 R9, R189, R4, RZ ;  /* 0x00000004bd097227 */ /* 0x000fe200078e00ff */
[----:B------:R-:W-:-:S03]  /*1f0f0*/  ISETP.NE.AND P1, PT, R6, -0xf, PT ;  /* 0xfffffff10600780c */ /* 0x000fc60003f25270 */
[----:B------:R-:W-:Y:S01]  /*1f100*/  IMAD R11, R189, R8, RZ ;  /* 0x00000008bd0b7224 */ /* 0x000fe200078e02ff */
[----:B------:R-:W-:Y:S01]  /*1f110*/  IADD3.X R126, P2, PT, R9, R126, RZ, P2, !PT ;  /* 0x0000007e097e7210 */ /* 0x000fe2000175e4ff */
[----:B------:R-:W-:Y:S01]  /*1f120*/  IMAD.HI.U32 R10, R189, R8, RZ ;  /* 0x00000008bd0a7227 */ /* 0x000fe200078e00ff */
[----:B------:R0:W-:Y:S02]  /*1f130*/  STL.64 [R13], R190 ;  /* 0x000000be0d007387 */ /* 0x0001e40000100a00 */
[----:B------:R-:W-:Y:S01]  /*1f140*/  IADD3.X R126, P0, PT, R11, R126, RZ, P0, !PT ;  /* 0x0000007e0b7e7210 */ /* 0x000fe2000071e4ff */
[----:B------:R-:W-:-:S04]  /*1f150*/  IMAD.X R10, RZ, RZ, R10, P2 ;  /* 0x000000ffff0a7224 */ /* 0x000fc800010e060a */
[----:B------:R-:W-:Y:S02]  /*1f160*/  IMAD.X R9, RZ, RZ, R10, P0 ;  /* 0x000000ffff097224 */ /* 0x000fe400000e060a */
[----:B0-----:R-:W-:Y:S02]  /*1f170*/  IMAD.MOV.U32 R190, RZ, RZ, R126 ;  /* 0x000000ffffbe7224 */ /* 0x001fe400078e007e */
[----:B------:R-:W-:Y:S01]  /*1f180*/  IMAD.MOV.U32 R191, RZ, RZ, R9 ;  /* 0x000000ffffbf7224 */ /* 0x000fe200078e0009 */
[----:B------:R-:W-:Y:S06]  /*1f190*/  @P1 BRA `(.L_x_412) ;  /* 0xfffffffc00901947 */ /* 0x000fec000383ffff */
[----:B------:R-:W-:Y:S05]  /*1f1a0*/  BSYNC.RECONVERGENT B1 ;  /* 0x0000000000017941 */ /* 0x000fea0003800200 */
.L_x_411:
[----:B------:R-:W-:-:S07]  /*1f1b0*/  IMAD.MOV.U32 R5, RZ, RZ, R3 ;  /* 0x000000ffff057224 */ /* 0x000fce00078e0003 */
.L_x_410:
[----:B------:R-:W-:Y:S05]  /*1f1c0*/  BSYNC.RECONVERGENT B0 ;  /* 0x0000000000007941 */ /* 0x000fea0003800200 */
.L_x_409:
[----:B------:R-:W-:Y:S01]  /*1f1d0*/  LOP3.LUT P0, R127, R127, 0x3f, RZ, 0xc0, !PT ;  /* 0x0000003f7f7f7812 */ /* 0x000fe2000780c0ff */
[----:B------:R-:W-:-:S04]  /*1f1e0*/  IMAD.IADD R5, R0, 0x1, R5 ;  /* 0x0000000100057824 */ /* 0x000fc800078e0205 */
[----:B------:R-:W-:-:S05]  /*1f1f0*/  IMAD.U32 R10, R5, 0x8, R2 ;  /* 0x00000008050a7824 */ /* 0x000fca00078e0002 */
[----:B------:R0:W-:Y:S04]  /*1f200*/  STL.64 [R10+-0x78], R190 ;  /* 0xffff88be0a007387 */ /* 0x0001e80000100a00 */
[----:B------:R-:W2:Y:S04]  /*1f210*/  @P0 LDL.64 R6, [R1+0x188] ;  /* 0x0001880001060983 */ /* 0x000ea80000100a00 */
[----:B------:R-:W3:Y:S04]  /*1f220*/  LDL.64 R4, [R1+0x190] ;  /* 0x0001900001047983 */ /* 0x000ee80000100a00 */
[----:B------:R-:W0:Y:S01]  /*1f230*/  LDL.64 R2, [R1+0x198] ;  /* 0x0001980001027983 */ /* 0x000e220000100a00 */
[----:B------:R-:W-:Y:S01]  /*1f240*/  @P0 LOP3.LUT R0, R127, 0x3f, RZ, 0x3c, !PT ;  /* 0x0000003f7f000812 */ /* 0x000fe200078e3cff */
[----:B------:R-:W-:Y:S01]  /*1f250*/  BSSY.RECONVERGENT B0, `(.L_x_413) ;  /* 0x0000034000007945 */ /* 0x000fe20003800200 */
[----:B--2---:R-:W-:-:S02]  /*1f260*/  @P0 SHF.R.U64 R11, R6, 0x1, R7 ;  /* 0x00000001060b0819 */ /* 0x004fc40000001207 */
[----:B------:R-:W-:Y:S02]  /*1f270*/  @P0 SHF.R.U32.HI R13, RZ, 0x1, R7 ;  /* 0x00000001ff0d0819 */ /* 0x000fe40000011607 */
[CC--:B---3--:R-:W-:Y:S02]  /*1f280*/  @P0 SHF.L.U32 R8, R4.reuse, R127.reuse, RZ ;  /* 0x0000007f04080219 */ /* 0x0c8fe400000006ff */
[----:B------:R-:W-:Y:S02]  /*1f290*/  @P0 SHF.R.U64 R11, R11, R0, R13 ;  /* 0x000000000b0b0219 */ /* 0x000fe4000000120d */
[--C-:B------:R-:W-:Y:S02]  /*1f2a0*/  @P0 SHF.R.U32.HI R7, RZ, 0x1, R5.reuse ;  /* 0x00000001ff070819 */ /* 0x100fe40000011605 */
[C-C-:B------:R-:W-:Y:S02]  /*1f2b0*/  @P0 SHF.R.U64 R9, R4.reuse, 0x1, R5.reuse ;  /* 0x0000000104090819 */ /* 0x140fe40000001205 */
[----:B------:R-:W-:-:S02]  /*1f2c0*/  @P0 SHF.L.U64.HI R6, R4, R127, R5 ;  /* 0x0000007f04060219 */ /* 0x000fc40000010205 */
[-C--:B------:R-:W-:Y:S02]  /*1f2d0*/  @P0 SHF.R.U32.HI R13, RZ, R0.reuse, R13 ;  /* 0x00000000ff0d0219 */ /* 0x080fe4000001160d */
[----:B------:R-:W-:Y:S02]  /*1f2e0*/  @P0 LOP3.LUT R4, R8, R11, RZ, 0xfc, !PT ;  /* 0x0000000b08040212 */ /* 0x000fe400078efcff */
[----:B0-----:R-:W-:Y:S02]  /*1f2f0*/  @P0 SHF.L.U32 R10, R2, R127, RZ ;  /* 0x0000007f020a0219 */ /* 0x001fe400000006ff */
[-CC-:B------:R-:W-:Y:S02]  /*1f300*/  @P0 SHF.R.U64 R9, R9, R0.reuse, R7.reuse ;  /* 0x0000000009090219 */ /* 0x180fe40000001207 */
[----:B------:R-:W-:Y:S02]  /*1f310*/  @P0 LOP3.LUT R5, R6, R13, RZ, 0xfc, !PT ;  /* 0x0000000d06050212 */ /* 0x000fe400078efcff */
[----:B------:R-:W-:Y:S01]  /*1f320*/  @P0 SHF.R.U32.HI R6, RZ, R0, R7 ;  /* 0x00000000ff060219 */ /* 0x000fe20000011607 */
[----:B------:R-:W-:Y:S01]  /*1f330*/  IMAD.SHL.U32 R0, R4, 0x4, RZ ;  /* 0x0000000404007824 */ /* 0x000fe200078e00ff */
[----:B------:R-:W-:-:S02]  /*1f340*/  @P0 SHF.L.U64.HI R127, R2, R127, R3 ;  /* 0x0000007f027f0219 */ /* 0x000fc40000010203 */
[----:B------:R-:W-:Y:S02]  /*1f350*/  @P0 LOP3.LUT R2, R10, R9, RZ, 0xfc, !PT ;  /* 0x000000090a020212 */ /* 0x000fe400078efcff */
[----:B------:R-:W-:Y:S02]  /*1f360*/  SHF.L.U64.HI R4, R4, 0x2, R5 ;  /* 0x0000000204047819 */ /* 0x000fe40000010205 */
[----:B------:R-:W-:Y:S02]  /*1f370*/  @P0 LOP3.LUT R3, R127, R6, RZ, 0xfc, !PT ;  /* 0x000000067f030212 */ /* 0x000fe400078efcff */
[----:B------:R-:W-:Y:S02]  /*1f380*/  SHF.L.W.U32.HI R5, R5, 0x2, R2 ;  /* 0x0000000205057819 */ /* 0x000fe40000010e02 */
[----:B------:R-:W-:Y:S02]  /*1f390*/  IADD3 RZ, P0, PT, RZ, -R0, RZ ;  /* 0x80000000ffff7210 */ /* 0x000fe40007f1e0ff */
[----:B------:R-:W-:-:S02]  /*1f3a0*/  LOP3.LUT R7, RZ, R4, RZ, 0x33, !PT ;  /* 0x00000004ff077212 */ /* 0x000fc400078e33ff */
[----:B------:R-:W-:Y:S02]  /*1f3b0*/  SHF.L.W.U32.HI R2, R2, 0x2, R3 ;  /* 0x0000000202027819 */ /* 0x000fe40000010e03 */
[----:B------:R-:W-:Y:S02]  /*1f3c0*/  LOP3.LUT R8, RZ, R5, RZ, 0x33, !PT ;  /* 0x00000005ff087212 */ /* 0x000fe400078e33ff */
[----:B------:R-:W-:Y:S02]  /*1f3d0*/  IADD3.X R7, P1, PT, RZ, R7, RZ, P0, !PT ;  /* 0x00000007ff077210 */ /* 0x000fe4000073e4ff */
[----:B------:R-:W-:Y:S02]  /*1f3e0*/  LOP3.LUT R6, RZ, R2, RZ, 0x33, !PT ;  /* 0x00000002ff067212 */ /* 0x000fe400078e33ff */
[----:B------:R-:W-:Y:S02]  /*1f3f0*/  IADD3.X R8, P1, PT, RZ, R8, RZ, P1, !PT ;  /* 0x00000008ff087210 */ /* 0x000fe40000f3e4ff */
[----:B------:R-:W-:-:S03]  /*1f400*/  ISETP.GT.U32.AND P0, PT, R5, -0x1, PT ;  /* 0xffffffff0500780c */ /* 0x000fc60003f04070 */
[----:B------:R-:W-:Y:S01]  /*1f410*/  IMAD.X R9, RZ, RZ, R6, P1 ;  /* 0x000000ffff097224 */ /* 0x000fe200008e0606 */
[----:B------:R-:W-:-:S04]  /*1f420*/  ISETP.GT.AND.EX P0, PT, R2, -0x1, PT, P0 ;  /* 0xffffffff0200780c */ /* 0x000fc80003f04300 */
[----:B------:R-:W-:Y:S02]  /*1f430*/  SEL R6, R2, R9, P0 ;  /* 0x0000000902067207 */ /* 0x000fe40000000000 */
[----:B------:R-:W-:Y:S02]  /*1f440*/  SEL R9, R5, R8, P0 ;  /* 0x0000000805097207 */ /* 0x000fe40000000000 */
[----:B------:R-:W-:Y:S02]  /*1f450*/  ISETP.NE.U32.AND P1, PT, R6, RZ, PT ;  /* 0x000000ff0600720c */ /* 0x000fe40003f25070 */
[----:B------:R-:W-:Y:S02]  /*1f460*/  SEL R7, R4, R7, P0 ;  /* 0x0000000704077207 */ /* 0x000fe40000000000 */
[----:B------:R-:W-:Y:S01]  /*1f470*/  SEL R10, R9, R6, !P1 ;  /* 0x00000006090a7207 */ /* 0x000fe20004800000 */
[----:B------:R-:W-:-:S03]  /*1f480*/  @!P0 IMAD.MOV R0, RZ, RZ, -R0 ;  /* 0x000000ffff008224 */ /* 0x000fc600078e0a00 */
[----:B------:R-:W0:Y:S02]  /*1f490*/  FLO.U32 R5, R10 ;  /* 0x0000000a00057300 */ /* 0x000e2400000e0000 */
[C---:B0-----:R-:W-:Y:S02]  /*1f4a0*/  IADD3 R8, PT, PT, -R5.reuse, 0x1f, RZ ;  /* 0x0000001f05087810 */ /* 0x041fe40007ffe1ff */
[----:B------:R-:W-:-:S03]  /*1f4b0*/  IADD3 R5, PT, PT, -R5, 0x3f, RZ ;  /* 0x0000003f05057810 */ /* 0x000fc60007ffe1ff */
[----:B------:R-:W-:-:S05]  /*1f4c0*/  @P1 IMAD.MOV R5, RZ, RZ, R8 ;  /* 0x000000ffff051224 */ /* 0x000fca00078e0208 */
[----:B------:R-:W-:-:S13]  /*1f4d0*/  ISETP.NE.AND P1, PT, R5, RZ, PT ;  /* 0x000000ff0500720c */ /* 0x000fda0003f25270 */
[----:B------:R-:W-:Y:S05]  /*1f4e0*/  @!P1 BRA `(.L_x_414) ;  /* 0x0000000000289947 */ /* 0x000fea0003800000 */
[----:B------:R-:W-:Y:S02]  /*1f4f0*/  LOP3.LUT R4, R5, 0x3f, RZ, 0xc0, !PT ;  /* 0x0000003f05047812 */ /* 0x000fe400078ec0ff */
[--C-:B------:R-:W-:Y:S02]  /*1f500*/  SHF.R.U64 R0, R0, 0x1, R7.reuse ;  /* 0x0000000100007819 */ /* 0x100fe40000001207 */
[CC--:B------:R-:W-:Y:S02]  /*1f510*/  SHF.L.U64.HI R6, R9.reuse, R4.reuse, R6 ;  /* 0x0000000409067219 */ /* 0x0c0fe40000010206 */
[----:B------:R-:W-:Y:S02]  /*1f520*/  SHF.L.U32 R9, R9, R4, RZ ;  /* 0x0000000409097219 */ /* 0x000fe400000006ff */
[----:B------:R-:W-:Y:S02]  /*1f530*/  SHF.R.U32.HI R7, RZ, 0x1, R7 ;  /* 0x00000001ff077819 */ /* 0x000fe40000011607 */
[----:B------:R-:W-:-:S04]  /*1f540*/  LOP3.LUT R4, R5, 0x3f, RZ, 0xc, !PT ;  /* 0x0000003f05047812 */ /* 0x000fc800078e0cff */
[-CC-:B------:R-:W-:Y:S02]  /*1f550*/  SHF.R.U64 R0, R0, R4.reuse, R7.reuse ;  /* 0x0000000400007219 */ /* 0x180fe40000001207 */
[----:B------:R-:W-:Y:S02]  /*1f560*/  SHF.R.U32.HI R7, RZ, R4, R7 ;  /* 0x00000004ff077219 */ /* 0x000fe40000011607 */
[----:B------:R-:W-:Y:S02]  /*1f570*/  LOP3.LUT R9, R9, R0, RZ, 0xfc, !PT ;  /* 0x0000000009097212 */ /* 0x000fe400078efcff */
[----:B------:R-:W-:-:S07]  /*1f580*/  LOP3.LUT R6, R6, R7, RZ, 0xfc, !PT ;  /* 0x0000000706067212 */ /* 0x000fce00078efcff */
.L_x_414:
[----:B------:R-:W-:Y:S05]  /*1f590*/  BSYNC.RECONVERGENT B0 ;  /* 0x0000000000007941 */ /* 0x000fea0003800200 */
.L_x_413:
[----:B------:R-:W-:Y:S02]  /*1f5a0*/  HFMA2 R127, -RZ, RZ, 0, 0 ;  /* 0x00000000ff7f7431 */ /* 0x000fe400000001ff */
[----:B------:R-:W-:Y:S01]  /*1f5b0*/  IMAD.WIDE.U32 R10, R9, 0x2168c235, RZ ;  /* 0x2168c235090a7825 */ /* 0x000fe200078e00ff */
[----:B------:R-:W-:-:S03]  /*1f5c0*/  SHF.R.U32.HI R3, RZ, 0x1e, R3 ;  /* 0x0000001eff037819 */ /* 0x000fc60000011603 */
[----:B------:R-:W-:Y:S01]  /*1f5d0*/  IMAD.MOV.U32 R126, RZ, RZ, R11 ;  /* 0x000000ffff7e7224 */ /* 0x000fe200078e000b */
[----:B------:R-:W-:Y:S01]  /*1f5e0*/  IADD3 RZ, P1, PT, R10, R10, RZ ;  /* 0x0000000a0aff7210 */ /* 0x000fe20007f3e0ff */
[----:B------:R-:W-:Y:S01]  /*1f5f0*/  IMAD.HI.U32 R0, R6, -0x36f0255e, RZ ;  /* 0xc90fdaa206007827 */ /* 0x000fe200078e00ff */
[----:B------:R-:W-:-:S03]  /*1f600*/  LEA.HI R2, R2, R3, RZ, 0x1 ;  /* 0x0000000302027211 */ /* 0x000fc600078f08ff */
[----:B------:R-:W-:-:S04]  /*1f610*/  IMAD.WIDE.U32 R8, R9, -0x36f0255e, R126 ;  /* 0xc90fdaa209087825 */ /* 0x000fc800078e007e */
[----:B------:R-:W-:-:S04]  /*1f620*/  IMAD.WIDE.U32 R8, P2, R6, 0x2168c235, R8 ;  /* 0x2168c23506087825 */ /* 0x000fc80007840008 */
[----:B------:R-:W-:Y:S01]  /*1f630*/  IMAD R6, R6, -0x36f0255e, RZ ;  /* 0xc90fdaa206067824 */ /* 0x000fe200078e02ff */
[----:B------:R-:W-:Y:S01]  /*1f640*/  IADD3.X RZ, P1, PT, R8, R8, RZ, P1, !PT ;  /* 0x0000000808ff7210 */ /* 0x000fe20000f3e4ff */
[----:B------:R-:W-:-:S03]  /*1f650*/  IMAD.X R4, RZ, RZ, R0, P2 ;  /* 0x000000ffff047224 */ /* 0x000fc600010e0600 */
[----:B------:R-:W-:-:S04]  /*1f660*/  IADD3 R0, P2, PT, R6, R9, RZ ;  /* 0x0000000906007210 */ /* 0x000fc80007f5e0ff */
[C---:B------:R-:W-:Y:S01]  /*1f670*/  ISETP.GT.U32.AND P5, PT, R0.reuse, RZ, PT ;  /* 0x000000ff0000720c */ /* 0x040fe20003fa4070 */
[----:B------:R-:W-:Y:S01]  /*1f680*/  IMAD.X R4, RZ, RZ, R4, P2 ;  /* 0x000000ffff047224 */ /* 0x000fe200010e0604 */
[----:B------:R-:W-:-:S04]  /*1f690*/  IADD3.X R9, P2, PT, R0, R0, RZ, P1, !PT ;  /* 0x0000000000097210 */ /* 0x000fc80000f5e4ff */
[C---:B------:R-:W-:Y:S01]  /*1f6a0*/  ISETP.GT.AND.EX P1, PT, R4.reuse, RZ, PT, P5 ;  /* 0x000000ff0400720c */ /* 0x040fe20003f24350 */
[----:B------:R-:W-:-:S03]  /*1f6b0*/  IMAD.X R7, R4, 0x1, R4, P2 ;  /* 0x0000000104077824 */ /* 0x000fc600010e0604 */
[----:B------:R-:W-:Y:S02]  /*1f6c0*/  SEL R9, R9, R0, P1 ;  /* 0x0000000009097207 */ /* 0x000fe40000800000 */
[----:B------:R-:W-:Y:S02]  /*1f6d0*/  SEL R4, R7, R4, P1 ;  /* 0x0000000407047207 */ /* 0x000fe40000800000 */
[----:B------:R-:W-:Y:S02]  /*1f6e0*/  IADD3 R9, P2, PT, R9, 0x1, RZ ;  /* 0x0000000109097810 */ /* 0x000fe40007f5e0ff */
[----:B------:R-:W-:Y:S02]  /*1f6f0*/  SEL R6, RZ, 0xffffffff, !P1 ;  /* 0xffffffffff067807 */ /* 0x000fe40004800000 */
[----:B------:R-:W-:Y:S01]  /*1f700*/  LOP3.LUT P5, R0, R125, 0x80000000, RZ, 0xc0, !PT ;  /* 0x800000007d007812 */ /* 0x000fe200078ac0ff */
[----:B------:R-:W-:Y:S02]  /*1f710*/  IMAD.X R4, RZ, RZ, R4, P2 ;  /* 0x000000ffff047224 */ /* 0x000fe400010e0604 */
[----:B------:R-:W-:Y:S01]  /*1f720*/  IMAD.IADD R6, R6, 0x1, -R5 ;  /* 0x0000000106067824 */ /* 0x000fe200078e0a05 */
[----:B------:R-:W-:-:S02]  /*1f730*/  @!P0 LOP3.LUT R0, R0, 0x80000000, RZ, 0x3c, !PT ;  /* 0x8000000000008812 */ /* 0x000fc400078e3cff */
[----:B------:R-:W-:Y:S01]  /*1f740*/  SHF.R.U64 R7, R9, 0xa, R4 ;  /* 0x0000000a09077819 */ /* 0x000fe20000001204 */
[----:B------:R-:W-:-:S03]  /*1f750*/  IMAD.SHL.U32 R6, R6, 0x100000, RZ ;  /* 0x0010000006067824 */ /* 0x000fc600078e00ff */
[----:B------:R-:W-:-:S03]  /*1f760*/  IADD3 R7, P2, PT, R7, 0x1, RZ ;  /* 0x0000000107077810 */ /* 0x000fc60007f5e0ff */
[----:B------:R-:W-:Y:S01]  /*1f770*/  @P5 IMAD.MOV R2, RZ, RZ, -R2 ;  /* 0x000000ffff025224 */ /* 0x000fe200078e0a02 */
[----:B------:R-:W-:-:S04]  /*1f780*/  LEA.HI.X R4, R4, RZ, RZ, 0x16, P2 ;  /* 0x000000ff04047211 */ /* 0x000fc800010fb4ff */
[--C-:B------:R-:W-:Y:S02]  /*1f790*/  SHF.R.U64 R7, R7, 0x1, R4.reuse ;  /* 0x0000000107077819 */ /* 0x100fe40000001204 */
[----:B------:R-:W-:Y:S02]  /*1f7a0*/  SHF.R.U32.HI R5, RZ, 0x1, R4 ;  /* 0x00000001ff057819 */ /* 0x000fe40000011604 */
[----:B------:R-:W-:-:S04]  /*1f7b0*/  IADD3 R4, P2, P1, RZ, RZ, R7 ;  /* 0x000000ffff047210 */ /* 0x000fc8000795e007 */
[----:B------:R-:W-:-:S04]  /*1f7c0*/  IADD3.X R5, PT, PT, R6, 0x3fe00000, R5, P2, P1 ;  /* 0x3fe0000006057810 */ /* 0x000fc800017e2405 */
[----:B------:R-:W-:-:S07]  /*1f7d0*/  LOP3.LUT R125, R5, R0, RZ, 0xfc, !PT ;  /* 0x00000000057d7212 */ /* 0x000fce00078efcff */
.L_x_408:
[----:B------:R-:W-:Y:S02]  /*1f7e0*/  IMAD.MOV.U32 R5, RZ, RZ, R125 ;  /* 0x000000ffff057224 */ /* 0x000fe400078e007d */
[----:B------:R-:W-:-:S04]  /*1f7f0*/  IMAD.MOV.U32 R125, RZ, RZ, 0x0 ;  /* 0x00000000ff7d7424 */ /* 0x000fc800078e00ff */
[----:B------:R-:W-:Y:S05]  /*1f800*/  RET.REL.NODEC R124 `(_Z9OdeSolverPdS_S_S_S_S_) ;  /* 0xfffffe047cfc7950 */ /* 0x000fea0003c3ffff */
.L_x_415:
[----:B------:R-:W-:-:S00]  /*1f810*/  BRA `(.L_x_415) ;  /* 0xfffffffc00fc7947 */ /* 0x000fc0000383ffff */
[----:B------:R-:W-:-:S00]  /*1f820*/  NOP ;  /* 0x0000000000007918 */ /* 0x000fc00000000000 */
        /* <DEDUP_REMOVED lines=13> */
.L_x_472:


//--------------------- .text._Z4GetCPdS_S_S_S_S_S_S_S_S_S_S_S_S_ --------------------------
	.section	.text._Z4GetCPdS_S_S_S_S_S_S_S_S_S_S_S_S_,"ax",@progbits
	.align	128
        .global         _Z4GetCPdS_S_S_S_S_S_S_S_S_S_S_S_S_
        .type           _Z4GetCPdS_S_S_S_S_S_S_S_S_S_S_S_S_,@function
        .size           _Z4GetCPdS_S_S_S_S_S_S_S_S_S_S_S_S_,(.L_x_474 - _Z4GetCPdS_S_S_S_S_S_S_S_S_S_S_S_S_)
        .other          _Z4GetCPdS_S_S_S_S_S_S_S_S_S_S_S_S_,@"STO_CUDA_ENTRY STV_DEFAULT"
_Z4GetCPdS_S_S_S_S_S_S_S_S_S_S_S_S_:
.text._Z4GetCPdS_S_S_S_S_S_S_S_S_S_S_S_S_:
[----:B------:R-:W-:Y:S08]  /*0000*/  LDC R1, c[0x0][0x37c] ;  /* 0x0000df00ff017b82 */ /* 0x000ff00000000800 */
[----:B------:R-:W0:Y:S01]  /*0010*/  LDC.64 R8, c[0x0][0x3a8] ;  /* 0x0000ea00ff087b82 */ /* 0x000e220000000a00 */
[----:B------:R-:W0:Y:S01]  /*0020*/  LDCU.64 UR10, c[0x0][0x358] ;  /* 0x00006b00ff0a77ac */ /* 0x000e220008000a00 */
[----:B------:R-:W1:Y:S06]  /*0030*/  S2R R5, SR_TID.X ;  /* 0x0000000000057919 */ /* 0x000e6c0000002100 */
[----:B------:R-:W1:Y:S08]  /*0040*/  S2UR UR4, SR_CTAID.X ;  /* 0x00000000000479c3 */ /* 0x000e700000002500 */
[----:B------:R-:W1:Y:S08]  /*0050*/  LDC R0, c[0x0][0x360] ;  /* 0x0000d800ff007b82 */ /* 0x000e700000000800 */
[----:B------:R-:W2:Y:S01]  /*0060*/  LDC.64 R24, c[0x0][0x380] ;  /* 0x0000e000ff187b82 */ /* 0x000ea20000000a00 */
[----:B0-----:R-:W3:Y:S07]  /*0070*/  LDG.E.64 R8, desc[UR10][R8.64] ;  /* 0x0000000a08087981 */ /* 0x001eee000c1e1b00 */
[----:B------:R-:W0:Y:S01]  /*0080*/  LDC.64 R26, c[0x0][0x3b0] ;  /* 0x0000ec00ff1a7b82 */ /* 0x000e220000000a00 */
[----:B-1----:R-:W-:-:S04]  /*0090*/  IMAD R5, R0, UR4, R5 ;  /* 0x0000000400057c24 */ /* 0x002fc8000f8e0205 */
[----:B--2---:R-:W-:-:S05]  /*00a0*/  IMAD.WIDE R24, R5, 0x8, R24 ;  /* 0x0000000805187825 */ /* 0x004fca00078e0218 */
[----:B------:R-:W2:Y:S04]  /*00b0*/  LDG.E.64 R2, desc[UR10][R24.64] ;  /* 0x0000000a18027981 */ /* 0x000ea8000c1e1b00 */
[----:B0-----:R-:W4:Y:S01]  /*00c0*/  LDG.E.64 R26, desc[UR10][R26.64] ;  /* 0x0000000a1a1a7981 */ /* 0x001f22000c1e1b00 */
[----:B------:R-:W0:Y:S08]  /*00d0*/  LDC.64 R6, c[0x0][0x3e0] ;  /* 0x0000f800ff067b82 */ /* 0x000e300000000a00 */
[----:B------:R-:W1:Y:S08]  /*00e0*/  LDC.64 R22, c[0x0][0x3d0] ;  /* 0x0000f400ff167b82 */ /* 0x000e700000000a00 */
[----:B------:R-:W1:Y:S08]  /*00f0*/  LDC.64 R20, c[0x0][0x3d8] ;  /* 0x0000f600ff147b82 */ /* 0x000e700000000a00 */
[----:B------:R-:W1:Y:S01]  /*0100*/  LDC.64 R18, c[0x0][0x398] ;  /* 0x0000e600ff127b82 */ /* 0x000e620000000a00 */
[----:B0-----:R-:W4:Y:S07]  /*0110*/  LDG.E.64 R6, desc[UR10][R6.64] ;  /* 0x0000000a06067981 */ /* 0x001f2e000c1e1b00 */
[----:B------:R-:W0:Y:S01]  /*0120*/  LDC.64 R16, c[0x0][0x3a0] ;  /* 0x0000e800ff107b82 */ /* 0x000e220000000a00 */
[----:B-1----:R-:W5:Y:S07]  /*0130*/  LDG.E.64 R22, desc[UR10][R22.64] ;  /* 0x0000000a16167981 */ /* 0x002f6e000c1e1b00 */
[----:B------:R-:W1:Y:S01]  /*0140*/  LDC.64 R14, c[0x0][0x3b8] ;  /* 0x0000ee00ff0e7b82 */ /* 0x000e620000000a00 */
[----:B------:R-:W5:Y:S07]  /*0150*/  LDG.E.64 R20, desc[UR10][R20.64] ;  /* 0x0000000a14147981 */ /* 0x000f6e000c1e1b00 */
[----:B------:R-:W1:Y:S01]  /*0160*/  LDC.64 R36, c[0x0][0x3c0] ;  /* 0x0000f000ff247b82 */ /* 0x000e620000000a00 */
[----:B------:R-:W5:Y:S07]  /*0170*/  LDG.E.64 R18, desc[UR10][R18.64] ;  /* 0x0000000a12127981 */ /* 0x000f6e000c1e1b00 */
[----:B------:R-:W1:Y:S01]  /*0180*/  LDC.64 R12, c[0x0][0x3c8] ;  /* 0x0000f200ff0c7b82 */ /* 0x000e620000000a00 */
[----:B0-----:R-:W5:Y:S07]  /*0190*/  LDG.E.64 R16, desc[UR10][R16.64] ;  /* 0x0000000a10107981 */ /* 0x001f6e000c1e1b00 */
[----:B------:R-:W0:Y:S01]  /*01a0*/  LDC.64 R10, c[0x0][0x3e8] ;  /* 0x0000fa00ff0a7b82 */ /* 0x000e220000000a00 */
[----:B-1----:R-:W5:Y:S04]  /*01b0*/  LDG.E.64 R14, desc[UR10][R14.64] ;  /* 0x0000000a0e0e7981 */ /* 0x002f68000c1e1b00 */
[----:B------:R-:W5:Y:S04]  /*01c0*/  LDG.E.64 R36, desc[UR10][R36.64] ;  /* 0x0000000a24247981 */ /* 0x000f68000c1e1b00 */
[----:B------:R-:W5:Y:S04]  /*01d0*/  LDG.E.64 R12, desc[UR10][R12.64] ;  /* 0x0000000a0c0c7981 */ /* 0x000f68000c1e1b00 */
[----:B0-----:R-:W5:Y:S01]  /*01e0*/  LDG.E.64 R10, desc[UR10][R10.64] ;  /* 0x0000000a0a0a7981 */ /* 0x001f62000c1e1b00 */
[----:B------:R-:W-:Y:S01]  /*01f0*/  UMOV UR8, 0xc9be45de ;  /* 0xc9be45de00087882 */ /* 0x000fe20000000000 */
[----:B------:R-:W-:Y:S01]  /*0200*/  UMOV UR9, 0x4043bd3c ;  /* 0x4043bd3c00097882 */ /* 0x000fe20000000000 */
[----:B------:R-:W-:Y:S01]  /*0210*/  BSSY.RECONVERGENT B1, `(.L_x_416) ;  /* 0x0000020000017945 */ /* 0x000fe20003800200 */
[----:B---3--:R-:W-:-:S02]  /*0220*/  R2UR UR4, R8 ;  /* 0x00000000080472ca */ /* 0x008fc400000e0000 */
[----:B------:R-:W-:-:S11]  /*0230*/  R2UR UR5, R9 ;  /* 0x00000000090572ca */ /* 0x000fd600000e0000 */
[----:B------:R-:W-:Y:S02]  /*0240*/  IMAD.U32 R8, RZ, RZ, UR4 ;  /* 0x00000004ff087e24 */ /* 0x000fe4000f8e00ff */
[----:B------:R-:W-:-:S06]  /*0250*/  IMAD.U32 R9, RZ, RZ, UR5 ;  /* 0x00000005ff097e24 */ /* 0x000fcc000f8e00ff */
[----:B------:R-:W-:-:S08]  /*0260*/  DMUL R8, R8, UR4 ;  /* 0x0000000408087c28 */ /* 0x000fd00008000000 */
[----:B--2---:R-:W-:Y:S01]  /*0270*/  DMUL R28, R8, R2 ;  /* 0x00000002081c7228 */ /* 0x004fe20000000000 */
[----:B----4-:R-:W-:Y:S02]  /*0280*/  R2UR UR6, R26 ;  /* 0x000000001a0672ca */ /* 0x010fe400000e0000 */
[----:B------:R-:W-:-:S05]  /*0290*/  R2UR UR7, R27 ;  /* 0x000000001b0772ca */ /* 0x000fca00000e0000 */
[----:B------:R-:W-:-:S08]  /*02a0*/  DMUL R28, R2, R28 ;  /* 0x0000001c021c7228 */ /* 0x000fd00000000000 */
[----:B------:R-:W-:-:S06]  /*02b0*/  DMUL R28, R28, UR6 ;  /* 0x000000061c1c7c28 */ /* 0x000fcc0008000000 */
[----:B------:R-:W0:Y:S01]  /*02c0*/  MUFU.RCP64H R3, R29 ;  /* 0x0000001d00037308 */ /* 0x000e220000001800 */
[----:B------:R-:W-:-:S06]  /*02d0*/  IMAD.MOV.U32 R2, RZ, RZ, 0x1 ;  /* 0x00000001ff027424 */ /* 0x000fcc00078e00ff */
[----:B0-----:R-:W-:-:S08]  /*02e0*/  DFMA R26, -R28, R2, 1 ;  /* 0x3ff000001c1a742b */ /* 0x001fd00000000102 */
[----:B------:R-:W-:-:S08]  /*02f0*/  DFMA R26, R26, R26, R26 ;  /* 0x0000001a1a1a722b */ /* 0x000fd0000000001a */
[----:B------:R-:W-:-:S08]  /*0300*/  DFMA R26, R2, R26, R2 ;  /* 0x0000001a021a722b */ /* 0x000fd00000000002 */
[----:B------:R-:W-:-:S08]  /*0310*/  DFMA R2, -R28, R26, 1 ;  /* 0x3ff000001c02742b */ /* 0x000fd0000000011a */
[----:B------:R-:W-:-:S08]  /*0320*/  DFMA R2, R26, R2, R26 ;  /* 0x000000021a02722b */ /* 0x000fd0000000001a */
[----:B------:R-:W-:-:S08]  /*0330*/  DMUL R26, R2, UR8 ;  /* 0x00000008021a7c28 */ /* 0x000fd00008000000 */
[----:B------:R-:W-:-:S08]  /*0340*/  DFMA R30, -R28, R26, UR8 ;  /* 0x000000081c1e7e2b */ /* 0x000fd0000800011a */
[----:B------:R-:W-:-:S10]  /*0350*/  DFMA R2, R2, R30, R26 ;  /* 0x0000001e0202722b */ /* 0x000fd4000000001a */
[----:B------:R-:W-:-:S05]  /*0360*/  FFMA R0, RZ, R29, R3 ;  /* 0x0000001dff007223 */ /* 0x000fca0000000003 */
[----:B------:R-:W-:Y:S02]  /*0370*/  FSETP.GT.AND P0, PT, |R0|, 1.469367938527859385e-39, PT ;  /* 0x001000000000780b */ /* 0x000fe40003f04200 */
[----:B------:R-:W-:Y:S02]  /*0380*/  R2UR UR8, R6 ;  /* 0x00000000060872ca */ /* 0x000fe400000e0000 */
[----:B------:R-:W-:-:S09]  /*0390*/  R2UR UR9, R7 ;  /* 0x00000000070972ca */ /* 0x000fd200000e0000 */
[----:B------:R-:W-:Y:S06]  /*03a0*/  @P0 BRA `(.L_x_417) ;  /* 0x0000000000180947 */ /* 0x000fec0003800000 */
[----:B------:R-:W-:Y:S01]  /*03b0*/  MOV R30, 0xc9be45de ;  /* 0xc9be45de001e7802 */ /* 0x000fe20000000f00 */
[----:B------:R-:W-:Y:S01]  /*03c0*/  IMAD.MOV.U32 R31, RZ, RZ, 0x4043bd3c ;  /* 0x4043bd3cff1f7424 */ /* 0x000fe200078e00ff */
[----:B------:R-:W-:-:S07]  /*03d0*/  MOV R6, 0x3f0 ;  /* 0x000003f000067802 */ /* 0x000fce0000000f00 */
[----:B-----5:R-:W-:Y:S05]  /*03e0*/  CALL.REL.NOINC `($__internal_2_$__cuda_sm20_div_rn_f64_full) ;  /* 0x0000002400587944 */ /* 0x020fea0003c00000 */
[----:B------:R-:W-:Y:S02]  /*03f0*/  IMAD.MOV.U32 R2, RZ, RZ, R4 ;  /* 0x000000ffff027224 */ /* 0x000fe400078e0004 */
[----:B------:R-:W-:-:S07]  /*0400*/  IMAD.MOV.U32 R3, RZ, RZ, R31 ;  /* 0x000000ffff037224 */ /* 0x000fce00078e001f */
.L_x_417:
[----:B------:R-:W-:Y:S05]  /*0410*/  BSYNC.RECONVERGENT B1 ;  /* 0x0000000000017941 */ /* 0x000fea0003800200 */
.L_x_416:
[----:B------:R-:W0:Y:S01]  /*0420*/  MUFU.RCP64H R7, UR5 ;  /* 0x0000000500077d08 */ /* 0x000e220008001800 */
[----:B------:R-:W-:Y:S01]  /*0430*/  MOV R26, UR4 ;  /* 0x00000004001a7c02 */ /* 0x000fe20008000f00 */
[----:B------:R-:W-:Y:S01]  /*0440*/  IMAD.U32 R27, RZ, RZ, UR5 ;  /* 0x00000005ff1b7e24 */ /* 0x000fe2000f8e00ff */
[----:B-----5:R-:W-:Y:S01]  /*0450*/  DADD R30, R12, R12 ;  /* 0x000000000c1e7229 */ /* 0x020fe2000000000c */
[----:B------:R-:W-:-:S09]  /*0460*/  IMAD.MOV.U32 R6, RZ, RZ, 0x1 ;  /* 0x00000001ff067424 */ /* 0x000fd200078e00ff */
[----:B------:R-:W-:Y:S01]  /*0470*/  FSETP.GEU.AND P1, PT, |R31|, 6.5827683646048100446e-37, PT ;  /* 0x036000001f00780b */ /* 0x000fe20003f2e200 */
[----:B0-----:R-:W-:-:S08]  /*0480*/  DFMA R26, R6, -R26, 1 ;  /* 0x3ff00000061a742b */ /* 0x001fd0000000081a */
[----:B------:R-:W-:-:S08]  /*0490*/  DFMA R26, R26, R26, R26 ;  /* 0x0000001a1a1a722b */ /* 0x000fd0000000001a */
[----:B------:R-:W-:Y:S01]  /*04a0*/  DFMA R26, R6, R26, R6 ;  /* 0x0000001a061a722b */ /* 0x000fe20000000006 */
[----:B------:R-:W-:Y:S01]  /*04b0*/  IMAD.U32 R6, RZ, RZ, UR4 ;  /* 0x00000004ff067e24 */ /* 0x000fe2000f8e00ff */
[----:B------:R-:W-:-:S06]  /*04c0*/  MOV R7, UR5 ;  /* 0x0000000500077c02 */ /* 0x000fcc0008000f00 */
[----:B------:R-:W-:-:S08]  /*04d0*/  DFMA R6, R26, -R6, 1 ;  /* 0x3ff000001a06742b */ /* 0x000fd00000000806 */
[----:B------:R-:W-:-:S08]  /*04e0*/  DFMA R6, R26, R6, R26 ;  /* 0x000000061a06722b */ /* 0x000fd0000000001a */
[----:B------:R-:W-:-:S08]  /*04f0*/  DMUL R26, R30, R6 ;  /* 0x000000061e1a7228 */ /* 0x000fd00000000000 */
[----:B------:R-:W-:-:S08]  /*0500*/  DFMA R28, R26, -UR4, R30 ;  /* 0x800000041a1c7c2b */ /* 0x000fd0000800001e */
[----:B------:R-:W-:-:S10]  /*0510*/  DFMA R6, R6, R28, R26 ;  /* 0x0000001c0606722b */ /* 0x000fd4000000001a */
[----:B------:R-:W-:-:S05]  /*0520*/  FFMA R0, RZ, UR5, R7 ;  /* 0x00000005ff007c23 */ /* 0x000fca0008000007 */
[----:B------:R-:W-:-:S13]  /*0530*/  FSETP.GT.AND P0, PT, |R0|, 1.469367938527859385e-39, PT ;  /* 0x001000000000780b */ /* 0x000fda0003f04200 */
[----:B------:R-:W-:Y:S05]  /*0540*/  @P0 BRA P1, `(.L_x_418) ;  /* 0x0000000000240947 */ /* 0x000fea0000800000 */
[----:B------:R-:W-:Y:S01]  /*0550*/  MOV R7, UR5 ;  /* 0x0000000500077c02 */ /* 0x000fe20008000f00 */
[----:B------:R-:W-:Y:S02]  /*0560*/  IMAD.U32 R29, RZ, RZ, UR5 ;  /* 0x00000005ff1d7e24 */ /* 0x000fe4000f8e00ff */
[----:B------:R-:W-:Y:S01]  /*0570*/  IMAD.U32 R6, RZ, RZ, UR4 ;  /* 0x00000004ff067e24 */ /* 0x000fe2000f8e00ff */
[----:B------:R-:W-:Y:S01]  /*0580*/  MOV R6, 0x5c0 ;  /* 0x000005c000067802 */ /* 0x000fe20000000f00 */
[----:B------:R-:W-:Y:S02]  /*0590*/  IMAD.U32 R28, RZ, RZ, UR4 ;  /* 0x00000004ff1c7e24 */ /* 0x000fe4000f8e00ff */
[----:B------:R-:W-:-:S07]  /*05a0*/  IMAD.MOV.U32 R29, RZ, RZ, R7 ;  /* 0x000000ffff1d7224 */ /* 0x000fce00078e0007 */
[----:B------:R-:W-:Y:S05]  /*05b0*/  CALL.REL.NOINC `($__internal_2_$__cuda_sm20_div_rn_f64_full) ;  /* 0x0000002000e47944 */ /* 0x000fea0003c00000 */
[----:B------:R-:W-:Y:S02]  /*05c0*/  IMAD.MOV.U32 R6, RZ, RZ, R4 ;  /* 0x000000ffff067224 */ /* 0x000fe400078e0004 */
[----:B------:R-:W-:-:S07]  /*05d0*/  IMAD.MOV.U32 R7, RZ, RZ, R31 ;  /* 0x000000ffff077224 */ /* 0x000fce00078e001f */
.L_x_418:
[----:B------:R-:W0:Y:S01]  /*05e0*/  MUFU.RCP64H R27, UR5 ;  /* 0x00000005001b7d08 */ /* 0x000e220008001800 */
[----:B------:R-:W-:Y:S01]  /*05f0*/  MOV R28, UR4 ;  /* 0x00000004001c7c02 */ /* 0x000fe20008000f00 */
[----:B------:R-:W-:Y:S01]  /*0600*/  IMAD.U32 R29, RZ, RZ, UR5 ;  /* 0x00000005ff1d7e24 */ /* 0x000fe2000f8e00ff */
[----:B------:R-:W-:Y:S01]  /*0610*/  MOV R31, UR5 ;  /* 0x00000005001f7c02 */ /* 0x000fe20008000f00 */
[----:B------:R-:W-:Y:S01]  /*0620*/  IMAD.MOV.U32 R26, RZ, RZ, 0x1 ;  /* 0x00000001ff1a7424 */ /* 0x000fe200078e00ff */
[----:B------:R-:W-:Y:S01]  /*0630*/  UMOV UR12, 0x54442d18 ;  /* 0x54442d18000c7882 */ /* 0x000fe20000000000 */
[----:B------:R-:W-:Y:S01]  /*0640*/  IMAD.U32 R30, RZ, RZ, UR4 ;  /* 0x00000004ff1e7e24 */ /* 0x000fe2000f8e00ff */
[----:B------:R-:W-:Y:S01]  /*0650*/  UMOV UR13, 0x401921fb ;  /* 0x401921fb000d7882 */ /* 0x000fe20000000000 */
[----:B------:R-:W-:Y:S02]  /*0660*/  DADD R38, R18, R6 ;  /* 0x0000000012267229 */ /* 0x000fe40000000006 */
[----:B------:R-:W-:-:S06]  /*0670*/  DMUL R36, R36, 3 ;  /* 0x4008000024247828 */ /* 0x000fcc0000000000 */
[----:B------:R-:W-:Y:S02]  /*0680*/  DADD R38, -R16, R38 ;  /* 0x0000000010267229 */ /* 0x000fe40000000126 */
[----:B0-----:R-:W-:-:S08]  /*0690*/  DFMA R28, R26, -R28, 1 ;  /* 0x3ff000001a1c742b */ /* 0x001fd0000000081c */
[----:B------:R-:W-:-:S08]  /*06a0*/  DFMA R28, R28, R28, R28 ;  /* 0x0000001c1c1c722b */ /* 0x000fd0000000001c */
[----:B------:R-:W-:Y:S01]  /*06b0*/  DFMA R28, R26, R28, R26 ;  /* 0x0000001c1a1c722b */ /* 0x000fe2000000001a */
[----:B------:R-:W0:Y:S07]  /*06c0*/  LDC.64 R26, c[0x0][0x390] ;  /* 0x0000e400ff1a7b82 */ /* 0x000e2e0000000a00 */
[----:B------:R-:W-:-:S08]  /*06d0*/  DFMA R30, R28, -R30, 1 ;  /* 0x3ff000001c1e742b */ /* 0x000fd0000000081e */
[----:B------:R-:W-:Y:S01]  /*06e0*/  DFMA R32, R28, R30, R28 ;  /* 0x0000001e1c20722b */ /* 0x000fe2000000001c */
[----:B------:R-:W-:Y:S01]  /*06f0*/  IMAD.MOV.U32 R30, RZ, RZ, 0x54442d18 ;  /* 0x54442d18ff1e7424 */ /* 0x000fe200078e00ff */
[----:B------:R-:W-:Y:S01]  /*0700*/  DMUL R28, R38, R2 ;  /* 0x00000002261c7228 */ /* 0x000fe20000000000 */
[----:B------:R-:W-:-:S05]  /*0710*/  IMAD.MOV.U32 R31, RZ, RZ, 0x401921fb ;  /* 0x401921fbff1f7424 */ /* 0x000fca00078e00ff */
[----:B------:R-:W-:Y:S01]  /*0720*/  DMUL R6, R32, UR12 ;  /* 0x0000000c20067c28 */ /* 0x000fe20008000000 */
[----:B0-----:R-:W-:Y:S01]  /*0730*/  IMAD.WIDE R2, R5, 0x8, R26 ;  /* 0x0000000805027825 */ /* 0x001fe200078e021a */
[----:B------:R-:W-:-:S04]  /*0740*/  DADD R26, -R36, 1 ;  /* 0x3ff00000241a7429 */ /* 0x000fc80000000100 */
[----:B------:R0:W-:Y:S02]  /*0750*/  STG.E.64 desc[UR10][R2.64], R28 ;  /* 0x0000001c02007986 */ /* 0x0001e4000c101b0a */
[----:B------:R-:W-:Y:S02]  /*0760*/  DFMA R30, R6, -UR4, R30 ;  /* 0x80000004061e7c2b */ /* 0x000fe4000800001e */
[----:B------:R-:W-:-:S06]  /*0770*/  DMUL R38, R38, R26 ;  /* 0x0000001a26267228 */ /* 0x000fcc0000000000 */
[----:B------:R-:W-:-:S10]  /*0780*/  DFMA R6, R32, R30, R6 ;  /* 0x0000001e2006722b */ /* 0x000fd40000000006 */
[----:B------:R-:W-:-:S05]  /*0790*/  FFMA R0, RZ, UR5, R7 ;  /* 0x00000005ff007c23 */ /* 0x000fca0008000007 */
[----:B------:R-:W-:-:S13]  /*07a0*/  FSETP.GT.AND P0, PT, |R0|, 1.469367938527859385e-39, PT ;  /* 0x001000000000780b */ /* 0x000fda0003f04200 */
[----:B0-----:R-:W-:Y:S05]  /*07b0*/  @P0 BRA `(.L_x_419) ;  /* 0x00000000002c0947 */ /* 0x001fea0003800000 */
[----:B------:R-:W-:Y:S01]  /*07c0*/  IMAD.U32 R7, RZ, RZ, UR5 ;  /* 0x00000005ff077e24 */ /* 0x000fe2000f8e00ff */
[----:B------:R-:W-:Y:S01]  /*07d0*/  MOV R29, UR5 ;  /* 0x00000005001d7c02 */ /* 0x000fe20008000f00 */
[----:B------:R-:W-:Y:S01]  /*07e0*/  IMAD.U32 R6, RZ, RZ, UR4 ;  /* 0x00000004ff067e24 */ /* 0x000fe2000f8e00ff */
[----:B------:R-:W-:Y:S01]  /*07f0*/  MOV R6, 0x850 ;  /* 0x0000085000067802 */ /* 0x000fe20000000f00 */
[----:B------:R-:W-:Y:S01]  /*0800*/  IMAD.U32 R28, RZ, RZ, UR4 ;  /* 0x00000004ff1c7e24 */ /* 0x000fe2000f8e00ff */
[----:B------:R-:W-:Y:S01]  /*0810*/  MOV R29, R7 ;  /* 0x00000007001d7202 */ /* 0x000fe20000000f00 */
[----:B------:R-:W-:Y:S02]  /*0820*/  IMAD.MOV.U32 R30, RZ, RZ, 0x54442d18 ;  /* 0x54442d18ff1e7424 */ /* 0x000fe400078e00ff */
[----:B------:R-:W-:-:S07]  /*0830*/  IMAD.MOV.U32 R31, RZ, RZ, 0x401921fb ;  /* 0x401921fbff1f7424 */ /* 0x000fce00078e00ff */
[----:B------:R-:W-:Y:S05]  /*0840*/  CALL.REL.NOINC `($__internal_2_$__cuda_sm20_div_rn_f64_full) ;  /* 0x0000002000407944 */ /* 0x000fea0003c00000 */
[----:B------:R-:W-:Y:S02]  /*0850*/  IMAD.MOV.U32 R6, RZ, RZ, R4 ;  /* 0x000000ffff067224 */ /* 0x000fe400078e0004 */
[----:B------:R-:W-:-:S07]  /*0860*/  IMAD.MOV.U32 R7, RZ, RZ, R31 ;  /* 0x000000ffff077224 */ /* 0x000fce00078e001f */
.L_x_419:
[----:B------:R-:W2:Y:S01]  /*0870*/  LDG.E.64 R28, desc[UR10][R24.64] ;  /* 0x0000000a181c7981 */ /* 0x000ea2000c1e1b00 */
[----:B------:R-:W-:Y:S01]  /*0880*/  MOV R26, 0x1 ;  /* 0x00000001001a7802 */ /* 0x000fe20000000f00 */
[----:B------:R-:W-:Y:S01]  /*0890*/  BSSY.RECONVERGENT B1, `(.L_x_420) ;  /* 0x0000014000017945 */ /* 0x000fe20003800200 */
[----:B------:R-:W-:Y:S01]  /*08a0*/  FSETP.GEU.AND P1, PT, |R7|, 6.5827683646048100446e-37, PT ;  /* 0x036000000700780b */ /* 0x000fe20003f2e200 */
[----:B--2---:R-:W0:Y:S03]  /*08b0*/  MUFU.RCP64H R27, R29 ;  /* 0x0000001d001b7308 */ /* 0x004e260000001800 */
        /* <DEDUP_REMOVED lines=13> */
[----:B------:R-:W-:-:S07]  /*0990*/  IMAD.MOV.U32 R31, RZ, RZ, R7 ;  /* 0x000000ffff1f7224 */ /* 0x000fce00078e0007 */
[----:B------:R-:W-:Y:S05]  /*09a0*/  CALL.REL.NOINC `($__internal_2_$__cuda_sm20_div_rn_f64_full) ;  /* 0x0000001c00e87944 */ /* 0x000fea0003c00000 */
[----:B------:R-:W-:Y:S01]  /*09b0*/  IMAD.MOV.U32 R26, RZ, RZ, R4 ;  /* 0x000000ffff1a7224 */ /* 0x000fe200078e0004 */
[----:B------:R-:W-:-:S07]  /*09c0*/  MOV R27, R31 ;  /* 0x0000001f001b7202 */ /* 0x000fce0000000f00 */
.L_x_421:
[----:B------:R-:W-:Y:S05]  /*09d0*/  BSYNC.RECONVERGENT B1 ;  /* 0x0000000000017941 */ /* 0x000fea0003800200 */
.L_x_420:
[----:B------:R-:W0:Y:S01]  /*09e0*/  MUFU.RCP64H R7, R15 ;  /* 0x0000000f00077308 */ /* 0x000e220000001800 */
[----:B------:R-:W-:Y:S01]  /*09f0*/  IMAD.MOV.U32 R6, RZ, RZ, 0x1 ;  /* 0x00000001ff067424 */ /* 0x000fe200078e00ff */
[----:B------:R-:W-:Y:S01]  /*0a00*/  DMUL R38, R38, R26 ;  /* 0x0000001a26267228 */ /* 0x000fe20000000000 */
[----:B------:R-:W-:Y:S09]  /*0a10*/  BSSY.RECONVERGENT B1, `(.L_x_422) ;  /* 0x0000014000017945 */ /* 0x000ff20003800200 */
[----:B------:R-:W-:Y:S01]  /*0a20*/  FSETP.GEU.AND P1, PT, |R39|, 6.5827683646048100446e-37, PT ;  /* 0x036000002700780b */ /* 0x000fe20003f2e200 */
        /* <DEDUP_REMOVED lines=16> */
[----:B------:R-:W-:Y:S05]  /*0b30*/  CALL.REL.NOINC `($__internal_2_$__cuda_sm20_div_rn_f64_full) ;  /* 0x0000001c00847944 */ /* 0x000fea0003c00000 */
[----:B------:R-:W-:-:S07]  /*0b40*/  IMAD.MOV.U32 R30, RZ, RZ, R4 ;  /* 0x000000ffff1e7224 */ /* 0x000fce00078e0004 */
.L_x_423:
[----:B------:R-:W-:Y:S05]  /*0b50*/  BSYNC.RECONVERGENT B1 ;  /* 0x0000000000017941 */ /* 0x000fea0003800200 */
.L_x_422:
[----:B------:R-:W0:Y:S01]  /*0b60*/  MUFU.RCP64H R7, UR7 ;  /* 0x0000000700077d08 */ /* 0x000e220008001800 */
[----:B------:R-:W-:Y:S01]  /*0b70*/  IMAD.U32 R26, RZ, RZ, UR6 ;  /* 0x00000006ff1a7e24 */ /* 0x000fe2000f8e00ff */
[----:B------:R-:W-:Y:S01]  /*0b80*/  MOV R27, UR7 ;  /* 0x00000007001b7c02 */ /* 0x000fe20008000f00 */
[----:B------:R-:W-:Y:S01]  /*0b90*/  IMAD.MOV.U32 R6, RZ, RZ, 0x1 ;  /* 0x00000001ff067424 */ /* 0x000fe200078e00ff */
[----:B------:R-:W-:Y:S01]  /*0ba0*/  FSETP.GEU.AND P1, PT, |R31|, 6.5827683646048100446e-37, PT ;  /* 0x036000001f00780b */ /* 0x000fe20003f2e200 */
[----:B------:R-:W-:Y:S04]  /*0bb0*/  BSSY.RECONVERGENT B1, `(.L_x_424) ;  /* 0x0000017000017945 */ /* 0x000fe80003800200 */
[----:B0-----:R-:W-:-:S08]  /*0bc0*/  DFMA R26, R6, -R26, 1 ;  /* 0x3ff00000061a742b */ /* 0x001fd0000000081a */
[----:B------:R-:W-:-:S08]  /*0bd0*/  DFMA R26, R26, R26, R26 ;  /* 0x0000001a1a1a722b */ /* 0x000fd0000000001a */
[----:B------:R-:W-:Y:S01]  /*0be0*/  DFMA R26, R6, R26, R6 ;  /* 0x0000001a061a722b */ /* 0x000fe20000000006 */
[----:B------:R-:W-:Y:S02]  /*0bf0*/  IMAD.U32 R6, RZ, RZ, UR6 ;  /* 0x00000006ff067e24 */ /* 0x000fe4000f8e00ff */
[----:B------:R-:W-:-:S06]  /*0c00*/  IMAD.U32 R7, RZ, RZ, UR7 ;  /* 0x00000007ff077e24 */ /* 0x000fcc000f8e00ff */
        /* <DEDUP_REMOVED lines=8> */
[----:B------:R-:W-:Y:S01]  /*0c90*/  IMAD.U32 R7, RZ, RZ, UR7 ;  /* 0x00000007ff077e24 */ /* 0x000fe2000f8e00ff */
[----:B------:R-:W-:Y:S01]  /*0ca0*/  MOV R28, UR6 ;  /* 0x00000006001c7c02 */ /* 0x000fe20008000f00 */
[----:B------:R-:W-:Y:S02]  /*0cb0*/  IMAD.U32 R29, RZ, RZ, UR7 ;  /* 0x00000007ff1d7e24 */ /* 0x000fe4000f8e00ff */
[----:B------:R-:W-:Y:S01]  /*0cc0*/  IMAD.U32 R6, RZ, RZ, UR6 ;  /* 0x00000006ff067e24 */ /* 0x000fe2000f8e00ff */
[----:B------:R-:W-:Y:S02]  /*0cd0*/  MOV R29, R7 ;  /* 0x00000007001d7202 */ /* 0x000fe40000000f00 */
[----:B------:R-:W-:-:S07]  /*0ce0*/  MOV R6, 0xd00 ;  /* 0x00000d0000067802 */ /* 0x000fce0000000f00 */
[----:B------:R-:W-:Y:S05]  /*0cf0*/  CALL.REL.NOINC `($__internal_2_$__cuda_sm20_div_rn_f64_full) ;  /* 0x0000001c00147944 */ /* 0x000fea0003c00000 */
[----:B------:R-:W-:Y:S02]  /*0d00*/  IMAD.MOV.U32 R6, RZ, RZ, R4 ;  /* 0x000000ffff067224 */ /* 0x000fe400078e0004 */
[----:B------:R-:W-:-:S07]  /*0d10*/  IMAD.MOV.U32 R7, RZ, RZ, R31 ;  /* 0x000000ffff077224 */ /* 0x000fce00078e001f */
.L_x_425:
[----:B------:R-:W-:Y:S05]  /*0d20*/  BSYNC.RECONVERGENT B1 ;  /* 0x0000000000017941 */ /* 0x000fea0003800200 */
.L_x_424:
[----:B------:R0:W-:Y:S04]  /*0d30*/  STG.E.64 desc[UR10][R2.64+0x20000], R6 ;  /* 0x0200000602007986 */ /* 0x0001e8000c101b0a */
[----:B------:R-:W2:Y:S01]  /*0d40*/  LDG.E.64 R26, desc[UR10][R24.64] ;  /* 0x0000000a181a7981 */ /* 0x000ea2000c1e1b00 */
[----:B------:R-:W-:Y:S01]  /*0d50*/  DADD R16, R18, -R16 ;  /* 0x0000000012107229 */ /* 0x000fe20000000810 */
[----:B------:R-:W-:Y:S01]  /*0d60*/  UMOV UR12, 0x54442d18 ;  /* 0x54442d18000c7882 */ /* 0x000fe20000000000 */
[----:B------:R-:W-:Y:S01]  /*0d70*/  UMOV UR13, 0x400921fb ;  /* 0x400921fb000d7882 */ /* 0x000fe20000000000 */
[----:B------:R-:W-:Y:S05]  /*0d80*/  BSSY.RECONVERGENT B1, `(.L_x_426) ;  /* 0x0000019000017945 */ /* 0x000fea0003800200 */
[----:B------:R-:W-:-:S08]  /*0d90*/  DMUL R16, R16, 4 ;  /* 0x4010000010107828 */ /* 0x000fd00000000000 */
[----:B------:R-:W-:Y:S02]  /*0da0*/  DMUL R16, R16, UR12 ;  /* 0x0000000c10107c28 */ /* 0x000fe40008000000 */
[----:B--2---:R-:W-:-:S08]  /*0db0*/  DMUL R28, R8, R26 ;  /* 0x0000001a081c7228 */ /* 0x004fd00000000000 */
[----:B------:R-:W-:Y:S01]  /*0dc0*/  DMUL R28, R26, R28 ;  /* 0x0000001c1a1c7228 */ /* 0x000fe20000000000 */
[----:B------:R-:W-:-:S07]  /*0dd0*/  IMAD.MOV.U32 R26, RZ, RZ, 0x1 ;  /* 0x00000001ff1a7424 */ /* 0x000fce00078e00ff */
[----:B------:R-:W-:-:S06]  /*0de0*/  DMUL R28, R28, UR6 ;  /* 0x000000061c1c7c28 */ /* 0x000fcc0008000000 */
[----:B------:R-:W1:Y:S02]  /*0df0*/  MUFU.RCP64H R27, R29 ;  /* 0x0000001d001b7308 */ /* 0x000e640000001800 */
[----:B-1----:R-:W-:-:S08]  /*0e00*/  DFMA R30, -R28, R26, 1 ;  /* 0x3ff000001c1e742b */ /* 0x002fd0000000011a */
[----:B------:R-:W-:-:S08]  /*0e10*/  DFMA R30, R30, R30, R30 ;  /* 0x0000001e1e1e722b */ /* 0x000fd0000000001e */
[----:B------:R-:W-:Y:S02]  /*0e20*/  DFMA R26, R26, R30, R26 ;  /* 0x0000001e1a1a722b */ /* 0x000fe4000000001a */
[----:B------:R-:W-:-:S06]  /*0e30*/  DMUL R30, R16, UR12 ;  /* 0x0000000c101e7c28 */ /* 0x000fcc0008000000 */
[----:B0-----:R-:W-:-:S04]  /*0e40*/  DFMA R6, -R28, R26, 1 ;  /* 0x3ff000001c06742b */ /* 0x001fc8000000011a */
[----:B------:R-:W-:-:S04]  /*0e50*/  FSETP.GEU.AND P1, PT, |R31|, 6.5827683646048100446e-37, PT ;  /* 0x036000001f00780b */ /* 0x000fc80003f2e200 */
[----:B------:R-:W-:-:S08]  /*0e60*/  DFMA R6, R26, R6, R26 ;  /* 0x000000061a06722b */ /* 0x000fd0000000001a */
[----:B------:R-:W-:-:S08]  /*0e70*/  DMUL R16, R30, R6 ;  /* 0x000000061e107228 */ /* 0x000fd00000000000 */
[----:B------:R-:W-:-:S08]  /*0e80*/  DFMA R18, -R28, R16, R30 ;  /* 0x000000101c12722b */ /* 0x000fd0000000011e */
[----:B------:R-:W-:-:S10]  /*0e90*/  DFMA R6, R6, R18, R16 ;  /* 0x000000120606722b */ /* 0x000fd40000000010 */
[----:B------:R-:W-:-:S05]  /*0ea0*/  FFMA R0, RZ, R29, R7 ;  /* 0x0000001dff007223 */ /* 0x000fca0000000007 */
[----:B------:R-:W-:-:S13]  /*0eb0*/  FSETP.GT.AND P0, PT, |R0|, 1.469367938527859385e-39, PT ;  /* 0x001000000000780b */ /* 0x000fda0003f04200 */
[----:B------:R-:W-:Y:S05]  /*0ec0*/  @P0 BRA P1, `(.L_x_427) ;  /* 0x0000000000100947 */ /* 0x000fea0000800000 */
[----:B------:R-:W-:-:S07]  /*0ed0*/  MOV R6, 0xef0 ;  /* 0x00000ef000067802 */ /* 0x000fce0000000f00 */
[----:B------:R-:W-:Y:S05]  /*0ee0*/  CALL.REL.NOINC `($__internal_2_$__cuda_sm20_div_rn_f64_full) ;  /* 0x0000001800987944 */ /* 0x000fea0003c00000 */
[----:B------:R-:W-:Y:S01]  /*0ef0*/  MOV R6, R4 ;  /* 0x0000000400067202 */ /* 0x000fe20000000f00 */
[----:B------:R-:W-:-:S07]  /*0f00*/  IMAD.MOV.U32 R7, RZ, RZ, R31 ;  /* 0x000000ffff077224 */ /* 0x000fce00078e001f */
.L_x_427:
[----:B------:R-:W-:Y:S05]  /*0f10*/  BSYNC.RECONVERGENT B1 ;  /* 0x0000000000017941 */ /* 0x000fea0003800200 */
.L_x_426:
[----:B------:R0:W-:Y:S04]  /*0f20*/  STG.E.64 desc[UR10][R2.64+0x40000], R6 ;  /* 0x0400000602007986 */ /* 0x0001e8000c101b0a */
[----:B------:R-:W2:Y:S01]  /*0f30*/  LDG.E.64 R18, desc[UR10][R24.64] ;  /* 0x0000000a18127981 */ /* 0x000ea2000c1e1b00 */
[----:B------:R-:W-:Y:S01]  /*0f40*/  DMUL R16, R8, UR4 ;  /* 0x0000000408107c28 */ /* 0x000fe20008000000 */
[----:B------:R-:W-:Y:S01]  /*0f50*/  UMOV UR12, 0xc9be45de ;  /* 0xc9be45de000c7882 */ /* 0x000fe20000000000 */
[----:B------:R-:W-:Y:S01]  /*0f60*/  UMOV UR13, 0x4053bd3c ;  /* 0x4053bd3c000d7882 */ /* 0x000fe20000000000 */
[----:B------:R-:W-:Y:S01]  /*0f70*/  BSSY.RECONVERGENT B1, `(.L_x_428) ;  /* 0x0000017000017945 */ /* 0x000fe20003800200 */
[----:B------:R-:W-:-:S10]  /*0f80*/  DMUL R30, R12, UR12 ;  /* 0x0000000c0c1e7c28 */ /* 0x000fd40008000000 */
[----:B------:R-:W-:Y:S01]  /*0f90*/  FSETP.GEU.AND P1, PT, |R31|, 6.5827683646048100446e-37, PT ;  /* 0x036000001f00780b */ /* 0x000fe20003f2e200 */
[----:B--2---:R-:W-:-:S08]  /*0fa0*/  DMUL R16, R16, R18 ;  /* 0x0000001210107228 */ /* 0x004fd00000000000 */
[----:B------:R-:W-:-:S08]  /*0fb0*/  DMUL R16, R18, R16 ;  /* 0x0000001012107228 */ /* 0x000fd00000000000 */
[----:B------:R-:W-:Y:S01]  /*0fc0*/  DMUL R28, R16, UR6 ;  /* 0x00000006101c7c28 */ /* 0x000fe20008000000 */
[----:B------:R-:W-:-:S05]  /*0fd0*/  IMAD.MOV.U32 R16, RZ, RZ, 0x1 ;  /* 0x00000001ff107424 */ /* 0x000fca00078e00ff */
[----:B------:R-:W1:Y:S02]  /*0fe0*/  MUFU.RCP64H R17, R29 ;  /* 0x0000001d00117308 */ /* 0x000e640000001800 */
[----:B-1----:R-:W-:-:S08]  /*0ff0*/  DFMA R18, -R28, R16, 1 ;  /* 0x3ff000001c12742b */ /* 0x002fd00000000110 */
[----:B------:R-:W-:-:S08]  /*1000*/  DFMA R18, R18, R18, R18 ;  /* 0x000000121212722b */ /* 0x000fd00000000012 */
[----:B------:R-:W-:-:S08]  /*1010*/  DFMA R18, R16, R18, R16 ;  /* 0x000000121012722b */ /* 0x000fd00000000010 */
[----:B0-----:R-:W-:-:S08]  /*1020*/  DFMA R6, -R28, R18, 1 ;  /* 0x3ff000001c06742b */ /* 0x001fd00000000112 */
        /* <DEDUP_REMOVED lines=9> */
[----:B------:R-:W-:Y:S01]  /*10c0*/  IMAD.MOV.U32 R6, RZ, RZ, R4 ;  /* 0x000000ffff067224 */ /* 0x000fe200078e0004 */
[----:B------:R-:W-:-:S07]  /*10d0*/  MOV R7, R31 ;  /* 0x0000001f00077202 */ /* 0x000fce0000000f00 */
.L_x_429:
[----:B------:R-:W-:Y:S05]  /*10e0*/  BSYNC.RECONVERGENT B1 ;  /* 0x0000000000017941 */ /* 0x000fea0003800200 */
.L_x_428:
[----:B------:R0:W-:Y:S04]  /*10f0*/  STG.E.64 desc[UR10][R2.64+0x60000], R6 ;  /* 0x0600000602007986 */ /* 0x0001e8000c101b0a */
[----:B------:R-:W2:Y:S01]  /*1100*/  LDG.E.64 R12, desc[UR10][R24.64] ;  /* 0x0000000a180c7981 */ /* 0x000ea2000c1e1b00 */
[----:B------:R-:W-:Y:S01]  /*1110*/  IMAD.MOV.U32 R30, RZ, RZ, 0x54442d18 ;  /* 0x54442d18ff1e7424 */ /* 0x000fe200078e00ff */
[----:B------:R-:W-:Y:S01]  /*1120*/  BSSY.RECONVERGENT B1, `(.L_x_430) ;  /* 0x0000017000017945 */ /* 0x000fe20003800200 */
[----:B------:R-:W-:-:S06]  /*1130*/  IMAD.MOV.U32 R31, RZ, RZ, 0x403921fb ;  /* 0x403921fbff1f7424 */ /* 0x000fcc00078e00ff */
[----:B------:R-:W-:-:S10]  /*1140*/  DMUL R30, R30, UR8 ;  /* 0x000000081e1e7c28 */ /* 0x000fd40008000000 */
[----:B------:R-:W-:Y:S01]  /*1150*/  FSETP.GEU.AND P1, PT, |R31|, 6.5827683646048100446e-37, PT ;  /* 0x036000001f00780b */ /* 0x000fe20003f2e200 */
[----:B--2---:R-:W-:-:S08]  /*1160*/  DMUL R12, R8, R12 ;  /* 0x0000000c080c7228 */ /* 0x004fd00000000000 */
[----:B------:R-:W-:Y:S01]  /*1170*/  DMUL R28, R12, UR6 ;  /* 0x000000060c1c7c28 */ /* 0x000fe20008000000 */
[----:B------:R-:W-:-:S05]  /*1180*/  IMAD.MOV.U32 R12, RZ, RZ, 0x1 ;  /* 0x00000001ff0c7424 */ /* 0x000fca00078e00ff */
[----:B------:R-:W1:Y:S02]  /*1190*/  MUFU.RCP64H R13, R29 ;  /* 0x0000001d000d7308 */ /* 0x000e640000001800 */
[----:B-1----:R-:W-:-:S08]  /*11a0*/  DFMA R16, -R28, R12, 1 ;  /* 0x3ff000001c10742b */ /* 0x002fd0000000010c */
[----:B------:R-:W-:-:S08]  /*11b0*/  DFMA R16, R16, R16, R16 ;  /* 0x000000101010722b */ /* 0x000fd00000000010 */
[----:B------:R-:W-:-:S08]  /*11c0*/  DFMA R16, R12, R16, R12 ;  /* 0x000000100c10722b */ /* 0x000fd0000000000c */
[----:B------:R-:W-:-:S08]  /*11d0*/  DFMA R12, -R28, R16, 1 ;  /* 0x3ff000001c0c742b */ /* 0x000fd00000000110 */
[----:B------:R-:W-:-:S08]  /*11e0*/  DFMA R12, R16, R12, R16 ;  /* 0x0000000c100c722b */ /* 0x000fd00000000010 */
[----:B0-----:R-:W-:-:S08]  /*11f0*/  DMUL R6, R30, R12 ;  /* 0x0000000c1e067228 */ /* 0x001fd00000000000 */
        /* <DEDUP_REMOVED lines=9> */
.L_x_431:
[----:B------:R-:W-:Y:S05]  /*1290*/  BSYNC.RECONVERGENT B1 ;  /* 0x0000000000017941 */ /* 0x000fea0003800200 */
.L_x_430:
[----:B------:R0:W-:Y:S04]  /*12a0*/  STG.E.64 desc[UR10][R2.64+0x80000], R6 ;  /* 0x0800000602007986 */ /* 0x0001e8000c101b0a */
[----:B------:R-:W2:Y:S01]  /*12b0*/  LDG.E.64 R12, desc[UR10][R24.64] ;  /* 0x0000000a180c7981 */ /* 0x000ea2000c1e1b00 */
[----:B------:R-:W-:Y:S01]  /*12c0*/  UMOV UR12, 0xc9be45de ;  /* 0xc9be45de000c7882 */ /* 0x000fe20000000000 */
[----:B------:R-:W-:Y:S01]  /*12d0*/  UMOV UR13, 0x4043bd3c ;  /* 0x4043bd3c000d7882 */ /* 0x000fe20000000000 */
[----:B------:R-:W-:Y:S01]  /*12e0*/  BSSY.RECONVERGENT B1, `(.L_x_432) ;  /* 0x0000019000017945 */ /* 0x000fe20003800200 */
        /* <DEDUP_REMOVED lines=9> */
[----:B------:R-:W-:-:S04]  /*1380*/  DFMA R18, -R28, R16, 1 ;  /* 0x3ff000001c12742b */ /* 0x000fc80000000110 */
[----:B------:R-:W-:-:S04]  /*1390*/  FSETP.GEU.AND P1, PT, |R13|, 6.5827683646048100446e-37, PT ;  /* 0x036000000d00780b */ /* 0x000fc80003f2e200 */
[----:B------:R-:W-:-:S08]  /*13a0*/  DFMA R18, R16, R18, R16 ;  /* 0x000000121012722b */ /* 0x000fd00000000010 */
[----:B0-----:R-:W-:-:S08]  /*13b0*/  DMUL R6, R12, R18 ;  /* 0x000000120c067228 */ /* 0x001fd00000000000 */
[----:B------:R-:W-:-:S08]  /*13c0*/  DFMA R16, -R28, R6, R12 ;  /* 0x000000061c10722b */ /* 0x000fd0000000010c */
[----:B------:R-:W-:-:S10]  /*13d0*/  DFMA R6, R18, R16, R6 ;  /* 0x000000101206722b */ /* 0x000fd40000000006 */
[----:B------:R-:W-:-:S05]  /*13e0*/  FFMA R0, RZ, R29, R7 ;  /* 0x0000001dff007223 */ /* 0x000fca0000000007 */
[----:B------:R-:W-:-:S13]  /*13f0*/  FSETP.GT.AND P0, PT, |R0|, 1.469367938527859385e-39, PT ;  /* 0x001000000000780b */ /* 0x000fda0003f04200 */
[----:B------:R-:W-:Y:S05]  /*1400*/  @P0 BRA P1, `(.L_x_433) ;  /* 0x0000000000180947 */ /* 0x000fea0000800000 */
[----:B------:R-:W-:Y:S01]  /*1410*/  IMAD.MOV.U32 R30, RZ, RZ, R12 ;  /* 0x000000ffff1e7224 */ /* 0x000fe200078e000c */
[----:B------:R-:W-:Y:S02]  /*1420*/  MOV R31, R13 ;  /* 0x0000000d001f7202 */ /* 0x000fe40000000f00 */
[----:B------:R-:W-:-:S07]  /*1430*/  MOV R6, 0x1450 ;  /* 0x0000145000067802 */ /* 0x000fce0000000f00 */
[----:B------:R-:W-:Y:S05]  /*1440*/  CALL.REL.NOINC `($__internal_2_$__cuda_sm20_div_rn_f64_full) ;  /* 0x0000001400407944 */ /* 0x000fea0003c00000 */
[----:B------:R-:W-:Y:S02]  /*1450*/  IMAD.MOV.U32 R6, RZ, RZ, R4 ;  /* 0x000000ffff067224 */ /* 0x000fe400078e0004 */
[----:B------:R-:W-:-:S07]  /*1460*/  IMAD.MOV.U32 R7, RZ, RZ, R31 ;  /* 0x000000ffff077224 */ /* 0x000fce00078e001f */
.L_x_433:
[----:B------:R-:W-:Y:S05]  /*1470*/  BSYNC.RECONVERGENT B1 ;  /* 0x0000000000017941 */ /* 0x000fea0003800200 */
.L_x_432:
[----:B------:R0:W-:Y:S04]  /*1480*/  STG.E.64 desc[UR10][R2.64+0xa0000], R6 ;  /* 0x0a00000602007986 */ /* 0x0001e8000c101b0a */
[----:B------:R-:W2:Y:S01]  /*1490*/  LDG.E.64 R16, desc[UR10][R24.64] ;  /* 0x0000000a18107981 */ /* 0x000ea2000c1e1b00 */
        /* <DEDUP_REMOVED lines=25> */
.L_x_435:
[----:B------:R-:W-:Y:S05]  /*1630*/  BSYNC.RECONVERGENT B1 ;  /* 0x0000000000017941 */ /* 0x000fea0003800200 */
.L_x_434:
[----:B------:R0:W-:Y:S04]  /*1640*/  STG.E.64 desc[UR10][R2.64+0xc0000], R6 ;  /* 0x0c00000602007986 */ /* 0x0001e8000c101b0a */
[----:B------:R-:W2:Y:S01]  /*1650*/  LDG.E.64 R8, desc[UR10][R24.64] ;  /* 0x0000000a18087981 */ /* 0x000ea2000c1e1b00 */
[----:B------:R-:W-:Y:S01]  /*1660*/  FSETP.GEU.AND P1, PT, |R13|, 6.5827683646048100446e-37, PT ;  /* 0x036000000d00780b */ /* 0x000fe20003f2e200 */
[----:B------:R-:W-:Y:S01]  /*1670*/  BSSY.RECONVERGENT B1, `(.L_x_436) ;  /* 0x0000017000017945 */ /* 0x000fe20003800200 */
[----:B--2---:R-:W-:-:S08]  /*1680*/  DMUL R8, R8, UR4 ;  /* 0x0000000408087c28 */ /* 0x004fd00008000000 */
[----:B------:R-:W-:-:S08]  /*1690*/  DMUL R8, R8, UR6 ;  /* 0x0000000608087c28 */ /* 0x000fd00008000000 */
[----:B------:R-:W-:Y:S01]  /*16a0*/  DMUL R28, R14, R8 ;  /* 0x000000080e1c7228 */ /* 0x000fe20000000000 */
        /* <DEDUP_REMOVED lines=19> */
.L_x_437:
[----:B------:R-:W-:Y:S05]  /*17e0*/  BSYNC.RECONVERGENT B1 ;  /* 0x0000000000017941 */ /* 0x000fea0003800200 */
.L_x_436:
[----:B------:R0:W-:Y:S01]  /*17f0*/  STG.E.64 desc[UR10][R2.64+0xe0000], R6 ;  /* 0x0e00000602007986 */ /* 0x0001e2000c101b0a */
[----:B------:R-:W1:Y:S03]  /*1800*/  LDC.64 R8, c[0x0][0x388] ;  /* 0x0000e200ff087b82 */ /* 0x000e660000000a00 */
[----:B------:R-:W2:Y:S01]  /*1810*/  LDG.E.64 R12, desc[UR10][R24.64] ;  /* 0x0000000a180c7981 */ /* 0x000ea2000c1e1b00 */
[----:B-1----:R-:W-:-:S05]  /*1820*/  IMAD.WIDE R8, R5, 0x8, R8 ;  /* 0x0000000805087825 */ /* 0x002fca00078e0208 */
[----:B------:R-:W3:Y:S01]  /*1830*/  LDG.E.64 R4, desc[UR10][R8.64] ;  /* 0x0000000a08047981 */ /* 0x000ee2000c1e1b00 */
[----:B------:R-:W-:Y:S01]  /*1840*/  UMOV UR12, 0xc9be45de ;  /* 0xc9be45de000c7882 */ /* 0x000fe20000000000 */
[----:B------:R-:W-:Y:S01]  /*1850*/  UMOV UR13, 0x4043bd3c ;  /* 0x4043bd3c000d7882 */ /* 0x000fe20000000000 */
[----:B------:R-:W-:Y:S01]  /*1860*/  BSSY.RECONVERGENT B1, `(.L_x_438) ;  /* 0x0000018000017945 */ /* 0x000fe20003800200 */
[----:B--2---:R-:W-:-:S08]  /*1870*/  DMUL R16, R12, UR4 ;  /* 0x000000040c107c28 */ /* 0x004fd00008000000 */
[----:B------:R-:W-:Y:S01]  /*1880*/  DMUL R16, R12, R16 ;  /* 0x000000100c107228 */ /* 0x000fe20000000000 */
[----:B------:R-:W-:-:S07]  /*1890*/  IMAD.MOV.U32 R12, RZ, RZ, 0x1 ;  /* 0x00000001ff0c7424 */ /* 0x000fce00078e00ff */
[----:B------:R-:W-:-:S08]  /*18a0*/  DMUL R16, R16, UR6 ;  /* 0x0000000610107c28 */ /* 0x000fd00008000000 */
[----:B------:R-:W-:Y:S02]  /*18b0*/  DMUL R28, R14, R16 ;  /* 0x000000100e1c7228 */ /* 0x000fe40000000000 */
[----:B---3--:R-:W-:-:S04]  /*18c0*/  DMUL R4, R4, UR12 ;  /* 0x0000000c04047c28 */ /* 0x008fc80008000000 */
[----:B------:R-:W0:Y:S04]  /*18d0*/  MUFU.RCP64H R13, R29 ;  /* 0x0000001d000d7308 */ /* 0x000e280000001800 */
[----:B------:R-:W-:-:S10]  /*18e0*/  DMUL R30, R20, R4 ;  /* 0x00000004141e7228 */ /* 0x000fd40000000000 */
        /* <DEDUP_REMOVED lines=14> */
[----:B------:R-:W-:-:S07]  /*19d0*/  MOV R5, R31 ;  /* 0x0000001f00057202 */ /* 0x000fce0000000f00 */
.L_x_439:
[----:B------:R-:W-:Y:S05]  /*19e0*/  BSYNC.RECONVERGENT B1 ;  /* 0x0000000000017941 */ /* 0x000fea0003800200 */
.L_x_438:
[----:B------:R0:W-:Y:S04]  /*19f0*/  STG.E.64 desc[UR10][R2.64+0x100000], R4 ;  /* 0x1000000402007986 */ /* 0x0001e8000c101b0a */
[----:B------:R-:W2:Y:S01]  /*1a00*/  LDG.E.64 R6, desc[UR10][R24.64] ;  /* 0x0000000a18067981 */ /* 0x000ea2000c1e1b00 */
[----:B------:R-:W-:Y:S01]  /*1a10*/  UMOV UR12, 0x54442d18 ;  /* 0x54442d18000c7882 */ /* 0x000fe20000000000 */
[----:B------:R-:W-:Y:S01]  /*1a20*/  UMOV UR13, 0x401921fb ;  /* 0x401921fb000d7882 */ /* 0x000fe20000000000 */
[----:B------:R-:W-:Y:S01]  /*1a30*/  IMAD.MOV.U32 R12, RZ, RZ, 0x1 ;  /* 0x00000001ff0c7424 */ /* 0x000fe200078e00ff */
[----:B------:R-:W-:Y:S01]  /*1a40*/  DMUL R28, R14, UR12 ;  /* 0x0000000c0e1c7c28 */ /* 0x000fe20008000000 */
[----:B------:R-:W-:Y:S05]  /*1a50*/  BSSY.RECONVERGENT B1, `(.L_x_440) ;  /* 0x0000012000017945 */ /* 0x000fea0003800200 */
[----:B------:R-:W1:Y:S02]  /*1a60*/  MUFU.RCP64H R13, R29 ;  /* 0x0000001d000d7308 */ /* 0x000e640000001800 */
[----:B-1----:R-:W-:-:S08]  /*1a70*/  DFMA R14, -R28, R12, 1 ;  /* 0x3ff000001c0e742b */ /* 0x002fd0000000010c */
[----:B------:R-:W-:-:S08]  /*1a80*/  DFMA R14, R14, R14, R14 ;  /* 0x0000000e0e0e722b */ /* 0x000fd0000000000e */
[----:B------:R-:W-:-:S08]  /*1a90*/  DFMA R14, R12, R14, R12 ;  /* 0x0000000e0c0e722b */ /* 0x000fd0000000000c */
[----:B------:R-:W-:-:S08]  /*1aa0*/  DFMA R12, -R28, R14, 1 ;  /* 0x3ff000001c0c742b */ /* 0x000fd0000000010e */
[----:B------:R-:W-:Y:S02]  /*1ab0*/  DFMA R12, R14, R12, R14 ;  /* 0x0000000c0e0c722b */ /* 0x000fe4000000000e */
[----:B--2---:R-:W-:-:S08]  /*1ac0*/  DMUL R30, R6, UR4 ;  /* 0x00000004061e7c28 */ /* 0x004fd00008000000 */
[----:B0-----:R-:W-:Y:S02]  /*1ad0*/  DMUL R4, R30, R12 ;  /* 0x0000000c1e047228 */ /* 0x001fe40000000000 */
[----:B------:R-:W-:-:S06]  /*1ae0*/  FSETP.GEU.AND P1, PT, |R31|, 6.5827683646048100446e-37, PT ;  /* 0x036000001f00780b */ /* 0x000fcc0003f2e200 */
[----:B------:R-:W-:-:S08]  /*1af0*/  DFMA R6, -R28, R4, R30 ;  /* 0x000000041c06722b */ /* 0x000fd0000000011e */
[----:B------:R-:W-:-:S10]  /*1b00*/  DFMA R4, R12, R6, R4 ;  /* 0x000000060c04722b */ /* 0x000fd40000000004 */
[----:B------:R-:W-:-:S05]  /*1b10*/  FFMA R0, RZ, R29, R5 ;  /* 0x0000001dff007223 */ /* 0x000fca0000000005 */
[----:B------:R-:W-:-:S13]  /*1b20*/  FSETP.GT.AND P0, PT, |R0|, 1.469367938527859385e-39, PT ;  /* 0x001000000000780b */ /* 0x000fda0003f04200 */
[----:B------:R-:W-:Y:S05]  /*1b30*/  @P0 BRA P1, `(.L_x_441) ;  /* 0x00000000000c0947 */ /* 0x000fea0000800000 */
[----:B------:R-:W-:-:S07]  /*1b40*/  MOV R6, 0x1b60 ;  /* 0x00001b6000067802 */ /* 0x000fce0000000f00 */
[----:B------:R-:W-:Y:S05]  /*1b50*/  CALL.REL.NOINC `($__internal_2_$__cuda_sm20_div_rn_f64_full) ;  /* 0x0000000c007c7944 */ /* 0x000fea0003c00000 */
[----:B------:R-:W-:-:S07]  /*1b60*/  IMAD.MOV.U32 R5, RZ, RZ, R31 ;  /* 0x000000ffff057224 */ /* 0x000fce00078e001f */
.L_x_441:
[----:B------:R-:W-:Y:S05]  /*1b70*/  BSYNC.RECONVERGENT B1 ;  /* 0x0000000000017941 */ /* 0x000fea0003800200 */
.L_x_440:
[----:B------:R0:W-:Y:S04]  /*1b80*/  STG.E.64 desc[UR10][R2.64+0x120000], R4 ;  /* 0x1200000402007986 */ /* 0x0001e8000c101b0a */
[----:B------:R1:W-:Y:S04]  /*1b90*/  STG.E.64 desc[UR10][R2.64+0x140000], R36 ;  /* 0x1400002402007986 */ /* 0x0003e8000c101b0a */
[----:B------:R-:W2:Y:S04]  /*1ba0*/  LDG.E.64 R28, desc[UR10][R24.64] ;  /* 0x0000000a181c7981 */ /* 0x000ea8000c1e1b00 */
[----:B------:R-:W3:Y:S01]  /*1bb0*/  LDG.E.64 R30, desc[UR10][R8.64] ;  /* 0x0000000a081e7981 */ /* 0x000ee2000c1e1b00 */
[----:B------:R-:W-:Y:S01]  /*1bc0*/  IMAD.MOV.U32 R6, RZ, RZ, 0x1 ;  /* 0x00000001ff067424 */ /* 0x000fe200078e00ff */
[----:B------:R-:W-:Y:S01]  /*1bd0*/  BSSY.RECONVERGENT B1, `(.L_x_442) ;  /* 0x0000011000017945 */ /* 0x000fe20003800200 */
[----:B--2---:R-:W2:Y:S01]  /*1be0*/  MUFU.RCP64H R7, R29 ;  /* 0x0000001d00077308 */ /* 0x004ea20000001800 */
[----:B---3--:R-:W-:-:S03]  /*1bf0*/  FSETP.GEU.AND P1, PT, |R31|, 6.5827683646048100446e-37, PT ;  /* 0x036000001f00780b */ /* 0x008fc60003f2e200 */
[----:B--2---:R-:W-:-:S08]  /*1c00*/  DFMA R12, -R28, R6, 1 ;  /* 0x3ff000001c0c742b */ /* 0x004fd00000000106 */
        /* <DEDUP_REMOVED lines=9> */
[----:B-1----:R-:W-:Y:S05]  /*1ca0*/  @P0 BRA P1, `(.L_x_443) ;  /* 0x00000000000c0947 */ /* 0x002fea0000800000 */
[----:B------:R-:W-:-:S07]  /*1cb0*/  MOV R6, 0x1cd0 ;  /* 0x00001cd000067802 */ /* 0x000fce0000000f00 */
[----:B------:R-:W-:Y:S05]  /*1cc0*/  CALL.REL.NOINC `($__internal_2_$__cuda_sm20_div_rn_f64_full) ;  /* 0x0000000c00207944 */ /* 0x000fea0003c00000 */
[----:B------:R-:W-:-:S07]  /*1cd0*/  MOV R5, R31 ;  /* 0x0000001f00057202 */ /* 0x000fce0000000f00 */
.L_x_443:
[----:B------:R-:W-:Y:S05]  /*1ce0*/  BSYNC.RECONVERGENT B1 ;  /* 0x0000000000017941 */ /* 0x000fea0003800200 */
.L_x_442:
[----:B------:R0:W-:Y:S04]  /*1cf0*/  STG.E.64 desc[UR10][R2.64+0x160000], R4 ;  /* 0x1600000402007986 */ /* 0x0001e8000c101b0a */
[----:B------:R1:W-:Y:S04]  /*1d00*/  STG.E.64 desc[UR10][R2.64+0x180000], R10 ;  /* 0x1800000a02007986 */ /* 0x0003e8000c101b0a */
[----:B------:R-:W2:Y:S01]  /*1d10*/  LDG.E.64 R28, desc[UR10][R24.64] ;  /* 0x0000000a181c7981 */ /* 0x000ea2000c1e1b00 */
[----:B------:R-:W-:Y:S01]  /*1d20*/  IMAD.MOV.U32 R6, RZ, RZ, 0x1 ;  /* 0x00000001ff067424 */ /* 0x000fe200078e00ff */
[----:B------:R-:W-:Y:S01]  /*1d30*/  UMOV UR12, 0x54442d18 ;  /* 0x54442d18000c7882 */ /* 0x000fe20000000000 */
[----:B------:R-:W-:Y:S01]  /*1d40*/  UMOV UR13, 0x401921fb ;  /* 0x401921fb000d7882 */ /* 0x000fe20000000000 */
[----:B------:R-:W-:Y:S01]  /*1d50*/  BSSY.RECONVERGENT B1, `(.L_x_444) ;  /* 0x0000012000017945 */ /* 0x000fe20003800200 */
[----:B--2---:R-:W2:Y:S02]  /*1d60*/  MUFU.RCP64H R7, R29 ;  /* 0x0000001d00077308 */ /* 0x004ea40000001800 */
[----:B--2---:R-:W-:-:S08]  /*1d70*/  DFMA R12, -R28, R6, 1 ;  /* 0x3ff000001c0c742b */ /* 0x004fd00000000106 */
[----:B------:R-:W-:-:S08]  /*1d80*/  DFMA R12, R12, R12, R12 ;  /* 0x0000000c0c0c722b */ /* 0x000fd0000000000c */
[----:B------:R-:W-:-:S08]  /*1d90*/  DFMA R12, R6, R12, R6 ;  /* 0x0000000c060c722b */ /* 0x000fd00000000006 */
[----:B------:R-:W-:-:S08]  /*1da0*/  DFMA R6, -R28, R12, 1 ;  /* 0x3ff000001c06742b */ /* 0x000fd0000000010c */
[----:B------:R-:W-:-:S08]  /*1db0*/  DFMA R6, R12, R6, R12 ;  /* 0x000000060c06722b */ /* 0x000fd0000000000c */
[----:B0-----:R-:W-:-:S08]  /*1dc0*/  DMUL R4, R6, UR12 ;  /* 0x0000000c06047c28 */ /* 0x001fd00008000000 */
[----:B-1----:R-:W-:-:S08]  /*1dd0*/  DFMA R10, -R28, R4, UR12 ;  /* 0x0000000c1c0a7e2b */ /* 0x002fd00008000104 */
[----:B------:R-:W-:-:S10]  /*1de0*/  DFMA R4, R6, R10, R4 ;  /* 0x0000000a0604722b */ /* 0x000fd40000000004 */
[----:B------:R-:W-:-:S05]  /*1df0*/  FFMA R0, RZ, R29, R5 ;  /* 0x0000001dff007223 */ /* 0x000fca0000000005 */
[----:B------:R-:W-:-:S13]  /*1e00*/  FSETP.GT.AND P0, PT, |R0|, 1.469367938527859385e-39, PT ;  /* 0x001000000000780b */ /* 0x000fda0003f04200 */
[----:B------:R-:W-:Y:S05]  /*1e10*/  @P0 BRA `(.L_x_445) ;  /* 0x0000000000140947 */ /* 0x000fea0003800000 */
[----:B------:R-:W-:Y:S01]  /*1e20*/  IMAD.MOV.U32 R30, RZ, RZ, 0x54442d18 ;  /* 0x54442d18ff1e7424 */ /* 0x000fe200078e00ff */
[----:B------:R-:W-:Y:S01]  /*1e30*/  MOV R6, 0x1e60 ;  /* 0x00001e6000067802 */ /* 0x000fe20000000f00 */
[----:B------:R-:W-:-:S07]  /*1e40*/  IMAD.MOV.U32 R31, RZ, RZ, 0x401921fb ;  /* 0x401921fbff1f7424 */ /* 0x000fce00078e00ff */
[----:B------:R-:W-:Y:S05]  /*1e50*/  CALL.REL.NOINC `($__internal_2_$__cuda_sm20_div_rn_f64_full) ;  /* 0x0000000800bc7944 */ /* 0x000fea0003c00000 */
[----:B------:R-:W-:-:S07]  /*1e60*/  MOV R5, R31 ;  /* 0x0000001f00057202 */ /* 0x000fce0000000f00 */
.L_x_445:
[----:B------:R-:W-:Y:S05]  /*1e70*/  BSYNC.RECONVERGENT B1 ;  /* 0x0000000000017941 */ /* 0x000fea0003800200 */
.L_x_444:
[----:B------:R-:W-:Y:S01]  /*1e80*/  IMAD.U32 R6, RZ, RZ, UR4 ;  /* 0x00000004ff067e24 */ /* 0x000fe2000f8e00ff */
[----:B------:R0:W-:Y:S01]  /*1e90*/  STG.E.64 desc[UR10][R2.64+0x1a0000], R4 ;  /* 0x1a00000402007986 */ /* 0x0001e2000c101b0a */
[----:B------:R-:W-:Y:S01]  /*1ea0*/  IMAD.U32 R7, RZ, RZ, UR5 ;  /* 0x00000005ff077e24 */ /* 0x000fe2000f8e00ff */
[----:B------:R-:W-:-:S04]  /*1eb0*/  DSETP.NEU.AND P0, PT, R22, RZ, PT ;  /* 0x000000ff1600722a */ /* 0x000fc80003f0d000 */
[----:B------:R0:W-:Y:S10]  /*1ec0*/  STG.E.64 desc[UR10][R2.64+0x1c0000], R6 ;  /* 0x1c00000602007986 */ /* 0x0001f4000c101b0a */
[----:B------:R-:W-:Y:S05]  /*1ed0*/  @!P0 BRA `(.L_x_446) ;  /* 0x0000000400408947 */ /* 0x000fea0003800000 */
[----:B0-----:R-:W0:Y:S01]  /*1ee0*/  MUFU.RCP64H R5, UR7 ;  /* 0x0000000700057d08 */ /* 0x001e220008001800 */
[----:B------:R-:W-:Y:S01]  /*1ef0*/  IMAD.U32 R6, RZ, RZ, UR6 ;  /* 0x00000006ff067e24 */ /* 0x000fe2000f8e00ff */
[----:B------:R-:W-:Y:S01]  /*1f00*/  MOV R7, UR7 ;  /* 0x0000000700077c02 */ /* 0x000fe20008000f00 */
[----:B------:R-:W-:-:S06]  /*1f10*/  IMAD.MOV.U32 R4, RZ, RZ, 0x1 ;  /* 0x00000001ff047424 */ /* 0x000fcc00078e00ff */
[----:B0-----:R-:W-:-:S08]  /*1f20*/  DFMA R6, R4, -R6, 1 ;  /* 0x3ff000000406742b */ /* 0x001fd00000000806 */
[----:B------:R-:W-:-:S08]  /*1f30*/  DFMA R6, R6, R6, R6 ;  /* 0x000000060606722b */ /* 0x000fd00000000006 */
[----:B------:R-:W-:Y:S01]  /*1f40*/  DFMA R6, R4, R6, R4 ;  /* 0x000000060406722b */ /* 0x000fe20000000004 */
[----:B------:R-:W-:Y:S02]  /*1f50*/  IMAD.U32 R4, RZ, RZ, UR6 ;  /* 0x00000006ff047e24 */ /* 0x000fe4000f8e00ff */
[----:B------:R-:W-:-:S06]  /*1f60*/  IMAD.U32 R5, RZ, RZ, UR7 ;  /* 0x00000007ff057e24 */ /* 0x000fcc000f8e00ff */
[----:B------:R-:W-:-:S08]  /*1f70*/  DFMA R4, R6, -R4, 1 ;  /* 0x3ff000000604742b */ /* 0x000fd00000000804 */
[----:B------:R-:W-:Y:S01]  /*1f80*/  DFMA R6, R6, R4, R6 ;  /* 0x000000040606722b */ /* 0x000fe20000000006 */
[----:B------:R-:W-:Y:S01]  /*1f90*/  MOV R4, UR6 ;  /* 0x0000000600047c02 */ /* 0x000fe20008000f00 */
[----:B------:R-:W-:-:S06]  /*1fa0*/  IMAD.U32 R5, RZ, RZ, UR7 ;  /* 0x00000007ff057e24 */ /* 0x000fcc000f8e00ff */
[----:B------:R-:W-:-:S08]  /*1fb0*/  DMUL R30, R6, UR8 ;  /* 0x00000008061e7c28 */ /* 0x000fd00008000000 */
[----:B------:R-:W-:-:S08]  /*1fc0*/  DFMA R4, R30, -R4, UR8 ;  /* 0x000000081e047e2b */ /* 0x000fd00008000804 */
[----:B------:R-:W-:Y:S01]  /*1fd0*/  DFMA R30, R6, R4, R30 ;  /* 0x00000004061e722b */ /* 0x000fe2000000001e */
[----:B------:R-:W-:-:S05]  /*1fe0*/  IMAD.U32 R4, RZ, RZ, UR9 ;  /* 0x00000009ff047e24 */ /* 0x000fca000f8e00ff */
[----:B------:R-:W-:-:S04]  /*1ff0*/  FSETP.GEU.AND P1, PT, |R4|, 6.5827683646048100446e-37, PT ;  /* 0x036000000400780b */ /* 0x000fc80003f2e200 */
[----:B------:R-:W-:-:S05]  /*2000*/  FFMA R0, RZ, UR7, R31 ;  /* 0x00000007ff007c23 */ /* 0x000fca000800001f */
[----:B------:R-:W-:-:S13]  /*2010*/  FSETP.GT.AND P0, PT, |R0|, 1.469367938527859385e-39, PT ;  /* 0x001000000000780b */ /* 0x000fda0003f04200 */
[----:B------:R-:W-:Y:S05]  /*2020*/  @P0 BRA P1, `(.L_x_447) ;  /* 0x0000000000340947 */ /* 0x000fea0000800000 */
[----:B------:R-:W-:Y:S01]  /*2030*/  IMAD.U32 R7, RZ, RZ, UR7 ;  /* 0x00000007ff077e24 */ /* 0x000fe2000f8e00ff */
[----:B------:R-:W-:Y:S01]  /*2040*/  MOV R31, UR9 ;  /* 0x00000009001f7c02 */ /* 0x000fe20008000f00 */
[----:B------:R-:W-:Y:S01]  /*2050*/  IMAD.U32 R5, RZ, RZ, UR9 ;  /* 0x00000009ff057e24 */ /* 0x000fe2000f8e00ff */
[----:B------:R-:W-:Y:S01]  /*2060*/  MOV R29, UR7 ;  /* 0x00000007001d7c02 */ /* 0x000fe20008000f00 */
[----:B------:R-:W-:Y:S01]  /*2070*/  IMAD.U32 R6, RZ, RZ, UR6 ;  /* 0x00000006ff067e24 */ /* 0x000fe2000f8e00ff */
[----:B------:R-:W-:Y:S01]  /*2080*/  MOV R29, R7 ;  /* 0x00000007001d7202 */ /* 0x000fe20000000f00 */
[----:B------:R-:W-:Y:S01]  /*2090*/  IMAD.U32 R30, RZ, RZ, UR8 ;  /* 0x00000008ff1e7e24 */ /* 0x000fe2000f8e00ff */
[----:B------:R-:W-:Y:S01]  /*20a0*/  MOV R6, 0x20f0 ;  /* 0x000020f000067802 */ /* 0x000fe20000000f00 */
[----:B------:R-:W-:Y:S02]  /*20b0*/  IMAD.U32 R4, RZ, RZ, UR8 ;  /* 0x00000008ff047e24 */ /* 0x000fe4000f8e00ff */
[----:B------:R-:W-:-:S02]  /*20c0*/  IMAD.U32 R28, RZ, RZ, UR6 ;  /* 0x00000006ff1c7e24 */ /* 0x000fc4000f8e00ff */
[----:B------:R-:W-:-:S07]  /*20d0*/  IMAD.MOV.U32 R31, RZ, RZ, R5 ;  /* 0x000000ffff1f7224 */ /* 0x000fce00078e0005 */
[----:B------:R-:W-:Y:S05]  /*20e0*/  CALL.REL.NOINC `($__internal_2_$__cuda_sm20_div_rn_f64_full) ;  /* 0x0000000800187944 */ /* 0x000fea0003c00000 */
[----:B------:R-:W-:-:S07]  /*20f0*/  IMAD.MOV.U32 R30, RZ, RZ, R4 ;  /* 0x000000ffff1e7224 */ /* 0x000fce00078e0004 */
.L_x_447:
[----:B------:R-:W2:Y:S01]  /*2100*/  LDG.E.64 R28, desc[UR10][R24.64] ;  /* 0x0000000a181c7981 */ /* 0x000ea2000c1e1b00 */
[----:B------:R-:W-:Y:S01]  /*2110*/  IMAD.MOV.U32 R4, RZ, RZ, 0x1 ;  /* 0x00000001ff047424 */ /* 0x000fe200078e00ff */
[----:B------:R-:W-:Y:S01]  /*2120*/  FSETP.GEU.AND P1, PT, |R31|, 6.5827683646048100446e-37, PT ;  /* 0x036000001f00780b */ /* 0x000fe20003f2e200 */
[----:B------:R-:W-:Y:S01]  /*2130*/  BSSY.RECONVERGENT B1, `(.L_x_448) ;  /* 0x0000010000017945 */ /* 0x000fe20003800200 */
        /* <DEDUP_REMOVED lines=15> */
.L_x_449:
[----:B------:R-:W-:Y:S05]  /*2230*/  BSYNC.RECONVERGENT B1 ;  /* 0x0000000000017941 */ /* 0x000fea0003800200 */
.L_x_448:
[----:B------:R-:W0:Y:S01]  /*2240*/  MUFU.RSQ64H R7, R5 ;  /* 0x0000000500077308 */ /* 0x000e220000001c00 */
[----:B------:R-:W-:Y:S01]  /*2250*/  VIADD R6, R5, 0xfcb00000 ;  /* 0xfcb0000005067836 */ /* 0x000fe20000000000 */
[----:B------:R-:W-:Y:S01]  /*2260*/  MOV R13, 0x3fd80000 ;  /* 0x3fd80000000d7802 */ /* 0x000fe20000000f00 */
[----:B------:R-:W-:Y:S01]  /*2270*/  IMAD.MOV.U32 R12, RZ, RZ, 0x0 ;  /* 0x00000000ff0c7424 */ /* 0x000fe200078e00ff */
[----:B------:R-:W-:Y:S02]  /*2280*/  BSSY.RECONVERGENT B0, `(.L_x_450) ;  /* 0x0000013000007945 */ /* 0x000fe40003800200 */
[----:B------:R-:W-:Y:S01]  /*2290*/  ISETP.GE.U32.AND P0, PT, R6, 0x7ca00000, PT ;  /* 0x7ca000000600780c */ /* 0x000fe20003f06070 */
[----:B0-----:R-:W-:-:S08]  /*22a0*/  DMUL R10, R6, R6 ;  /* 0x00000006060a7228 */ /* 0x001fd00000000000 */
[----:B------:R-:W-:-:S08]  /*22b0*/  DFMA R10, -R10, R4, 1 ;  /* 0x3ff000000a0a742b */ /* 0x000fd00000000104 */
[----:B------:R-:W-:Y:S02]  /*22c0*/  DFMA R12, R10, R12, 0.5 ;  /* 0x3fe000000a0c742b */ /* 0x000fe4000000000c */
[----:B------:R-:W-:-:S08]  /*22d0*/  DMUL R10, R6, R10 ;  /* 0x0000000a060a7228 */ /* 0x000fd00000000000 */
[----:B------:R-:W-:-:S08]  /*22e0*/  DFMA R14, R12, R10, R6 ;  /* 0x0000000a0c0e722b */ /* 0x000fd00000000006 */
[----:B------:R-:W-:Y:S02]  /*22f0*/  DMUL R16, R14, R4 ;  /* 0x000000040e107228 */ /* 0x000fe40000000000 */
[----:B------:R-:W-:Y:S02]  /*2300*/  VIADD R13, R15, 0xfff00000 ;  /* 0xfff000000f0d7836 */ /* 0x000fe40000000000 */
[----:B------:R-:W-:-:S04]  /*2310*/  IMAD.MOV.U32 R12, RZ, RZ, R14 ;  /* 0x000000ffff0c7224 */ /* 0x000fc800078e000e */
[----:B------:R-:W-:-:S08]  /*2320*/  DFMA R18, R16, -R16, R4 ;  /* 0x800000101012722b */ /* 0x000fd00000000004 */
[----:B------:R-:W-:Y:S01]  /*2330*/  DFMA R10, R18, R12, R16 ;  /* 0x0000000c120a722b */ /* 0x000fe20000000010 */
[----:B------:R-:W-:Y:S10]  /*2340*/  @!P0 BRA `(.L_x_451) ;  /* 0x0000000000188947 */ /* 0x000ff40003800000 */
[----:B------:R-:W-:Y:S01]  /*2350*/  MOV R10, R14 ;  /* 0x0000000e000a7202 */ /* 0x000fe20000000f00 */
[----:B------:R-:W-:Y:S01]  /*2360*/  IMAD.MOV.U32 R12, RZ, RZ, R16 ;  /* 0x000000ffff0c7224 */ /* 0x000fe200078e0010 */
[----:B------:R-:W-:Y:S01]  /*2370*/  MOV R11, R13 ;  /* 0x0000000d000b7202 */ /* 0x000fe20000000f00 */
[----:B------:R-:W-:Y:S01]  /*2380*/  IMAD.MOV.U32 R15, RZ, RZ, R17 ;  /* 0x000000ffff0f7224 */ /* 0x000fe200078e0011 */
[----:B------:R-:W-:-:S07]  /*2390*/  MOV R0, 0x23b0 ;  /* 0x000023b000007802 */ /* 0x000fce0000000f00 */
[----:B------:R-:W-:Y:S05]  /*23a0*/  CALL.REL.NOINC `($__internal_3_$__cuda_sm20_dsqrt_rn_f64_mediumpath_v1) ;  /* 0x0000000800d87944 */ /* 0x000fea0003c00000 */
.L_x_451:
[----:B------:R-:W-:Y:S05]  /*23b0*/  BSYNC.RECONVERGENT B0 ;  /* 0x0000000000007941 */ /* 0x000fea0003800200 */
.L_x_450:
[----:B------:R0:W-:Y:S01]  /*23c0*/  STG.E.64 desc[UR10][R2.64+0x1e0000], R10 ;  /* 0x1e00000a02007986 */ /* 0x0001e2000c101b0a */
[----:B------:R-:W-:Y:S05]  /*23d0*/  BRA `(.L_x_452) ;  /* 0x0000000000047947 */ /* 0x000fea0003800000 */
.L_x_446:
[----:B------:R1:W-:Y:S02]  /*23e0*/  STG.E.64 desc[UR10][R2.64+0x1e0000], RZ ;  /* 0x1e0000ff02007986 */ /* 0x0003e4000c101b0a */
.L_x_452:
[----:B------:R-:W-:-:S14]  /*23f0*/  DSETP.NEU.AND P0, PT, R20, RZ, PT ;  /* 0x000000ff1400722a */ /* 0x000fdc0003f0d000 */
[----:B------:R-:W-:Y:S05]  /*2400*/  @!P0 BRA `(.L_x_453) ;  /* 0x0000000400488947 */ /* 0x000fea0003800000 */
[----:B0-----:R-:W0:Y:S01]  /*2410*/  MUFU.RCP64H R5, UR7 ;  /* 0x0000000700057d08 */ /* 0x001e220008001800 */
[----:B------:R-:W-:Y:S01]  /*2420*/  IMAD.U32 R6, RZ, RZ, UR6 ;  /* 0x00000006ff067e24 */ /* 0x000fe2000f8e00ff */
[----:B------:R-:W-:Y:S01]  /*2430*/  MOV R4, 0x1 ;  /* 0x0000000100047802 */ /* 0x000fe20000000f00 */
[----:B------:R-:W-:-:S06]  /*2440*/  IMAD.U32 R7, RZ, RZ, UR7 ;  /* 0x00000007ff077e24 */ /* 0x000fcc000f8e00ff */
        /* <DEDUP_REMOVED lines=17> */
[----:B------:R-:W-:Y:S01]  /*2560*/  MOV R5, UR9 ;  /* 0x0000000900057c02 */ /* 0x000fe20008000f00 */
        /* <DEDUP_REMOVED lines=9> */
[----:B------:R-:W-:-:S07]  /*2600*/  IMAD.MOV.U32 R31, RZ, RZ, R5 ;  /* 0x000000ffff1f7224 */ /* 0x000fce00078e0005 */
[----:B-1----:R-:W-:Y:S05]  /*2610*/  CALL.REL.NOINC `($__internal_2_$__cuda_sm20_div_rn_f64_full) ;  /* 0x0000000000cc7944 */ /* 0x002fea0003c00000 */
[----:B------:R-:W-:-:S07]  /*2620*/  IMAD.MOV.U32 R30, RZ, RZ, R4 ;  /* 0x000000ffff1e7224 */ /* 0x000fce00078e0004 */
.L_x_454:
        /* <DEDUP_REMOVED lines=17> */
[----:B-1----:R-:W-:Y:S05]  /*2740*/  CALL.REL.NOINC `($__internal_2_$__cuda_sm20_div_rn_f64_full) ;  /* 0x0000000000807944 */ /* 0x002fea0003c00000 */
[----:B------:R-:W-:-:S07]  /*2750*/  MOV R5, R31 ;  /* 0x0000001f00057202 */ /* 0x000fce0000000f00 */
.L_x_456:
[----:B------:R-:W-:Y:S05]  /*2760*/  BSYNC.RECONVERGENT B1 ;  /* 0x0000000000017941 */ /* 0x000fea0003800200 */
.L_x_455:
        /* <DEDUP_REMOVED lines=22> */
[----:B-1----:R-:W-:Y:S05]  /*28d0*/  CALL.REL.NOINC `($__internal_3_$__cuda_sm20_dsqrt_rn_f64_mediumpath_v1) ;  /* 0x00000004008c7944 */ /* 0x002fea0003c00000 */
[----:B------:R-:W-:Y:S02]  /*28e0*/  IMAD.MOV.U32 R8, RZ, RZ, R10 ;  /* 0x000000ffff087224 */ /* 0x000fe400078e000a */
[----:B------:R-:W-:-:S07]  /*28f0*/  IMAD.MOV.U32 R9, RZ, RZ, R11 ;  /* 0x000000ffff097224 */ /* 0x000fce00078e000b */
.L_x_458:
[----:B------:R-:W-:Y:S05]  /*2900*/  BSYNC.RECONVERGENT B0 ;  /* 0x0000000000007941 */ /* 0x000fea0003800200 */
.L_x_457:
[----:B------:R-:W-:Y:S01]  /*2910*/  STG.E.64 desc[UR10][R2.64+0x200000], R8 ;  /* 0x2000000802007986 */ /* 0x000fe2000c101b0a */
[----:B------:R-:W-:Y:S05]  /*2920*/  EXIT ;  /* 0x000000000000794d */ /* 0x000fea0003800000 */
.L_x_453:
[----:B------:R-:W-:Y:S01]  /*2930*/  STG.E.64 desc[UR10][R2.64+0x200000], RZ ;  /* 0x200000ff02007986 */ /* 0x000fe2000c101b0a */
[----:B------:R-:W-:Y:S05]  /*2940*/  EXIT ;  /* 0x000000000000794d */ /* 0x000fea0003800000 */
        .weak           $__internal_2_$__cuda_sm20_div_rn_f64_full
        .type           $__internal_2_$__cuda_sm20_div_rn_f64_full,@function
        .size           $__internal_2_$__cuda_sm20_div_rn_f64_full,($__internal_3_$__cuda_sm20_dsqrt_rn_f64_mediumpath_v1 - $__internal_2_$__cuda_sm20_div_rn_f64_full)
$__internal_2_$__cuda_sm20_div_rn_f64_full:
[C---:B------:R-:W-:Y:S01]  /*2950*/  FSETP.GEU.AND P0, PT, |R29|.reuse, 1.469367938527859385e-39, PT ;  /* 0x001000001d00780b */ /* 0x040fe20003f0e200 */
[----:B------:R-:W-:Y:S01]  /*2960*/  IMAD.MOV.U32 R40, RZ, RZ, 0x1 ;  /* 0x00000001ff287424 */ /* 0x000fe200078e00ff */
[----:B------:R-:W-:Y:S01]  /*2970*/  LOP3.LUT R26, R29, 0x800fffff, RZ, 0xc0, !PT ;  /* 0x800fffff1d1a7812 */ /* 0x000fe200078ec0ff */
[----:B------:R-:W-:Y:S01]  /*2980*/  IMAD.MOV.U32 R0, RZ, RZ, 0x1ca00000 ;  /* 0x1ca00000ff007424 */ /* 0x000fe200078e00ff */
[C---:B------:R-:W-:Y:S01]  /*2990*/  FSETP.GEU.AND P2, PT, |R31|.reuse, 1.469367938527859385e-39, PT ;  /* 0x001000001f00780b */ /* 0x040fe20003f4e200 */
[----:B------:R-:W-:Y:S01]  /*29a0*/  BSSY.RECONVERGENT B0, `(.L_x_459) ;  /* 0x0000052000007945 */ /* 0x000fe20003800200 */
[----:B------:R-:W-:Y:S02]  /*29b0*/  LOP3.LUT R27, R26, 0x3ff00000, RZ, 0xfc, !PT ;  /* 0x3ff000001a1b7812 */ /* 0x000fe400078efcff */
[----:B------:R-:W-:Y:S02]  /*29c0*/  MOV R26, R28 ;  /* 0x0000001c001a7202 */ /* 0x000fe40000000f00 */
[----:B------:R-:W-:-:S02]  /*29d0*/  LOP3.LUT R4, R31, 0x7ff00000, RZ, 0xc0, !PT ;  /* 0x7ff000001f047812 */ /* 0x000fc400078ec0ff */
[----:B------:R-:W-:Y:S01]  /*29e0*/  LOP3.LUT R7, R29, 0x7ff00000, RZ, 0xc0, !PT ;  /* 0x7ff000001d077812 */ /* 0x000fe200078ec0ff */
[----:B------:R-:W-:-:S03]  /*29f0*/  @!P0 DMUL R26, R28, 8.98846567431157953865e+307 ;  /* 0x7fe000001c1a8828 */ /* 0x000fc60000000000 */
[C---:B------:R-:W-:Y:S02]  /*2a00*/  ISETP.GE.U32.AND P1, PT, R4.reuse, R7, PT ;  /* 0x000000070400720c */ /* 0x040fe40003f26070 */
[----:B------:R-:W-:Y:S01]  /*2a10*/  @!P2 LOP3.LUT R33, R29, 0x7ff00000, RZ, 0xc0, !PT ;  /* 0x7ff000001d21a812 */ /* 0x000fe200078ec0ff */
[----:B------:R-:W0:Y:S03]  /*2a20*/  MUFU.RCP64H R41, R27 ;  /* 0x0000001b00297308 */ /* 0x000e260000001800 */
[----:B------:R-:W-:Y:S02]  /*2a30*/  @!P2 ISETP.GE.U32.AND P3, PT, R4, R33, PT ;  /* 0x000000210400a20c */ /* 0x000fe40003f66070 */
[----:B------:R-:W-:Y:S02]  /*2a40*/  SEL R33, R0, 0x63400000, !P1 ;  /* 0x6340000000217807 */ /* 0x000fe40004800000 */
[----:B------:R-:W-:-:S02]  /*2a50*/  @!P0 LOP3.LUT R7, R27, 0x7ff00000, RZ, 0xc0, !PT ;  /* 0x7ff000001b078812 */ /* 0x000fc400078ec0ff */
[----:B------:R-:W-:Y:S01]  /*2a60*/  LOP3.LUT R33, R33, 0x800fffff, R31, 0xf8, !PT ;  /* 0x800fffff21217812 */ /* 0x000fe200078ef81f */
[----:B0-----:R-:W-:-:S08]  /*2a70*/  DFMA R34, R40, -R26, 1 ;  /* 0x3ff000002822742b */ /* 0x001fd0000000081a */
[----:B------:R-:W-:-:S08]  /*2a80*/  DFMA R34, R34, R34, R34 ;  /* 0x000000222222722b */ /* 0x000fd00000000022 */
[----:B------:R-:W-:Y:S01]  /*2a90*/  DFMA R34, R40, R34, R40 ;  /* 0x000000222822722b */ /* 0x000fe20000000028 */
[----:B------:R-:W-:Y:S01]  /*2aa0*/  @!P2 SEL R41, R0, 0x63400000, !P3 ;  /* 0x634000000029a807 */ /* 0x000fe20005800000 */
[----:B------:R-:W-:-:S03]  /*2ab0*/  @!P2 IMAD.MOV.U32 R40, RZ, RZ, RZ ;  /* 0x000000ffff28a224 */ /* 0x000fc600078e00ff */
[----:B------:R-:W-:-:S03]  /*2ac0*/  @!P2 LOP3.LUT R32, R41, 0x80000000, R31, 0xf8, !PT ;  /* 0x800000002920a812 */ /* 0x000fc600078ef81f */
[----:B------:R-:W-:Y:S01]  /*2ad0*/  DFMA R42, R34, -R26, 1 ;  /* 0x3ff00000222a742b */ /* 0x000fe2000000081a */
[----:B------:R-:W-:Y:S02]  /*2ae0*/  @!P2 LOP3.LUT R41, R32, 0x100000, RZ, 0xfc, !PT ;  /* 0x001000002029a812 */ /* 0x000fe400078efcff */
[----:B------:R-:W-:-:S05]  /*2af0*/  MOV R32, R30 ;  /* 0x0000001e00207202 */ /* 0x000fca0000000f00 */
[----:B------:R-:W-:Y:S02]  /*2b00*/  DFMA R42, R34, R42, R34 ;  /* 0x0000002a222a722b */ /* 0x000fe40000000022 */
[----:B------:R-:W-:-:S08]  /*2b10*/  @!P2 DFMA R32, R32, 2, -R40 ;  /* 0x400000002020a82b */ /* 0x000fd00000000828 */
[----:B------:R-:W-:-:S08]  /*2b20*/  DMUL R40, R42, R32 ;  /* 0x000000202a287228 */ /* 0x000fd00000000000 */
[----:B------:R-:W-:-:S08]  /*2b30*/  DFMA R34, R40, -R26, R32 ;  /* 0x8000001a2822722b */ /* 0x000fd00000000020 */
[----:B------:R-:W-:Y:S01]  /*2b40*/  DFMA R34, R42, R34, R40 ;  /* 0x000000222a22722b */ /* 0x000fe20000000028 */
[----:B------:R-:W-:Y:S01]  /*2b50*/  IMAD.MOV.U32 R40, RZ, RZ, R4 ;  /* 0x000000ffff287224 */ /* 0x000fe200078e0004 */
[----:B------:R-:W-:-:S04]  /*2b60*/  @!P2 LOP3.LUT R40, R33, 0x7ff00000, RZ, 0xc0, !PT ;  /* 0x7ff000002128a812 */ /* 0x000fc800078ec0ff */
[----:B------:R-:W-:-:S04]  /*2b70*/  IADD3 R41, PT, PT, R40, -0x1, RZ ;  /* 0xffffffff28297810 */ /* 0x000fc80007ffe0ff */
[----:B------:R-:W-:Y:S01]  /*2b80*/  ISETP.GT.U32.AND P0, PT, R41, 0x7feffffe, PT ;  /* 0x7feffffe2900780c */ /* 0x000fe20003f04070 */
[----:B------:R-:W-:-:S05]  /*2b90*/  VIADD R41, R7, 0xffffffff ;  /* 0xffffffff07297836 */ /* 0x000fca0000000000 */
[----:B------:R-:W-:-:S13]  /*2ba0*/  ISETP.GT.U32.OR P0, PT, R41, 0x7feffffe, P0 ;  /* 0x7feffffe2900780c */ /* 0x000fda0000704470 */
[----:B------:R-:W-:Y:S05]  /*2bb0*/  @P0 BRA `(.L_x_460) ;  /* 0x00000000006c0947 */ /* 0x000fea0003800000 */
[----:B------:R-:W-:-:S04]  /*2bc0*/  LOP3.LUT R7, R29, 0x7ff00000, RZ, 0xc0, !PT ;  /* 0x7ff000001d077812 */ /* 0x000fc800078ec0ff */
[CC--:B------:R-:W-:Y:S02]  /*2bd0*/  VIADDMNMX R30, R4.reuse, -R7.reuse, 0xb9600000, !PT ;  /* 0xb9600000041e7446 */ /* 0x0c0fe40007800907 */
[----:B------:R-:W-:Y:S02]  /*2be0*/  ISETP.GE.U32.AND P0, PT, R4, R7, PT ;  /* 0x000000070400720c */ /* 0x000fe40003f06070 */
[----:B------:R-:W-:Y:S02]  /*2bf0*/  VIMNMX R30, PT, PT, R30, 0x46a00000, PT ;  /* 0x46a000001e1e7848 */ /* 0x000fe40003fe0100 */
[----:B------:R-:W-:-:S05]  /*2c00*/  SEL R7, R0, 0x63400000, !P0 ;  /* 0x6340000000077807 */ /* 0x000fca0004000000 */
[----:B------:R-:W-:Y:S02]  /*2c10*/  IMAD.IADD R0, R30, 0x1, -R7 ;  /* 0x000000011e007824 */ /* 0x000fe400078e0a07 */
[----:B------:R-:W-:-:S03]  /*2c20*/  IMAD.MOV.U32 R30, RZ, RZ, RZ ;  /* 0x000000ffff1e7224 */ /* 0x000fc600078e00ff */
[----:B------:R-:W-:-:S06]  /*2c30*/  IADD3 R31, PT, PT, R0, 0x7fe00000, RZ ;  /* 0x7fe00000001f7810 */ /* 0x000fcc0007ffe0ff */
        /* <DEDUP_REMOVED lines=9> */
[C---:B------:R-:W-:Y:S01]  /*2cd0*/  IADD3 R27, PT, PT, -R0.reuse, RZ, RZ ;  /* 0x000000ff001b7210 */ /* 0x040fe20007ffe1ff */
[----:B------:R-:W-:Y:S01]  /*2ce0*/  IMAD.MOV.U32 R26, RZ, RZ, RZ ;  /* 0x000000ffff1a7224 */ /* 0x000fe200078e00ff */
[----:B------:R-:W-:Y:S01]  /*2cf0*/  DMUL.RP R30, R34, R30 ;  /* 0x0000001e221e7228 */ /* 0x000fe20000008000 */
[----:B------:R-:W-:-:S04]  /*2d00*/  IADD3 R7, PT, PT, -R0, -0x43300000, RZ ;  /* 0xbcd0000000077810 */ /* 0x000fc80007ffe1ff */
[----:B------:R-:W-:-:S05]  /*2d10*/  DFMA R26, R42, -R26, R34 ;  /* 0x8000001a2a1a722b */ /* 0x000fca0000000022 */
[----:B------:R-:W-:-:S05]  /*2d20*/  LOP3.LUT R29, R31, R29, RZ, 0x3c, !PT ;  /* 0x0000001d1f1d7212 */ /* 0x000fca00078e3cff */
[----:B------:R-:W-:-:S04]  /*2d30*/  FSETP.NEU.AND P0, PT, |R27|, R7, PT ;  /* 0x000000071b00720b */ /* 0x000fc80003f0d200 */
[----:B------:R-:W-:Y:S02]  /*2d40*/  FSEL R42, R30, R42, !P0 ;  /* 0x0000002a1e2a7208 */ /* 0x000fe40004000000 */
[----:B------:R-:W-:Y:S01]  /*2d50*/  FSEL R43, R29, R43, !P0 ;  /* 0x0000002b1d2b7208 */ /* 0x000fe20004000000 */
[----:B------:R-:W-:Y:S06]  /*2d60*/  BRA `(.L_x_461) ;  /* 0x0000000000547947 */ /* 0x000fec0003800000 */
.L_x_460:
[----:B------:R-:W-:-:S14]  /*2d70*/  DSETP.NAN.AND P0, PT, R30, R30, PT ;  /* 0x0000001e1e00722a */ /* 0x000fdc0003f08000 */
[----:B------:R-:W-:Y:S05]  /*2d80*/  @P0 BRA `(.L_x_462) ;  /* 0x0000000000440947 */ /* 0x000fea0003800000 */
[----:B------:R-:W-:-:S14]  /*2d90*/  DSETP.NAN.AND P0, PT, R28, R28, PT ;  /* 0x0000001c1c00722a */ /* 0x000fdc0003f08000 */
[----:B------:R-:W-:Y:S05]  /*2da0*/  @P0 BRA `(.L_x_463) ;  /* 0x0000000000300947 */ /* 0x000fea0003800000 */
[----:B------:R-:W-:Y:S01]  /*2db0*/  ISETP.NE.AND P0, PT, R40, R7, PT ;  /* 0x000000072800720c */ /* 0x000fe20003f05270 */
[----:B------:R-:W-:Y:S01]  /*2dc0*/  IMAD.MOV.U32 R42, RZ, RZ, 0x0 ;  /* 0x00000000ff2a7424 */ /* 0x000fe200078e00ff */
[----:B------:R-:W-:-:S11]  /*2dd0*/  MOV R43, 0xfff80000 ;  /* 0xfff80000002b7802 */ /* 0x000fd60000000f00 */
[----:B------:R-:W-:Y:S05]  /*2de0*/  @!P0 BRA `(.L_x_461) ;  /* 0x0000000000348947 */ /* 0x000fea0003800000 */
[----:B------:R-:W-:Y:S02]  /*2df0*/  ISETP.NE.AND P0, PT, R40, 0x7ff00000, PT ;  /* 0x7ff000002800780c */ /* 0x000fe40003f05270 */
[----:B------:R-:W-:Y:S02]  /*2e00*/  LOP3.LUT R43, R31, 0x80000000, R29, 0x48, !PT ;  /* 0x800000001f2b7812 */ /* 0x000fe400078e481d */
[----:B------:R-:W-:-:S13]  /*2e10*/  ISETP.EQ.OR P0, PT, R7, RZ, !P0 ;  /* 0x000000ff0700720c */ /* 0x000fda0004702670 */
[----:B------:R-:W-:Y:S01]  /*2e20*/  @P0 LOP3.LUT R0, R43, 0x7ff00000, RZ, 0xfc, !PT ;  /* 0x7ff000002b000812 */ /* 0x000fe200078efcff */
[----:B------:R-:W-:Y:S02]  /*2e30*/  @!P0 IMAD.MOV.U32 R42, RZ, RZ, RZ ;  /* 0x000000ffff2a8224 */ /* 0x000fe400078e00ff */
[----:B------:R-:W-:Y:S01]  /*2e40*/  @P0 IMAD.MOV.U32 R42, RZ, RZ, RZ ;  /* 0x000000ffff2a0224 */ /* 0x000fe200078e00ff */
[----:B------:R-:W-:Y:S01]  /*2e50*/  @P0 MOV R43, R0 ;  /* 0x00000000002b0202 */ /* 0x000fe20000000f00 */
[----:B------:R-:W-:Y:S06]  /*2e60*/  BRA `(.L_x_461) ;  /* 0x0000000000147947 */ /* 0x000fec0003800000 */
.L_x_463:
[----:B------:R-:W-:Y:S01]  /*2e70*/  LOP3.LUT R43, R29, 0x80000, RZ, 0xfc, !PT ;  /* 0x000800001d2b7812 */ /* 0x000fe200078efcff */
[----:B------:R-:W-:Y:S01]  /*2e80*/  IMAD.MOV.U32 R42, RZ, RZ, R28 ;  /* 0x000000ffff2a7224 */ /* 0x000fe200078e001c */
[----:B------:R-:W-:Y:S06]  /*2e90*/  BRA `(.L_x_461) ;  /* 0x0000000000087947 */ /* 0x000fec0003800000 */
.L_x_462:
[----:B------:R-:W-:Y:S01]  /*2ea0*/  LOP3.LUT R43, R31, 0x80000, RZ, 0xfc, !PT ;  /* 0x000800001f2b7812 */ /* 0x000fe200078efcff */
[----:B------:R-:W-:-:S07]  /*2eb0*/  IMAD.MOV.U32 R42, RZ, RZ, R30 ;  /* 0x000000ffff2a7224 */ /* 0x000fce00078e001e */
.L_x_461:
[----:B------:R-:W-:Y:S05]  /*2ec0*/  BSYNC.RECONVERGENT B0 ;  /* 0x0000000000007941 */ /* 0x000fea0003800200 */
.L_x_459:
[----:B------:R-:W-:Y:S01]  /*2ed0*/  IMAD.MOV.U32 R7, RZ, RZ, 0x0 ;  /* 0x00000000ff077424 */ /* 0x000fe200078e00ff */
[----:B------:R-:W-:Y:S01]  /*2ee0*/  MOV R4, R42 ;  /* 0x0000002a00047202 */ /* 0x000fe20000000f00 */
[----:B------:R-:W-:Y:S02]  /*2ef0*/  IMAD.MOV.U32 R31, RZ, RZ, R43 ;  /* 0x000000ffff1f7224 */ /* 0x000fe400078e002b */
[----:B------:R-:W-:Y:S05]  /*2f00*/  RET.REL.NODEC R6 `(_Z4GetCPdS_S_S_S_S_S_S_S_S_S_S_S_S_) ;  /* 0xffffffd0063c7950 */ /* 0x000fea0003c3ffff */
        .weak           $__internal_3_$__cuda_sm20_dsqrt_rn_f64_mediumpath_v1
        .type           $__internal_3_$__cuda_sm20_dsqrt_rn_f64_mediumpath_v1,@function
        .size           $__internal_3_$__cuda_sm20_dsqrt_rn_f64_mediumpath_v1,(.L_x_474 - $__internal_3_$__cuda_sm20_dsqrt_rn_f64_mediumpath_v1)
$__internal_3_$__cuda_sm20_dsqrt_rn_f64_mediumpath_v1:
[----:B------:R-:W-:Y:S01]  /*2f10*/  ISETP.GE.U32.AND P0, PT, R6, -0x3400000, PT ;  /* 0xfcc000000600780c */ /* 0x000fe20003f06070 */
[----:B------:R-:W-:Y:S01]  /*2f20*/  BSSY.RECONVERGENT B1, `(.L_x_464) ;  /* 0x0000028000017945 */ /* 0x000fe20003800200 */
[----:B------:R-:W-:Y:S01]  /*2f30*/  MOV R6, R4 ;  /* 0x0000000400067202 */ /* 0x000fe20000000f00 */
[----:B------:R-:W-:Y:S01]  /*2f40*/  IMAD.MOV.U32 R7, RZ, RZ, R5 ;  /* 0x000000ffff077224 */ /* 0x000fe200078e0005 */
[----:B------:R-:W-:Y:S01]  /*2f50*/  MOV R5, R19 ;  /* 0x0000001300057202 */ /* 0x000fe20000000f00 */
[----:B------:R-:W-:Y:S02]  /*2f60*/  IMAD.MOV.U32 R4, RZ, RZ, R18 ;  /* 0x000000ffff047224 */ /* 0x000fe400078e0012 */
[----:B------:R-:W-:-:S06]  /*2f70*/  IMAD.MOV.U32 R13, RZ, RZ, R15 ;  /* 0x000000ffff0d7224 */ /* 0x000fcc00078e000f */
[----:B------:R-:W-:Y:S05]  /*2f80*/  @!P0 BRA `(.L_x_465) ;  /* 0x0000000000208947 */ /* 0x000fea0003800000 */
[----:B------:R-:W-:-:S10]  /*2f90*/  DFMA.RM R4, R4, R10, R12 ;  /* 0x0000000a0404722b */ /* 0x000fd4000000400c */
[----:B------:R-:W-:-:S05]  /*2fa0*/  IADD3 R10, P0, PT, R4, 0x1, RZ ;  /* 0x00000001040a7810 */ /* 0x000fca0007f1e0ff */
[----:B------:R-:W-:-:S06]  /*2fb0*/  IMAD.X R11, RZ, RZ, R5, P0 ;  /* 0x000000ffff0b7224 */ /* 0x000fcc00000e0605 */
[----:B------:R-:W-:-:S08]  /*2fc0*/  DFMA.RP R6, -R4, R10, R6 ;  /* 0x0000000a0406722b */ /* 0x000fd00000008106 */
[----:B------:R-:W-:-:S06]  /*2fd0*/  DSETP.GT.AND P0, PT, R6, RZ, PT ;  /* 0x000000ff0600722a */ /* 0x000fcc0003f04000 */
[----:B------:R-:W-:Y:S02]  /*2fe0*/  FSEL R4, R10, R4, P0 ;  /* 0x000000040a047208 */ /* 0x000fe40000000000 */
[----:B------:R-:W-:Y:S01]  /*2ff0*/  FSEL R5, R11, R5, P0 ;  /* 0x000000050b057208 */ /* 0x000fe20000000000 */
[----:B------:R-:W-:Y:S06]  /*3000*/  BRA `(.L_x_466) ;  /* 0x0000000000647947 */ /* 0x000fec0003800000 */
.L_x_465:
[----:B------:R-:W-:-:S14]  /*3010*/  DSETP.NE.AND P0, PT, R6, RZ, PT ;  /* 0x000000ff0600722a */ /* 0x000fdc0003f05000 */
[----:B------:R-:W-:Y:S05]  /*3020*/  @!P0 BRA `(.L_x_467) ;  /* 0x0000000000588947 */ /* 0x000fea0003800000 */
[----:B------:R-:W-:-:S13]  /*3030*/  ISETP.GE.AND P0, PT, R7, RZ, PT ;  /* 0x000000ff0700720c */ /* 0x000fda0003f06270 */
[----:B------:R-:W-:Y:S01]  /*3040*/  @!P0 MOV R4, 0x0 ;  /* 0x0000000000048802 */ /* 0x000fe20000000f00 */
[----:B------:R-:W-:Y:S01]  /*3050*/  @!P0 IMAD.MOV.U32 R5, RZ, RZ, -0x80000 ;  /* 0xfff80000ff058424 */ /* 0x000fe200078e00ff */
[----:B------:R-:W-:Y:S06]  /*3060*/  @!P0 BRA `(.L_x_466) ;  /* 0x00000000004c8947 */ /* 0x000fec0003800000 */
[----:B------:R-:W-:-:S13]  /*3070*/  ISETP.GT.AND P0, PT, R7, 0x7fefffff, PT ;  /* 0x7fefffff0700780c */ /* 0x000fda0003f04270 */
[----:B------:R-:W-:Y:S05]  /*3080*/  @P0 BRA `(.L_x_467) ;  /* 0x0000000000400947 */ /* 0x000fea0003800000 */
[----:B------:R-:W-:Y:S01]  /*3090*/  DMUL R4, R6, 8.11296384146066816958e+31 ;  /* 0x4690000006047828 */ /* 0x000fe20000000000 */
[----:B------:R-:W-:Y:S01]  /*30a0*/  MOV R12, 0x0 ;  /* 0x00000000000c7802 */ /* 0x000fe20000000f00 */
[----:B------:R-:W-:Y:S02]  /*30b0*/  IMAD.MOV.U32 R6, RZ, RZ, RZ ;  /* 0x000000ffff067224 */ /* 0x000fe400078e00ff */
[----:B------:R-:W-:Y:S02]  /*30c0*/  IMAD.MOV.U32 R13, RZ, RZ, 0x3fd80000 ;  /* 0x3fd80000ff0d7424 */ /* 0x000fe400078e00ff */
[----:B------:R-:W0:Y:S02]  /*30d0*/  MUFU.RSQ64H R7, R5 ;  /* 0x0000000500077308 */ /* 0x000e240000001c00 */
[----:B0-----:R-:W-:-:S08]  /*30e0*/  DMUL R10, R6, R6 ;  /* 0x00000006060a7228 */ /* 0x001fd00000000000 */
[----:B------:R-:W-:-:S08]  /*30f0*/  DFMA R10, R4, -R10, 1 ;  /* 0x3ff00000040a742b */ /* 0x000fd0000000080a */
[----:B------:R-:W-:Y:S02]  /*3100*/  DFMA R12, R10, R12, 0.5 ;  /* 0x3fe000000a0c742b */ /* 0x000fe4000000000c */
[----:B------:R-:W-:-:S08]  /*3110*/  DMUL R10, R6, R10 ;  /* 0x0000000a060a7228 */ /* 0x000fd00000000000 */
[----:B------:R-:W-:-:S08]  /*3120*/  DFMA R10, R12, R10, R6 ;  /* 0x0000000a0c0a722b */ /* 0x000fd00000000006 */
[----:B------:R-:W-:Y:S02]  /*3130*/  DMUL R6, R4, R10 ;  /* 0x0000000a04067228 */ /* 0x000fe40000000000 */
[----:B------:R-:W-:-:S06]  /*3140*/  VIADD R11, R11, 0xfff00000 ;  /* 0xfff000000b0b7836 */ /* 0x000fcc0000000000 */
[----:B------:R-:W-:-:S08]  /*3150*/  DFMA R12, R6, -R6, R4 ;  /* 0x80000006060c722b */ /* 0x000fd00000000004 */
[----:B------:R-:W-:-:S10]  /*3160*/  DFMA R4, R10, R12, R6 ;  /* 0x0000000c0a04722b */ /* 0x000fd40000000006 */
[----:B------:R-:W-:Y:S01]  /*3170*/  IADD3 R5, PT, PT, R5, -0x3500000, RZ ;  /* 0xfcb0000005057810 */ /* 0x000fe20007ffe0ff */
[----:B------:R-:W-:Y:S06]  /*3180*/  BRA `(.L_x_466) ;  /* 0x0000000000047947 */ /* 0x000fec0003800000 */
.L_x_467:
[----:B------:R-:W-:-:S11]  /*3190*/  DADD R4, R6, R6 ;  /* 0x0000000006047229 */ /* 0x000fd60000000006 */
.L_x_466:
[----:B------:R-:W-:Y:S05]  /*31a0*/  BSYNC.RECONVERGENT B1 ;  /* 0x0000000000017941 */ /* 0x000fea0003800200 */
.L_x_464:
[----:B------:R-:W-:Y:S01]  /*31b0*/  IMAD.MOV.U32 R10, RZ, RZ, R4 ;  /* 0x000000ffff0a7224 */ /* 0x000fe200078e0004 */
[----:B------:R-:W-:Y:S01]  /*31c0*/  MOV R4, R0 ;  /* 0x0000000000047202 */ /* 0x000fe20000000f00 */
[----:B------:R-:W-:Y:S02]  /*31d0*/  IMAD.MOV.U32 R11, RZ, RZ, R5 ;  /* 0x000000ffff0b7224 */ /* 0x000fe400078e0005 */
[----:B------:R-:W-:-:S04]  /*31e0*/  IMAD.MOV.U32 R5, RZ, RZ, 0x0 ;  /* 0x00000000ff057424 */ /* 0x000fc800078e00ff */
[----:B------:R-:W-:Y:S05]  /*31f0*/  RET.REL.NODEC R4 `(_Z4GetCPdS_S_S_S_S_S_S_S_S_S_S_S_S_) ;  /* 0xffffffcc04807950 */ /* 0x000fea0003c3ffff */
.L_x_468:
        /* <DEDUP_REMOVED lines=16> */
.L_x_474:


//--------------------- .nv.global.init           --------------------------
	.section	.nv.global.init,"aw",@progbits
	.align	16
.nv.global.init:
	.type		__cudart_sin_cos_coeffs,@object
	.size		__cudart_sin_cos_coeffs,(__cudart_i2opi_d - __cudart_sin_cos_coeffs)
__cudart_sin_cos_coeffs:
        /*0000*/ 	.byte	0x46, 0xd2, 0xb0, 0x2c, 0xf1, 0xe5, 0x5a, 0xbe, 0x92, 0xe3, 0xac, 0x69, 0xe3, 0x1d, 0xc7, 0x3e
        /*0010*/ 	.byte	0xa1, 0x62, 0xdb, 0x19, 0xa0, 0x01, 0x2a, 0xbf, 0x18, 0x08, 0x11, 0x11, 0x11, 0x11, 0x81, 0x3f
        /*0020*/ 	.byte	0x54, 0x55, 0x55, 0x55, 0x55, 0x55, 0xc5, 0xbf, 0x00, 0x00, 0x00, 0x00, 0x00, 0x00, 0x00, 0x00
        /*0030*/ 	.byte	0x00, 0x00, 0x00, 0x00, 0x00, 0x00, 0x00, 0x00, 0x64, 0x81, 0xfd, 0x20, 0x83, 0xff, 0xa8, 0xbd
        /*0040*/ 	.byte	0x28, 0x85, 0xef, 0xc1, 0xa7, 0xee, 0x21, 0x3e, 0xd9, 0xe6, 0x06, 0x8e, 0x4f, 0x7e, 0x92, 0xbe
        /*0050*/ 	.byte	0xe9, 0xbc, 0xdd, 0x19, 0xa0, 0x01, 0xfa, 0x3e, 0x47, 0x5d, 0xc1, 0x16, 0x6c, 0xc1, 0x56, 0xbf
        /*0060*/ 	.byte	0x51, 0x55, 0x55, 0x55, 0x55, 0x55, 0xa5, 0x3f, 0x00, 0x00, 0x00, 0x00, 0x00, 0x00, 0xe0, 0xbf
        /*0070*/ 	.byte	0x00, 0x00, 0x00, 0x00, 0x00, 0x00, 0xf0, 0x3f, 0x00, 0x00, 0x00, 0x00, 0x00, 0x00, 0x00, 0x00
	.type		__cudart_i2opi_d,@object
	.size		__cudart_i2opi_d,(.L_0 - __cudart_i2opi_d)
__cudart_i2opi_d:
        /* <DEDUP_REMOVED lines=9> */
.L_0:


//--------------------- .nv.shared._Z9OdeSolverPdS_S_S_S_S_ --------------------------
	.section	.nv.shared._Z9OdeSolverPdS_S_S_S_S_,"aw",@nobits
	.sectionflags	@""
	.align	8
.nv.shared._Z9OdeSolverPdS_S_S_S_S_:
	.zero		1224


//--------------------- .nv.shared.reserved.0     --------------------------
	.section	.nv.shared.reserved.0,"aw",@nobits
	.weak		__nv_reservedSMEM_offset_0_alias
	.size		__nv_reservedSMEM_offset_0_alias, 0, 64
	.other		__nv_reservedSMEM_offset_0_alias,@"STO_CUDA_RESERVED_SHARED STV_DEFAULT"
__nv_reservedSMEM_offset_0_alias:
	.zero		0
	.zero		64


//--------------------- .nv.constant0._Z9OdeSolverPdS_S_S_S_S_ --------------------------
	.section	.nv.constant0._Z9OdeSolverPdS_S_S_S_S_,"a",@progbits
	.sectionflags	@""
	.align	4
.nv.constant0._Z9OdeSolverPdS_S_S_S_S_:
	.zero		944


//--------------------- .nv.constant0._Z4GetCPdS_S_S_S_S_S_S_S_S_S_S_S_S_ --------------------------
	.section	.nv.constant0._Z4GetCPdS_S_S_S_S_S_S_S_S_S_S_S_S_,"a",@progbits
	.sectionflags	@""
	.align	4
.nv.constant0._Z4GetCPdS_S_S_S_S_S_S_S_S_S_S_S_S_:
	.zero		1008


//--------------------- SYMBOLS --------------------------

	.type		.nv.reservedSmem.offset0,@object
	.size		.nv.reservedSmem.offset0,0x4
	.type		.nv.reservedSmem.cap,@object
	.size		.nv.reservedSmem.cap,0x4
